	.target	sm_100a

	.elftype	@"ET_EXEC"


//--------------------- .note.nv.tkinfo           --------------------------
	.section	.note.nv.tkinfo,"",@"SHT_NOTE"
	.sectionflags	@"SHF_NOTE_NV_TKINFO"
	.tkinfo
        /*0018*/ 	.word	0x00000002
        /*0030*/ 	.string	""
        /*0030*/ 	.string	"ptxas"
        /*0030*/ 	.string	"Cuda compilation tools, release 13.0, V13.0.88"
        /*0030*/ 	.string	"Build cuda_13.0.r13.0/compiler.36424714_0"
        /*0030*/ 	.string	"-arch sm_100a -m 64 "



//--------------------- .note.nv.cuinfo           --------------------------
	.section	.note.nv.cuinfo,"",@"SHT_NOTE"
	.sectionflags	@"SHF_NOTE_NV_CUINFO"
        /*0018*/ 	.short	0x0002
        /*001a*/ 	.short	0x0064
        /*001c*/ 	.short	0x0082
	.zero		2


//--------------------- .nv.info                  --------------------------
	.section	.nv.info,"",@"SHT_CUDA_INFO"
	.align	4


	//----- nvinfo : EIATTR_REGCOUNT
	.align		4
        /*0000*/ 	.byte	0x04, 0x2f
        /*0002*/ 	.short	(.L_19 - .L_18)
	.align		4
.L_18:
        /*0004*/ 	.word	index@(_ZN7cutlass13device_kernelINS_4gemm6kernel13GemmUniversalIN4cute5tupleIJiiiiEEENS1_10collective13CollectiveMmaINS1_46MainloopSm100TmaUmmaWarpSpecializedBlockScaledILi6ELi2ELi2ENS5_IJNS4_1CILi2EEESB_NSA_ILi1EEEEEEEENS5_IJNSA_ILi128EEESF_SF_EEENS5_IJNS_12float_e5m2_tENS_13float_ue8m0_tEEEENS5_IJNS5_IJlSC_lEEENS4_6LayoutINS5_IJNS5_IJNS5_IJNSA_ILi32EEENSA_ILi4EEEEEEiEEESP_NS5_IJSC_iEEEEEENS5_IJNS5_IJNS5_IJNSA_ILi16EEESN_EEEiEEENS5_IJNS5_IJNSA_ILi0EEESC_EEENSA_ILi512EEEEEENS5_IJSV_iEEEEEEEEEEESJ_S12_NS4_8TiledMMAINS4_8MMA_AtomIJNS4_21SM100_MMA_MXF8F6F4_SSISH_SH_fSI_Li128ELi128ELNS4_4UMMA5MajorE0ELS17_0ELNS16_7ScaleInE0ELS18_0EEEEEENSL_INS5_IJSC_SC_SC_EEENS5_IJSV_SV_SV_EEEEENS5_IJNS4_10UnderscoreES1E_S1E_EEEEENS5_IJNS4_23SM90_TMA_LOAD_MULTICASTES1H_EEENS5_IJNS4_14ComposedLayoutINS4_7SwizzleILi3ELi4ELi3EEENS4_18smem_ptr_flag_bitsILi8EEENSL_INS5_IJNSA_ILi8EEESF_EEENS5_IJSF_SC_EEEEEEENSL_INS5_IJNS5_IJNS5_IJSO_SC_EEENS5_IJSM_SC_EEEEEESC_NS5_IJSN_SC_EEEEEENS5_IJNS5_IJNS5_IJST_SX_EEESW_EEESV_NS5_IJSC_SX_EEEEEEEEEEEvNS4_8identityES1I_S23_vS24_EENS_8epilogue10collective18CollectiveEpilogueINS26_23Sm100TmaWarpSpecializedILi4ELi2ELi16ELb1ELb0EEEJNS5_IJNSA_ILi64EEESF_SF_EEENS5_IJNSL_IS2B_SC_EENSL_INS5_IJSS_SB_EEENS5_IJSC_S2B_EEEEEEEENS_10bfloat16_tESK_S2I_SK_NS26_6fusion15FusionCallbacksIS2A_NS2J_17LinearCombinationIS2I_fS2I_fLNS_15FloatRoundStyleE2EEES2C_S2H_JEEENS4_5SM1004TMEM4LOAD26SM100_TMEM_LOAD_32dp32b16xENS4_13SM90_TMA_LOADENS1J_INS1K_ILi1ELi4ELi3EEENS1M_ILi16EEENSL_INS5_IJS1O_SS_EEENS5_IJSS_SC_EEEEEEENS4_39AutoVectorizingCopyWithAssumedAlignmentILi128EEENS4_14SM90_TMA_STOREES2Z_S31_S31_EEEvvEEEEvNT_6ParamsE)
        /*0008*/ 	.word	0x0000007a


	//----- nvinfo : EIATTR_FRAME_SIZE
	.align		4
.L_19:
        /*000c*/ 	.byte	0x04, 0x11
        /*000e*/ 	.short	(.L_21 - .L_20)
	.align		4
.L_20:
        /*0010*/ 	.word	index@($__internal_2_$__cuda_sm10x_tcgen05_guardrail_trap_unallocated_columns_being_dealloced)
        /*0014*/ 	.word	0x00000000


	//----- nvinfo : EIATTR_FRAME_SIZE
	.align		4
.L_21:
        /*0018*/ 	.byte	0x04, 0x11
        /*001a*/ 	.short	(.L_23 - .L_22)
	.align		4
.L_22:
        /*001c*/ 	.word	index@($__internal_1_$__cuda_sm10x_tcgen05_guardrail_trap_phase_invalid_during_alloc)
        /*0020*/ 	.word	0x00000000


	//----- nvinfo : EIATTR_FRAME_SIZE
	.align		4
.L_23:
        /*0024*/ 	.byte	0x04, 0x11
        /*0026*/ 	.short	(.L_25 - .L_24)
	.align		4
.L_24:
        /*0028*/ 	.word	index@($__internal_0_$__cuda_sm10x_tcgen05_guardrail_trap_col_being_dealloced_not_returned_by_alloc)
        /*002c*/ 	.word	0x00000000


	//----- nvinfo : EIATTR_FRAME_SIZE
	.align		4
.L_25:
        /*0030*/ 	.byte	0x04, 0x11
        /*0032*/ 	.short	(.L_27 - .L_26)
	.align		4
.L_26:
        /*0034*/ 	.word	index@(_ZN7cutlass13device_kernelINS_4gemm6kernel13GemmUniversalIN4cute5tupleIJiiiiEEENS1_10collective13CollectiveMmaINS1_46MainloopSm100TmaUmmaWarpSpecializedBlockScaledILi6ELi2ELi2ENS5_IJNS4_1CILi2EEESB_NSA_ILi1EEEEEEEENS5_IJNSA_ILi128EEESF_SF_EEENS5_IJNS_12float_e5m2_tENS_13float_ue8m0_tEEEENS5_IJNS5_IJlSC_lEEENS4_6LayoutINS5_IJNS5_IJNS5_IJNSA_ILi32EEENSA_ILi4EEEEEEiEEESP_NS5_IJSC_iEEEEEENS5_IJNS5_IJNS5_IJNSA_ILi16EEESN_EEEiEEENS5_IJNS5_IJNSA_ILi0EEESC_EEENSA_ILi512EEEEEENS5_IJSV_iEEEEEEEEEEESJ_S12_NS4_8TiledMMAINS4_8MMA_AtomIJNS4_21SM100_MMA_MXF8F6F4_SSISH_SH_fSI_Li128ELi128ELNS4_4UMMA5MajorE0ELS17_0ELNS16_7ScaleInE0ELS18_0EEEEEENSL_INS5_IJSC_SC_SC_EEENS5_IJSV_SV_SV_EEEEENS5_IJNS4_10UnderscoreES1E_S1E_EEEEENS5_IJNS4_23SM90_TMA_LOAD_MULTICASTES1H_EEENS5_IJNS4_14ComposedLayoutINS4_7SwizzleILi3ELi4ELi3EEENS4_18smem_ptr_flag_bitsILi8EEENSL_INS5_IJNSA_ILi8EEESF_EEENS5_IJSF_SC_EEEEEEENSL_INS5_IJNS5_IJNS5_IJSO_SC_EEENS5_IJSM_SC_EEEEEESC_NS5_IJSN_SC_EEEEEENS5_IJNS5_IJNS5_IJST_SX_EEESW_EEESV_NS5_IJSC_SX_EEEEEEEEEEEvNS4_8identityES1I_S23_vS24_EENS_8epilogue10collective18CollectiveEpilogueINS26_23Sm100TmaWarpSpecializedILi4ELi2ELi16ELb1ELb0EEEJNS5_IJNSA_ILi64EEESF_SF_EEENS5_IJNSL_IS2B_SC_EENSL_INS5_IJSS_SB_EEENS5_IJSC_S2B_EEEEEEEENS_10bfloat16_tESK_S2I_SK_NS26_6fusion15FusionCallbacksIS2A_NS2J_17LinearCombinationIS2I_fS2I_fLNS_15FloatRoundStyleE2EEES2C_S2H_JEEENS4_5SM1004TMEM4LOAD26SM100_TMEM_LOAD_32dp32b16xENS4_13SM90_TMA_LOADENS1J_INS1K_ILi1ELi4ELi3EEENS1M_ILi16EEENSL_INS5_IJS1O_SS_EEENS5_IJSS_SC_EEEEEEENS4_39AutoVectorizingCopyWithAssumedAlignmentILi128EEENS4_14SM90_TMA_STOREES2Z_S31_S31_EEEvvEEEEvNT_6ParamsE)
        /*0038*/ 	.word	0x00000000


	//----- nvinfo : EIATTR_MIN_STACK_SIZE
	.align		4
.L_27:
        /*003c*/ 	.byte	0x04, 0x12
        /*003e*/ 	.short	(.L_29 - .L_28)
	.align		4
.L_28:
        /*0040*/ 	.word	index@(_ZN7cutlass13device_kernelINS_4gemm6kernel13GemmUniversalIN4cute5tupleIJiiiiEEENS1_10collective13CollectiveMmaINS1_46MainloopSm100TmaUmmaWarpSpecializedBlockScaledILi6ELi2ELi2ENS5_IJNS4_1CILi2EEESB_NSA_ILi1EEEEEEEENS5_IJNSA_ILi128EEESF_SF_EEENS5_IJNS_12float_e5m2_tENS_13float_ue8m0_tEEEENS5_IJNS5_IJlSC_lEEENS4_6LayoutINS5_IJNS5_IJNS5_IJNSA_ILi32EEENSA_ILi4EEEEEEiEEESP_NS5_IJSC_iEEEEEENS5_IJNS5_IJNS5_IJNSA_ILi16EEESN_EEEiEEENS5_IJNS5_IJNSA_ILi0EEESC_EEENSA_ILi512EEEEEENS5_IJSV_iEEEEEEEEEEESJ_S12_NS4_8TiledMMAINS4_8MMA_AtomIJNS4_21SM100_MMA_MXF8F6F4_SSISH_SH_fSI_Li128ELi128ELNS4_4UMMA5MajorE0ELS17_0ELNS16_7ScaleInE0ELS18_0EEEEEENSL_INS5_IJSC_SC_SC_EEENS5_IJSV_SV_SV_EEEEENS5_IJNS4_10UnderscoreES1E_S1E_EEEEENS5_IJNS4_23SM90_TMA_LOAD_MULTICASTES1H_EEENS5_IJNS4_14ComposedLayoutINS4_7SwizzleILi3ELi4ELi3EEENS4_18smem_ptr_flag_bitsILi8EEENSL_INS5_IJNSA_ILi8EEESF_EEENS5_IJSF_SC_EEEEEEENSL_INS5_IJNS5_IJNS5_IJSO_SC_EEENS5_IJSM_SC_EEEEEESC_NS5_IJSN_SC_EEEEEENS5_IJNS5_IJNS5_IJST_SX_EEESW_EEESV_NS5_IJSC_SX_EEEEEEEEEEEvNS4_8identityES1I_S23_vS24_EENS_8epilogue10collective18CollectiveEpilogueINS26_23Sm100TmaWarpSpecializedILi4ELi2ELi16ELb1ELb0EEEJNS5_IJNSA_ILi64EEESF_SF_EEENS5_IJNSL_IS2B_SC_EENSL_INS5_IJSS_SB_EEENS5_IJSC_S2B_EEEEEEEENS_10bfloat16_tESK_S2I_SK_NS26_6fusion15FusionCallbacksIS2A_NS2J_17LinearCombinationIS2I_fS2I_fLNS_15FloatRoundStyleE2EEES2C_S2H_JEEENS4_5SM1004TMEM4LOAD26SM100_TMEM_LOAD_32dp32b16xENS4_13SM90_TMA_LOADENS1J_INS1K_ILi1ELi4ELi3EEENS1M_ILi16EEENSL_INS5_IJS1O_SS_EEENS5_IJSS_SC_EEEEEEENS4_39AutoVectorizingCopyWithAssumedAlignmentILi128EEENS4_14SM90_TMA_STOREES2Z_S31_S31_EEEvvEEEEvNT_6ParamsE)
        /*0044*/ 	.word	0x00000000
.L_29:


//--------------------- .nv.compat                --------------------------
	.section	.nv.compat,"",@"SHT_CUDA_COMPAT_INFO"
	.align	4
        /*0000*/ 	.byte	0x02, 0x09, 0x01, 0x00, 0x02, 0x02, 0x02, 0x00, 0x02, 0x05, 0x05, 0x00, 0x03, 0x07, 0x01, 0x01
        /*0010*/ 	.byte	0x02, 0x03, 0x01, 0x00, 0x02, 0x06, 0x01, 0x00, 0x04, 0x0b, 0x08, 0x00, 0x09, 0x00, 0x00, 0x00
        /*0020*/ 	.byte	0x00, 0x00, 0x00, 0x00


//--------------------- .nv.info._ZN7cutlass13device_kernelINS_4gemm6kernel13GemmUniversalIN4cute5tupleIJiiiiEEENS1_10collective13CollectiveMmaINS1_46MainloopSm100TmaUmmaWarpSpecializedBlockScaledILi6ELi2ELi2ENS5_IJNS4_1CILi2EEESB_NSA_ILi1EEEEEEEENS5_IJNSA_ILi128EEESF_SF_EEENS5_IJNS_12float_e5m2_tENS_13float_ue8m0_tEEEENS5_IJNS5_IJlSC_lEEENS4_6LayoutINS5_IJNS5_IJNS5_IJNSA_ILi32EEENSA_ILi4EEEEEEiEEESP_NS5_IJSC_iEEEEEENS5_IJNS5_IJNS5_IJNSA_ILi16EEESN_EEEiEEENS5_IJNS5_IJNSA_ILi0EEESC_EEENSA_ILi512EEEEEENS5_IJSV_iEEEEEEEEEEESJ_S12_NS4_8TiledMMAINS4_8MMA_AtomIJNS4_21SM100_MMA_MXF8F6F4_SSISH_SH_fSI_Li128ELi128ELNS4_4UMMA5MajorE0ELS17_0ELNS16_7ScaleInE0ELS18_0EEEEEENSL_INS5_IJSC_SC_SC_EEENS5_IJSV_SV_SV_EEEEENS5_IJNS4_10UnderscoreES1E_S1E_EEEEENS5_IJNS4_23SM90_TMA_LOAD_MULTICASTES1H_EEENS5_IJNS4_14ComposedLayoutINS4_7SwizzleILi3ELi4ELi3EEENS4_18smem_ptr_flag_bitsILi8EEENSL_INS5_IJNSA_ILi8EEESF_EEENS5_IJSF_SC_EEEEEEENSL_INS5_IJNS5_IJNS5_IJSO_SC_EEENS5_IJSM_SC_EEEEEESC_NS5_IJSN_SC_EEEEEENS5_IJNS5_IJNS5_IJST_SX_EEESW_EEESV_NS5_IJSC_SX_EEEEEEEEEEEvNS4_8identityES1I_S23_vS24_EENS_8epilogue10collective18CollectiveEpilogueINS26_23Sm100TmaWarpSpecializedILi4ELi2ELi16ELb1ELb0EEEJNS5_IJNSA_ILi64EEESF_SF_EEENS5_IJNSL_IS2B_SC_EENSL_INS5_IJSS_SB_EEENS5_IJSC_S2B_EEEEEEEENS_10bfloat16_tESK_S2I_SK_NS26_6fusion15FusionCallbacksIS2A_NS2J_17LinearCombinationIS2I_fS2I_fLNS_15FloatRoundStyleE2EEES2C_S2H_JEEENS4_5SM1004TMEM4LOAD26SM100_TMEM_LOAD_32dp32b16xENS4_13SM90_TMA_LOADENS1J_INS1K_ILi1ELi4ELi3EEENS1M_ILi16EEENSL_INS5_IJS1O_SS_EEENS5_IJSS_SC_EEEEEEENS4_39AutoVectorizingCopyWithAssumedAlignmentILi128EEENS4_14SM90_TMA_STOREES2Z_S31_S31_EEEvvEEEEvNT_6ParamsE --------------------------
	.section	.nv.info._ZN7cutlass13device_kernelINS_4gemm6kernel13GemmUniversalIN4cute5tupleIJiiiiEEENS1_10collective13CollectiveMmaINS1_46MainloopSm100TmaUmmaWarpSpecializedBlockScaledILi6ELi2ELi2ENS5_IJNS4_1CILi2EEESB_NSA_ILi1EEEEEEEENS5_IJNSA_ILi128EEESF_SF_EEENS5_IJNS_12float_e5m2_tENS_13float_ue8m0_tEEEENS5_IJNS5_IJlSC_lEEENS4_6LayoutINS5_IJNS5_IJNS5_IJNSA_ILi32EEENSA_ILi4EEEEEEiEEESP_NS5_IJSC_iEEEEEENS5_IJNS5_IJNS5_IJNSA_ILi16EEESN_EEEiEEENS5_IJNS5_IJNSA_ILi0EEESC_EEENSA_ILi512EEEEEENS5_IJSV_iEEEEEEEEEEESJ_S12_NS4_8TiledMMAINS4_8MMA_AtomIJNS4_21SM100_MMA_MXF8F6F4_SSISH_SH_fSI_Li128ELi128ELNS4_4UMMA5MajorE0ELS17_0ELNS16_7ScaleInE0ELS18_0EEEEEENSL_INS5_IJSC_SC_SC_EEENS5_IJSV_SV_SV_EEEEENS5_IJNS4_10UnderscoreES1E_S1E_EEEEENS5_IJNS4_23SM90_TMA_LOAD_MULTICASTES1H_EEENS5_IJNS4_14ComposedLayoutINS4_7SwizzleILi3ELi4ELi3EEENS4_18smem_ptr_flag_bitsILi8EEENSL_INS5_IJNSA_ILi8EEESF_EEENS5_IJSF_SC_EEEEEEENSL_INS5_IJNS5_IJNS5_IJSO_SC_EEENS5_IJSM_SC_EEEEEESC_NS5_IJSN_SC_EEEEEENS5_IJNS5_IJNS5_IJST_SX_EEESW_EEESV_NS5_IJSC_SX_EEEEEEEEEEEvNS4_8identityES1I_S23_vS24_EENS_8epilogue10collective18CollectiveEpilogueINS26_23Sm100TmaWarpSpecializedILi4ELi2ELi16ELb1ELb0EEEJNS5_IJNSA_ILi64EEESF_SF_EEENS5_IJNSL_IS2B_SC_EENSL_INS5_IJSS_SB_EEENS5_IJSC_S2B_EEEEEEEENS_10bfloat16_tESK_S2I_SK_NS26_6fusion15FusionCallbacksIS2A_NS2J_17LinearCombinationIS2I_fS2I_fLNS_15FloatRoundStyleE2EEES2C_S2H_JEEENS4_5SM1004TMEM4LOAD26SM100_TMEM_LOAD_32dp32b16xENS4_13SM90_TMA_LOADENS1J_INS1K_ILi1ELi4ELi3EEENS1M_ILi16EEENSL_INS5_IJS1O_SS_EEENS5_IJSS_SC_EEEEEEENS4_39AutoVectorizingCopyWithAssumedAlignmentILi128EEENS4_14SM90_TMA_STOREES2Z_S31_S31_EEEvvEEEEvNT_6ParamsE,"",@"SHT_CUDA_INFO"
	.sectionflags	@""
	.align	4


	//----- nvinfo : EIATTR_CUDA_API_VERSION
	.align		4
        /*0000*/ 	.byte	0x04, 0x37
        /*0002*/ 	.short	(.L_31 - .L_30)
.L_30:
        /*0004*/ 	.word	0x00000082


	//----- nvinfo : EIATTR_KPARAM_INFO
	.align		4
.L_31:
        /*0008*/ 	.byte	0x04, 0x17
        /*000a*/ 	.short	(.L_33 - .L_32)
.L_32:
        /*000c*/ 	.word	0x00000000
        /*0010*/ 	.short	0x0000
        /*0012*/ 	.short	0x0000
        /*0014*/ 	.byte	0x00, 0xf0, 0x01, 0x30


	//----- nvinfo : EIATTR_AT_ENTRY_FRAGMENTS
	.align		4
.L_33:
        /*0018*/ 	.byte	0x04, 0x4f
        /*001a*/ 	.short	(.L_35 - .L_34)


	//   ....[0]....
.L_34:
        /*001c*/ 	.word	0x00000006


	//----- nvinfo : EIATTR_RESERVED_SMEM_USED
	.align		4
.L_35:
        /*0020*/ 	.byte	0x01, 0x41
	.zero		2


	//----- nvinfo : EIATTR_SPARSE_MMA_MASK
	.align		4
        /*0024*/ 	.byte	0x03, 0x50
        /*0026*/ 	.short	0x0000


	//----- nvinfo : EIATTR_TCGEN05_1CTA_USED
	.align		4
        /*0028*/ 	.byte	0x01, 0x51
	.zero		2


	//----- nvinfo : EIATTR_MAXREG_COUNT
	.align		4
        /*002c*/ 	.byte	0x03, 0x1b
        /*002e*/ 	.short	0x00ff


	//----- nvinfo : EIATTR_NUM_BARRIERS
	.align		4
        /*0030*/ 	.byte	0x02, 0x4c
        /*0032*/ 	.byte	0x07
	.zero		1


	//----- nvinfo : EIATTR_EXTERNS
	.align		4
        /*0034*/ 	.byte	0x04, 0x0f
        /*0036*/ 	.short	(.L_37 - .L_36)


	//   ....[0]....
	.align		4
.L_36:
        /*0038*/ 	.word	index@(__assertfail)


	//----- nvinfo : EIATTR_MERCURY_ISA_VERSION
	.align		4
.L_37:
        /*003c*/ 	.byte	0x03, 0x5f
        /*003e*/ 	.short	0x0101


	//----- nvinfo : EIATTR_INT_WARP_WIDE_INSTR_OFFSETS
	.align		4
        /*0040*/ 	.byte	0x04, 0x31
        /*0042*/ 	.short	(.L_39 - .L_38)


	//   ....[0]....
.L_38:
        /*0044*/ 	.word	0x00002590


	//   ....[1]....
        /*0048*/ 	.word	0x000042f0


	//   ....[2]....
        /*004c*/ 	.word	0x00004320


	//   ....[3]....
        /*0050*/ 	.word	0x00004370


	//   ....[4]....
        /*0054*/ 	.word	0x00004c20


	//   ....[5]....
        /*0058*/ 	.word	0x00004c40


	//   ....[6]....
        /*005c*/ 	.word	0x00004ca0


	//   ....[7]....
        /*0060*/ 	.word	0x00004de0


	//   ....[8]....
        /*0064*/ 	.word	0x00004e00


	//   ....[9]....
        /*0068*/ 	.word	0x00004ec0


	//   ....[10]....
        /*006c*/ 	.word	0x00004fc0


	//   ....[11]....
        /*0070*/ 	.word	0x00005000


	//   ....[12]....
        /*0074*/ 	.word	0x00005090


	//   ....[13]....
        /*0078*/ 	.word	0x00005190


	//   ....[14]....
        /*007c*/ 	.word	0x000051b0


	//   ....[15]....
        /*0080*/ 	.word	0x00005280


	//   ....[16]....
        /*0084*/ 	.word	0x00005380


	//   ....[17]....
        /*0088*/ 	.word	0x000053c0


	//   ....[18]....
        /*008c*/ 	.word	0x00005480


	//   ....[19]....
        /*0090*/ 	.word	0x00005560


	//   ....[20]....
        /*0094*/ 	.word	0x00005580


	//   ....[21]....
        /*0098*/ 	.word	0x00005660


	//   ....[22]....
        /*009c*/ 	.word	0x00005740


	//   ....[23]....
        /*00a0*/ 	.word	0x000057b0


	//   ....[24]....
        /*00a4*/ 	.word	0x00005880


	//   ....[25]....
        /*00a8*/ 	.word	0x00005a10


	//   ....[26]....
        /*00ac*/ 	.word	0x00005a20


	//   ....[27]....
        /*00b0*/ 	.word	0x00005b30


	//----- nvinfo : EIATTR_COOP_GROUP_MASK_REGIDS
	.align		4
.L_39:
        /*00b4*/ 	.byte	0x04, 0x29
        /*00b6*/ 	.short	(.L_41 - .L_40)


	//   ....[0]....
.L_40:
        /*00b8*/ 	.word	0xffffffff


	//   ....[1]....
        /*00bc*/ 	.word	0xffffffff


	//   ....[2]....
        /*00c0*/ 	.word	0xffffffff


	//   ....[3]....
        /*00c4*/ 	.word	0xffffffff


	//   ....[4]....
        /*00c8*/ 	.word	0xffffffff


	//   ....[5]....
        /*00cc*/ 	.word	0xffffffff


	//   ....[6]....
        /*00d0*/ 	.word	0xffffffff


	//   ....[7]....
        /*00d4*/ 	.word	0xffffffff


	//   ....[8]....
        /*00d8*/ 	.word	0xffffffff


	//   ....[9]....
        /*00dc*/ 	.word	0xffffffff


	//   ....[10]....
        /*00e0*/ 	.word	0xffffffff


	//   ....[11]....
        /*00e4*/ 	.word	0xffffffff


	//   ....[12]....
        /*00e8*/ 	.word	0xffffffff


	//   ....[13]....
        /*00ec*/ 	.word	0xffffffff


	//----- nvinfo : EIATTR_COOP_GROUP_INSTR_OFFSETS
	.align		4
.L_41:
        /*00f0*/ 	.byte	0x04, 0x28
        /*00f2*/ 	.short	(.L_43 - .L_42)


	//   ....[0]....
.L_42:
        /*00f4*/ 	.word	0x00000090


	//   ....[1]....
        /*00f8*/ 	.word	0x00000530


	//   ....[2]....
        /*00fc*/ 	.word	0x00000720


	//   ....[3]....
        /*0100*/ 	.word	0x000008c0


	//   ....[4]....
        /*0104*/ 	.word	0x000009c0


	//   ....[5]....
        /*0108*/ 	.word	0x00000b30


	//   ....[6]....
        /*010c*/ 	.word	0x00000c90


	//   ....[7]....
        /*0110*/ 	.word	0x00000e40


	//   ....[8]....
        /*0114*/ 	.word	0x00002470


	//   ....[9]....
        /*0118*/ 	.word	0x00003380


	//   ....[10]....
        /*011c*/ 	.word	0x00003590


	//   ....[11]....
        /*0120*/ 	.word	0x000035c0


	//   ....[12]....
        /*0124*/ 	.word	0x000041e0


	//   ....[13]....
        /*0128*/ 	.word	0x00004410


	//----- nvinfo : EIATTR_VRC_CTA_INIT_COUNT
	.align		4
.L_43:
        /*012c*/ 	.byte	0x02, 0x4a
        /*012e*/ 	.byte	0x80
	.zero		1


	//----- nvinfo : EIATTR_SYSCALL_OFFSETS
	.align		4
        /*0130*/ 	.byte	0x04, 0x46
        /*0132*/ 	.short	(.L_45 - .L_44)


	//   ....[0]....
.L_44:
        /*0134*/ 	.word	0x00006610


	//   ....[1]....
        /*0138*/ 	.word	0x00006700


	//   ....[2]....
        /*013c*/ 	.word	0x00006ff0


	//   ....[3]....
        /*0140*/ 	.word	0x00007160


	//   ....[4]....
        /*0144*/ 	.word	0x00007e80


	//   ....[5]....
        /*0148*/ 	.word	0x00007ff0


	//   ....[6]....
        /*014c*/ 	.word	0x00008d00


	//   ....[7]....
        /*0150*/ 	.word	0x00008e70


	//   ....[8]....
        /*0154*/ 	.word	0x00009bb0


	//   ....[9]....
        /*0158*/ 	.word	0x00009d20


	//   ....[10]....
        /*015c*/ 	.word	0x0000aa70


	//   ....[11]....
        /*0160*/ 	.word	0x0000abe0


	//   ....[12]....
        /*0164*/ 	.word	0x0000b940


	//   ....[13]....
        /*0168*/ 	.word	0x0000bab0


	//   ....[14]....
        /*016c*/ 	.word	0x0000c800


	//   ....[15]....
        /*0170*/ 	.word	0x0000c970


	//   ....[16]....
        /*0174*/ 	.word	0x0000d660


	//   ....[17]....
        /*0178*/ 	.word	0x0000d7d0


	//----- nvinfo : EIATTR_MBARRIER_INSTR_OFFSETS
	.align		4
.L_45:
        /*017c*/ 	.byte	0x04, 0x39
        /*017e*/ 	.short	(.L_47 - .L_46)


	//   ....[0]....
.L_46:
        /*0180*/ 	.word	0x00000650
        /*0184*/ 	.word	0x000000ff
        /*0188*/ 	.word	0x00000000
        /*018c*/ 	.short	0x0100
        /*018e*/ 	.byte	0x07
	.zero		1


	//   ....[1]....
        /*0190*/ 	.word	0x00000660
        /*0194*/ 	.word	0x000000ff
        /*0198*/ 	.word	0x00000030
        /*019c*/ 	.short	0x0100
        /*019e*/ 	.byte	0x07
	.zero		1


	//   ....[2]....
        /*01a0*/ 	.word	0x00000670
        /*01a4*/ 	.word	0x000000ff
        /*01a8*/ 	.word	0x00000008
        /*01ac*/ 	.short	0x0100
        /*01ae*/ 	.byte	0x07
	.zero		1


	//   ....[3]....
        /*01b0*/ 	.word	0x00000680
        /*01b4*/ 	.word	0x000000ff
        /*01b8*/ 	.word	0x00000038
        /*01bc*/ 	.short	0x0100
        /*01be*/ 	.byte	0x07
	.zero		1


	//   ....[4]....
        /*01c0*/ 	.word	0x00000690
        /*01c4*/ 	.word	0x000000ff
        /*01c8*/ 	.word	0x00000010
        /*01cc*/ 	.short	0x0100
        /*01ce*/ 	.byte	0x07
	.zero		1


	//   ....[5]....
        /*01d0*/ 	.word	0x000006a0
        /*01d4*/ 	.word	0x000000ff
        /*01d8*/ 	.word	0x00000040
        /*01dc*/ 	.short	0x0100
        /*01de*/ 	.byte	0x07
	.zero		1


	//   ....[6]....
        /*01e0*/ 	.word	0x000006b0
        /*01e4*/ 	.word	0x000000ff
        /*01e8*/ 	.word	0x00000018
        /*01ec*/ 	.short	0x0100
        /*01ee*/ 	.byte	0x07
	.zero		1


	//   ....[7]....
        /*01f0*/ 	.word	0x000006c0
        /*01f4*/ 	.word	0x000000ff
        /*01f8*/ 	.word	0x00000048
        /*01fc*/ 	.short	0x0100
        /*01fe*/ 	.byte	0x07
	.zero		1


	//   ....[8]....
        /*0200*/ 	.word	0x000006d0
        /*0204*/ 	.word	0x000000ff
        /*0208*/ 	.word	0x00000020
        /*020c*/ 	.short	0x0100
        /*020e*/ 	.byte	0x07
	.zero		1


	//   ....[9]....
        /*0210*/ 	.word	0x000006e0
        /*0214*/ 	.word	0x000000ff
        /*0218*/ 	.word	0x00000050
        /*021c*/ 	.short	0x0100
        /*021e*/ 	.byte	0x07
	.zero		1


	//   ....[10]....
        /*0220*/ 	.word	0x000006f0
        /*0224*/ 	.word	0x000000ff
        /*0228*/ 	.word	0x00000028
        /*022c*/ 	.short	0x0100
        /*022e*/ 	.byte	0x07
	.zero		1


	//   ....[11]....
        /*0230*/ 	.word	0x00000700
        /*0234*/ 	.word	0x000000ff
        /*0238*/ 	.word	0x00000058
        /*023c*/ 	.short	0x0100
        /*023e*/ 	.byte	0x07
	.zero		1


	//   ....[12]....
        /*0240*/ 	.word	0x00000830
        /*0244*/ 	.word	0x000000ff
        /*0248*/ 	.word	0x00000060
        /*024c*/ 	.short	0x0100
        /*024e*/ 	.byte	0x07
	.zero		1


	//   ....[13]....
        /*0250*/ 	.word	0x00000840
        /*0254*/ 	.word	0x000000ff
        /*0258*/ 	.word	0x00000080
        /*025c*/ 	.short	0x0100
        /*025e*/ 	.byte	0x07
	.zero		1


	//   ....[14]....
        /*0260*/ 	.word	0x00000850
        /*0264*/ 	.word	0x000000ff
        /*0268*/ 	.word	0x00000068
        /*026c*/ 	.short	0x0100
        /*026e*/ 	.byte	0x07
	.zero		1


	//   ....[15]....
        /*0270*/ 	.word	0x00000860
        /*0274*/ 	.word	0x000000ff
        /*0278*/ 	.word	0x00000088
        /*027c*/ 	.short	0x0100
        /*027e*/ 	.byte	0x07
	.zero		1


	//   ....[16]....
        /*0280*/ 	.word	0x00000870
        /*0284*/ 	.word	0x000000ff
        /*0288*/ 	.word	0x00000070
        /*028c*/ 	.short	0x0100
        /*028e*/ 	.byte	0x07
	.zero		1


	//   ....[17]....
        /*0290*/ 	.word	0x00000880
        /*0294*/ 	.word	0x000000ff
        /*0298*/ 	.word	0x00000090
        /*029c*/ 	.short	0x0100
        /*029e*/ 	.byte	0x07
	.zero		1


	//   ....[18]....
        /*02a0*/ 	.word	0x00000890
        /*02a4*/ 	.word	0x000000ff
        /*02a8*/ 	.word	0x00000078
        /*02ac*/ 	.short	0x0100
        /*02ae*/ 	.byte	0x07
	.zero		1


	//   ....[19]....
        /*02b0*/ 	.word	0x000008a0
        /*02b4*/ 	.word	0x000000ff
        /*02b8*/ 	.word	0x00000098
        /*02bc*/ 	.short	0x0100
        /*02be*/ 	.byte	0x07
	.zero		1


	//   ....[20]....
        /*02c0*/ 	.word	0x00000990
        /*02c4*/ 	.word	0x000000ff
        /*02c8*/ 	.word	0x000000a0
        /*02cc*/ 	.short	0x0100
        /*02ce*/ 	.byte	0x06
	.zero		1


	//   ....[21]....
        /*02d0*/ 	.word	0x000009a0
        /*02d4*/ 	.word	0x000000ff
        /*02d8*/ 	.word	0x000000a8
        /*02dc*/ 	.short	0x0100
        /*02de*/ 	.byte	0x06
	.zero		1


	//   ....[22]....
        /*02e0*/ 	.word	0x00000ae0
        /*02e4*/ 	.word	0x000000ff
        /*02e8*/ 	.word	0x000000b0
        /*02ec*/ 	.short	0x0100
        /*02ee*/ 	.byte	0x06
	.zero		1


	//   ....[23]....
        /*02f0*/ 	.word	0x00000af0
        /*02f4*/ 	.word	0x000000ff
        /*02f8*/ 	.word	0x000000c0
        /*02fc*/ 	.short	0x0100
        /*02fe*/ 	.byte	0x06
	.zero		1


	//   ....[24]....
        /*0300*/ 	.word	0x00000b00
        /*0304*/ 	.word	0x000000ff
        /*0308*/ 	.word	0x000000b8
        /*030c*/ 	.short	0x0100
        /*030e*/ 	.byte	0x06
	.zero		1


	//   ....[25]....
        /*0310*/ 	.word	0x00000b10
        /*0314*/ 	.word	0x000000ff
        /*0318*/ 	.word	0x000000c8
        /*031c*/ 	.short	0x0100
        /*031e*/ 	.byte	0x06
	.zero		1


	//   ....[26]....
        /*0320*/ 	.word	0x00000c40
        /*0324*/ 	.word	0x000000ff
        /*0328*/ 	.word	0x000000d0
        /*032c*/ 	.short	0x0100
        /*032e*/ 	.byte	0x07
	.zero		1


	//   ....[27]....
        /*0330*/ 	.word	0x00000c50
        /*0334*/ 	.word	0x000000ff
        /*0338*/ 	.word	0x000000e0
        /*033c*/ 	.short	0x0100
        /*033e*/ 	.byte	0x07
	.zero		1


	//   ....[28]....
        /*0340*/ 	.word	0x00000c60
        /*0344*/ 	.word	0x000000ff
        /*0348*/ 	.word	0x000000d8
        /*034c*/ 	.short	0x0100
        /*034e*/ 	.byte	0x07
	.zero		1


	//   ....[29]....
        /*0350*/ 	.word	0x00000c70
        /*0354*/ 	.word	0x000000ff
        /*0358*/ 	.word	0x000000e8
        /*035c*/ 	.short	0x0100
        /*035e*/ 	.byte	0x07
	.zero		1


	//   ....[30]....
        /*0360*/ 	.word	0x00000d60
        /*0364*/ 	.word	0x000000ff
        /*0368*/ 	.word	0x000000f0
        /*036c*/ 	.short	0x0100
        /*036e*/ 	.byte	0x06
	.zero		1


	//   ....[31]....
        /*0370*/ 	.word	0x00000d70
        /*0374*/ 	.word	0x000000ff
        /*0378*/ 	.word	0x00000100
        /*037c*/ 	.short	0x0100
        /*037e*/ 	.byte	0x06
	.zero		1


	//   ....[32]....
        /*0380*/ 	.word	0x00000d80
        /*0384*/ 	.word	0x000000ff
        /*0388*/ 	.word	0x000000f8
        /*038c*/ 	.short	0x0100
        /*038e*/ 	.byte	0x06
	.zero		1


	//   ....[33]....
        /*0390*/ 	.word	0x00000d90
        /*0394*/ 	.word	0x000000ff
        /*0398*/ 	.word	0x00000108
        /*039c*/ 	.short	0x0100
        /*039e*/ 	.byte	0x06
	.zero		1


	//   ....[34]....
        /*03a0*/ 	.word	0x00001a00
        /*03a4*/ 	.word	0x00000002
        /*03a8*/ 	.word	0x00000100
        /*03ac*/ 	.short	0x010a
        /*03ae*/ 	.byte	0xff
	.zero		1


	//   ....[35]....
        /*03b0*/ 	.word	0x00001a30
        /*03b4*/ 	.word	0x00000002
        /*03b8*/ 	.word	0x000000f0
        /*03bc*/ 	.short	0x0101
        /*03be*/ 	.byte	0xff
	.zero		1


	//   ....[36]....
        /*03c0*/ 	.word	0x00001b10
        /*03c4*/ 	.word	0x000000ff
        /*03c8*/ 	.word	0x00000030
        /*03cc*/ 	.short	0x010a
        /*03ce*/ 	.byte	0x08
	.zero		1


	//   ....[37]....
        /*03d0*/ 	.word	0x00001b90
        /*03d4*/ 	.word	0x000000ff
        /*03d8*/ 	.word	0x00000030
        /*03dc*/ 	.short	0x010a
        /*03de*/ 	.byte	0x29
	.zero		1


	//   ....[38]....
        /*03e0*/ 	.word	0x00001cd0
        /*03e4*/ 	.word	0x000000ff
        /*03e8*/ 	.word	0x00000030
        /*03ec*/ 	.short	0x010a
        /*03ee*/ 	.byte	0x08
	.zero		1


	//   ....[39]....
        /*03f0*/ 	.word	0x00001fb0
        /*03f4*/ 	.word	0x000000ff
        /*03f8*/ 	.word	0x000000a8
        /*03fc*/ 	.short	0x0101
        /*03fe*/ 	.byte	0x04
	.zero		1


	//   ....[40]....
        /*0400*/ 	.word	0x00001fd0
        /*0404*/ 	.word	0x000000ff
        /*0408*/ 	.word	0x00000030
        /*040c*/ 	.short	0x010a
        /*040e*/ 	.byte	0x08
	.zero		1


	//   ....[41]....
        /*0410*/ 	.word	0x00002050
        /*0414*/ 	.word	0x000000ff
        /*0418*/ 	.word	0x00000030
        /*041c*/ 	.short	0x010a
        /*041e*/ 	.byte	0x29
	.zero		1


	//   ....[42]....
        /*0420*/ 	.word	0x00002190
        /*0424*/ 	.word	0x000000ff
        /*0428*/ 	.word	0x00000030
        /*042c*/ 	.short	0x010a
        /*042e*/ 	.byte	0x08
	.zero		1


	//   ....[43]....
        /*0430*/ 	.word	0x000024a0
        /*0434*/ 	.word	0x00000002
        /*0438*/ 	.word	0x000000b0
        /*043c*/ 	.short	0x010a
        /*043e*/ 	.byte	0xff
	.zero		1


	//   ....[44]....
        /*0440*/ 	.word	0x00002560
        /*0444*/ 	.word	0x00000002
        /*0448*/ 	.word	0x00000000
        /*044c*/ 	.short	0x0101
        /*044e*/ 	.byte	0xff
	.zero		1


	//   ....[45]....
        /*0450*/ 	.word	0x00002ae0
        /*0454*/ 	.word	0x000000ff
        /*0458*/ 	.word	0x00000000
        /*045c*/ 	.short	0x010a
        /*045e*/ 	.byte	0x05
	.zero		1


	//   ....[46]....
        /*0460*/ 	.word	0x00002b70
        /*0464*/ 	.word	0x000000ff
        /*0468*/ 	.word	0x00000000
        /*046c*/ 	.short	0x010a
        /*046e*/ 	.byte	0x05
	.zero		1


	//   ....[47]....
        /*0470*/ 	.word	0x00002c00
        /*0474*/ 	.word	0x000000ff
        /*0478*/ 	.word	0x00000000
        /*047c*/ 	.short	0x010a
        /*047e*/ 	.byte	0x05
	.zero		1


	//   ....[48]....
        /*0480*/ 	.word	0x00002c90
        /*0484*/ 	.word	0x000000ff
        /*0488*/ 	.word	0x00000000
        /*048c*/ 	.short	0x010a
        /*048e*/ 	.byte	0x05
	.zero		1


	//   ....[49]....
        /*0490*/ 	.word	0x00002d20
        /*0494*/ 	.word	0x000000ff
        /*0498*/ 	.word	0x00000000
        /*049c*/ 	.short	0x010a
        /*049e*/ 	.byte	0x05
	.zero		1


	//   ....[50]....
        /*04a0*/ 	.word	0x00002dc0
        /*04a4*/ 	.word	0x00000000
        /*04a8*/ 	.word	0x00000000
        /*04ac*/ 	.short	0x010a
        /*04ae*/ 	.byte	0xff
	.zero		1


	//   ....[51]....
        /*04b0*/ 	.word	0x00002ee0
        /*04b4*/ 	.word	0x00000000
        /*04b8*/ 	.word	0x000000f0
        /*04bc*/ 	.short	0x010a
        /*04be*/ 	.byte	0xff
	.zero		1


	//   ....[52]....
        /*04c0*/ 	.word	0x00002f50
        /*04c4*/ 	.word	0x00000000
        /*04c8*/ 	.word	0x00000000
        /*04cc*/ 	.short	0x0101
        /*04ce*/ 	.byte	0xff
	.zero		1


	//   ....[53]....
        /*04d0*/ 	.word	0x00002f70
        /*04d4*/ 	.word	0x000000ff
        /*04d8*/ 	.word	0x000000c0
        /*04dc*/ 	.short	0x010a
        /*04de*/ 	.byte	0x05
	.zero		1


	//   ....[54]....
        /*04e0*/ 	.word	0x00003090
        /*04e4*/ 	.word	0x00000000
        /*04e8*/ 	.word	0x000000b0
        /*04ec*/ 	.short	0x010a
        /*04ee*/ 	.byte	0xff
	.zero		1


	//   ....[55]....
        /*04f0*/ 	.word	0x00003190
        /*04f4*/ 	.word	0x00000000
        /*04f8*/ 	.word	0x00000000
        /*04fc*/ 	.short	0x0101
        /*04fe*/ 	.byte	0xff
	.zero		1


	//   ....[56]....
        /*0500*/ 	.word	0x00003220
        /*0504*/ 	.word	0x000000ff
        /*0508*/ 	.word	0x000000c0
        /*050c*/ 	.short	0x0106
        /*050e*/ 	.byte	0x05
	.zero		1


	//   ....[57]....
        /*0510*/ 	.word	0x00003240
        /*0514*/ 	.word	0x000000ff
        /*0518*/ 	.word	0x000000c0
        /*051c*/ 	.short	0x010a
        /*051e*/ 	.byte	0x05
	.zero		1


	//   ....[58]....
        /*0520*/ 	.word	0x000032d0
        /*0524*/ 	.word	0x000000ff
        /*0528*/ 	.word	0x000000c0
        /*052c*/ 	.short	0x0106
        /*052e*/ 	.byte	0x04
	.zero		1


	//   ....[59]....
        /*0530*/ 	.word	0x00003310
        /*0534*/ 	.word	0x00000000
        /*0538*/ 	.word	0x000000c0
        /*053c*/ 	.short	0x010a
        /*053e*/ 	.byte	0xff
	.zero		1


	//   ....[60]....
        /*0540*/ 	.word	0x00003ae0
        /*0544*/ 	.word	0x00000000
        /*0548*/ 	.word	0x000000b0
        /*054c*/ 	.short	0x010a
        /*054e*/ 	.byte	0xff
	.zero		1


	//   ....[61]....
        /*0550*/ 	.word	0x00003bf0
        /*0554*/ 	.word	0x00000003
        /*0558*/ 	.word	0x00000000
        /*055c*/ 	.short	0x0101
        /*055e*/ 	.byte	0xff
	.zero		1


	//   ....[62]....
        /*0560*/ 	.word	0x00003c00
        /*0564*/ 	.word	0x000000ff
        /*0568*/ 	.word	0x00000000
        /*056c*/ 	.short	0x010a
        /*056e*/ 	.byte	0x0e
	.zero		1


	//   ....[63]....
        /*0570*/ 	.word	0x00003c20
        /*0574*/ 	.word	0x000000ff
        /*0578*/ 	.word	0x000000e0
        /*057c*/ 	.short	0x010a
        /*057e*/ 	.byte	0x0f
	.zero		1


	//   ....[64]....
        /*0580*/ 	.word	0x00003cf0
        /*0584*/ 	.word	0x000000ff
        /*0588*/ 	.word	0x00000000
        /*058c*/ 	.short	0x010a
        /*058e*/ 	.byte	0x0e
	.zero		1


	//   ....[65]....
        /*0590*/ 	.word	0x00003e20
        /*0594*/ 	.word	0x000000ff
        /*0598*/ 	.word	0x00000000
        /*059c*/ 	.short	0x010a
        /*059e*/ 	.byte	0x26
	.zero		1


	//   ....[66]....
        /*05a0*/ 	.word	0x00004130
        /*05a4*/ 	.word	0x000000ff
        /*05a8*/ 	.word	0x00000000
        /*05ac*/ 	.short	0x010a
        /*05ae*/ 	.byte	0x05
	.zero		1


	//   ....[67]....
        /*05b0*/ 	.word	0x000041c0
        /*05b4*/ 	.word	0x000000ff
        /*05b8*/ 	.word	0x00000000
        /*05bc*/ 	.short	0x010a
        /*05be*/ 	.byte	0x06
	.zero		1


	//   ....[68]....
        /*05c0*/ 	.word	0x000045d0
        /*05c4*/ 	.word	0x00000000
        /*05c8*/ 	.word	0x000000b0
        /*05cc*/ 	.short	0x010a
        /*05ce*/ 	.byte	0xff
	.zero		1


	//   ....[69]....
        /*05d0*/ 	.word	0x00004710
        /*05d4*/ 	.word	0x00000000
        /*05d8*/ 	.word	0x00000000
        /*05dc*/ 	.short	0x0101
        /*05de*/ 	.byte	0xff
	.zero		1


	//   ....[70]....
        /*05e0*/ 	.word	0x00004a30
        /*05e4*/ 	.word	0x000000ff
        /*05e8*/ 	.word	0x000000a8
        /*05ec*/ 	.short	0x010a
        /*05ee*/ 	.byte	0x05
	.zero		1


	//   ....[71]....
        /*05f0*/ 	.word	0x00004ba0
        /*05f4*/ 	.word	0x000000ff
        /*05f8*/ 	.word	0x00000080
        /*05fc*/ 	.short	0x010a
        /*05fe*/ 	.byte	0x05
	.zero		1


	//   ....[72]....
        /*0600*/ 	.word	0x00004d90
        /*0604*/ 	.word	0x000000ff
        /*0608*/ 	.word	0x00000060
        /*060c*/ 	.short	0x010b
        /*060e*/ 	.byte	0x05
	.zero		1


	//   ....[73]....
        /*0610*/ 	.word	0x00004da0
        /*0614*/ 	.word	0x000000ff
        /*0618*/ 	.word	0x00000000
        /*061c*/ 	.short	0x0101
        /*061e*/ 	.byte	0x0e
	.zero		1


	//   ....[74]....
        /*0620*/ 	.word	0x00004db0
        /*0624*/ 	.word	0x000000ff
        /*0628*/ 	.word	0x00000088
        /*062c*/ 	.short	0x010a
        /*062e*/ 	.byte	0x05
	.zero		1


	//   ....[75]....
        /*0630*/ 	.word	0x00004f70
        /*0634*/ 	.word	0x000000ff
        /*0638*/ 	.word	0x00000068
        /*063c*/ 	.short	0x010b
        /*063e*/ 	.byte	0x05
	.zero		1


	//   ....[76]....
        /*0640*/ 	.word	0x00004f80
        /*0644*/ 	.word	0x000000ff
        /*0648*/ 	.word	0x00000000
        /*064c*/ 	.short	0x0101
        /*064e*/ 	.byte	0x0d
	.zero		1


	//   ....[77]....
        /*0650*/ 	.word	0x00004f90
        /*0654*/ 	.word	0x000000ff
        /*0658*/ 	.word	0x00000090
        /*065c*/ 	.short	0x010a
        /*065e*/ 	.byte	0x05
	.zero		1


	//   ....[78]....
        /*0660*/ 	.word	0x00005140
        /*0664*/ 	.word	0x000000ff
        /*0668*/ 	.word	0x00000070
        /*066c*/ 	.short	0x010b
        /*066e*/ 	.byte	0x05
	.zero		1


	//   ....[79]....
        /*0670*/ 	.word	0x00005150
        /*0674*/ 	.word	0x000000ff
        /*0678*/ 	.word	0x00000000
        /*067c*/ 	.short	0x0101
        /*067e*/ 	.byte	0x07
	.zero		1


	//   ....[80]....
        /*0680*/ 	.word	0x00005160
        /*0684*/ 	.word	0x000000ff
        /*0688*/ 	.word	0x00000098
        /*068c*/ 	.short	0x010a
        /*068e*/ 	.byte	0x05
	.zero		1


	//   ....[81]....
        /*0690*/ 	.word	0x00005330
        /*0694*/ 	.word	0x000000ff
        /*0698*/ 	.word	0x00000078
        /*069c*/ 	.short	0x010b
        /*069e*/ 	.byte	0x05
	.zero		1


	//   ....[82]....
        /*06a0*/ 	.word	0x00005340
        /*06a4*/ 	.word	0x000000ff
        /*06a8*/ 	.word	0x00000000
        /*06ac*/ 	.short	0x0101
        /*06ae*/ 	.byte	0x06
	.zero		1


	//   ....[83]....
        /*06b0*/ 	.word	0x00005350
        /*06b4*/ 	.word	0x000000ff
        /*06b8*/ 	.word	0x00000080
        /*06bc*/ 	.short	0x010a
        /*06be*/ 	.byte	0x05
	.zero		1


	//   ....[84]....
        /*06c0*/ 	.word	0x00005510
        /*06c4*/ 	.word	0x000000ff
        /*06c8*/ 	.word	0x00000060
        /*06cc*/ 	.short	0x010b
        /*06ce*/ 	.byte	0x05
	.zero		1


	//   ....[85]....
        /*06d0*/ 	.word	0x00005520
        /*06d4*/ 	.word	0x000000ff
        /*06d8*/ 	.word	0x00000000
        /*06dc*/ 	.short	0x0101
        /*06de*/ 	.byte	0x0e
	.zero		1


	//   ....[86]....
        /*06e0*/ 	.word	0x00005530
        /*06e4*/ 	.word	0x000000ff
        /*06e8*/ 	.word	0x00000088
        /*06ec*/ 	.short	0x010a
        /*06ee*/ 	.byte	0x05
	.zero		1


	//   ....[87]....
        /*06f0*/ 	.word	0x000056e0
        /*06f4*/ 	.word	0x000000ff
        /*06f8*/ 	.word	0x00000068
        /*06fc*/ 	.short	0x010b
        /*06fe*/ 	.byte	0x05
	.zero		1


	//   ....[88]....
        /*0700*/ 	.word	0x000056f0
        /*0704*/ 	.word	0x000000ff
        /*0708*/ 	.word	0x00000000
        /*070c*/ 	.short	0x0101
        /*070e*/ 	.byte	0x0d
	.zero		1


	//   ....[89]....
        /*0710*/ 	.word	0x00005700
        /*0714*/ 	.word	0x000000ff
        /*0718*/ 	.word	0x00000090
        /*071c*/ 	.short	0x010a
        /*071e*/ 	.byte	0x05
	.zero		1


	//   ....[90]....
        /*0720*/ 	.word	0x000058f0
        /*0724*/ 	.word	0x000000ff
        /*0728*/ 	.word	0x00000070
        /*072c*/ 	.short	0x010b
        /*072e*/ 	.byte	0x05
	.zero		1


	//   ....[91]....
        /*0730*/ 	.word	0x00005960
        /*0734*/ 	.word	0x000000ff
        /*0738*/ 	.word	0x00000000
        /*073c*/ 	.short	0x0101
        /*073e*/ 	.byte	0x07
	.zero		1


	//   ....[92]....
        /*0740*/ 	.word	0x00005970
        /*0744*/ 	.word	0x000000ff
        /*0748*/ 	.word	0x00000098
        /*074c*/ 	.short	0x010a
        /*074e*/ 	.byte	0x05
	.zero		1


	//   ....[93]....
        /*0750*/ 	.word	0x00005c10
        /*0754*/ 	.word	0x000000ff
        /*0758*/ 	.word	0x00000078
        /*075c*/ 	.short	0x010b
        /*075e*/ 	.byte	0x05
	.zero		1


	//   ....[94]....
        /*0760*/ 	.word	0x00005c30
        /*0764*/ 	.word	0x000000ff
        /*0768*/ 	.word	0x00000000
        /*076c*/ 	.short	0x0101
        /*076e*/ 	.byte	0x06
	.zero		1


	//   ....[95]....
        /*0770*/ 	.word	0x00005c50
        /*0774*/ 	.word	0x000000ff
        /*0778*/ 	.word	0x00000080
        /*077c*/ 	.short	0x010a
        /*077e*/ 	.byte	0x05
	.zero		1


	//   ....[96]....
        /*0780*/ 	.word	0x00005c70
        /*0784*/ 	.word	0x000000ff
        /*0788*/ 	.word	0x00000088
        /*078c*/ 	.short	0x010a
        /*078e*/ 	.byte	0x05
	.zero		1


	//   ....[97]....
        /*0790*/ 	.word	0x00005c90
        /*0794*/ 	.word	0x000000ff
        /*0798*/ 	.word	0x00000090
        /*079c*/ 	.short	0x010a
        /*079e*/ 	.byte	0x05
	.zero		1


	//   ....[98]....
        /*07a0*/ 	.word	0x00005ce0
        /*07a4*/ 	.word	0x00000002
        /*07a8*/ 	.word	0x00000098
        /*07ac*/ 	.short	0x010a
        /*07ae*/ 	.byte	0xff
	.zero		1


	//   ....[99]....
        /*07b0*/ 	.word	0x00005ff0
        /*07b4*/ 	.word	0x00000000
        /*07b8*/ 	.word	0x000000b0
        /*07bc*/ 	.short	0x010a
        /*07be*/ 	.byte	0xff
	.zero		1


	//   ....[100]....
        /*07c0*/ 	.word	0x00006100
        /*07c4*/ 	.word	0x00000000
        /*07c8*/ 	.word	0x00000000
        /*07cc*/ 	.short	0x0101
        /*07ce*/ 	.byte	0xff
	.zero		1


	//   ....[101]....
        /*07d0*/ 	.word	0x00006b40
        /*07d4*/ 	.word	0x000000ff
        /*07d8*/ 	.word	0x00000060
        /*07dc*/ 	.short	0x010a
        /*07de*/ 	.byte	0x2d
	.zero		1


	//   ....[102]....
        /*07e0*/ 	.word	0x00006b50
        /*07e4*/ 	.word	0x0000003a
        /*07e8*/ 	.word	0x000000d0
        /*07ec*/ 	.short	0x010a
        /*07ee*/ 	.byte	0xff
	.zero		1


	//   ....[103]....
        /*07f0*/ 	.word	0x00006cc0
        /*07f4*/ 	.word	0x000000ff
        /*07f8*/ 	.word	0x00000060
        /*07fc*/ 	.short	0x010a
        /*07fe*/ 	.byte	0x2d
	.zero		1


	//   ....[104]....
        /*0800*/ 	.word	0x00006da0
        /*0804*/ 	.word	0x0000003a
        /*0808*/ 	.word	0x000000d0
        /*080c*/ 	.short	0x010a
        /*080e*/ 	.byte	0xff
	.zero		1


	//   ....[105]....
        /*0810*/ 	.word	0x00007b90
        /*0814*/ 	.word	0x00000000
        /*0818*/ 	.word	0x00000000
        /*081c*/ 	.short	0x0101
        /*081e*/ 	.byte	0xff
	.zero		1


	//   ....[106]....
        /*0820*/ 	.word	0x00007ba0
        /*0824*/ 	.word	0x00000002
        /*0828*/ 	.word	0x00000060
        /*082c*/ 	.short	0x010a
        /*082e*/ 	.byte	0xff
	.zero		1


	//   ....[107]....
        /*0830*/ 	.word	0x00007c60
        /*0834*/ 	.word	0x00000002
        /*0838*/ 	.word	0x00000060
        /*083c*/ 	.short	0x010a
        /*083e*/ 	.byte	0xff
	.zero		1


	//   ....[108]....
        /*0840*/ 	.word	0x00008a40
        /*0844*/ 	.word	0x0000006a
        /*0848*/ 	.word	0x00000000
        /*084c*/ 	.short	0x0101
        /*084e*/ 	.byte	0xff
	.zero		1


	//   ....[109]....
        /*0850*/ 	.word	0x00008a60
        /*0854*/ 	.word	0x00000000
        /*0858*/ 	.word	0x00000060
        /*085c*/ 	.short	0x010a
        /*085e*/ 	.byte	0xff
	.zero		1


	//   ....[110]....
        /*0860*/ 	.word	0x00008b10
        /*0864*/ 	.word	0x00000000
        /*0868*/ 	.word	0x00000060
        /*086c*/ 	.short	0x010a
        /*086e*/ 	.byte	0xff
	.zero		1


	//   ....[111]....
        /*0870*/ 	.word	0x00009870
        /*0874*/ 	.word	0x0000006a
        /*0878*/ 	.word	0x00000000
        /*087c*/ 	.short	0x0101
        /*087e*/ 	.byte	0xff
	.zero		1


	//   ....[112]....
        /*0880*/ 	.word	0x00009890
        /*0884*/ 	.word	0x00000000
        /*0888*/ 	.word	0x00000060
        /*088c*/ 	.short	0x010a
        /*088e*/ 	.byte	0xff
	.zero		1


	//   ....[113]....
        /*0890*/ 	.word	0x00009950
        /*0894*/ 	.word	0x00000000
        /*0898*/ 	.word	0x00000060
        /*089c*/ 	.short	0x010a
        /*089e*/ 	.byte	0xff
	.zero		1


	//   ....[114]....
        /*08a0*/ 	.word	0x0000a760
        /*08a4*/ 	.word	0x0000006b
        /*08a8*/ 	.word	0x00000000
        /*08ac*/ 	.short	0x0101
        /*08ae*/ 	.byte	0xff
	.zero		1


	//   ....[115]....
        /*08b0*/ 	.word	0x0000a780
        /*08b4*/ 	.word	0x00000000
        /*08b8*/ 	.word	0x00000060
        /*08bc*/ 	.short	0x010a
        /*08be*/ 	.byte	0xff
	.zero		1


	//   ....[116]....
        /*08c0*/ 	.word	0x0000a830
        /*08c4*/ 	.word	0x00000000
        /*08c8*/ 	.word	0x00000060
        /*08cc*/ 	.short	0x010a
        /*08ce*/ 	.byte	0xff
	.zero		1


	//   ....[117]....
        /*08d0*/ 	.word	0x0000b600
        /*08d4*/ 	.word	0x0000006b
        /*08d8*/ 	.word	0x00000000
        /*08dc*/ 	.short	0x0101
        /*08de*/ 	.byte	0xff
	.zero		1


	//   ....[118]....
        /*08e0*/ 	.word	0x0000b620
        /*08e4*/ 	.word	0x00000000
        /*08e8*/ 	.word	0x00000060
        /*08ec*/ 	.short	0x010a
        /*08ee*/ 	.byte	0xff
	.zero		1


	//   ....[119]....
        /*08f0*/ 	.word	0x0000b6d0
        /*08f4*/ 	.word	0x00000000
        /*08f8*/ 	.word	0x00000060
        /*08fc*/ 	.short	0x010a
        /*08fe*/ 	.byte	0xff
	.zero		1


	//   ....[120]....
        /*0900*/ 	.word	0x0000c4f0
        /*0904*/ 	.word	0x0000006b
        /*0908*/ 	.word	0x00000000
        /*090c*/ 	.short	0x0101
        /*090e*/ 	.byte	0xff
	.zero		1


	//   ....[121]....
        /*0910*/ 	.word	0x0000c510
        /*0914*/ 	.word	0x00000000
        /*0918*/ 	.word	0x00000060
        /*091c*/ 	.short	0x010a
        /*091e*/ 	.byte	0xff
	.zero		1


	//   ....[122]....
        /*0920*/ 	.word	0x0000c5c0
        /*0924*/ 	.word	0x00000000
        /*0928*/ 	.word	0x00000060
        /*092c*/ 	.short	0x010a
        /*092e*/ 	.byte	0xff
	.zero		1


	//   ....[123]....
        /*0930*/ 	.word	0x0000d370
        /*0934*/ 	.word	0x0000006b
        /*0938*/ 	.word	0x00000000
        /*093c*/ 	.short	0x0101
        /*093e*/ 	.byte	0xff
	.zero		1


	//   ....[124]....
        /*0940*/ 	.word	0x0000d390
        /*0944*/ 	.word	0x00000000
        /*0948*/ 	.word	0x00000060
        /*094c*/ 	.short	0x010a
        /*094e*/ 	.byte	0xff
	.zero		1


	//   ....[125]....
        /*0950*/ 	.word	0x0000d440
        /*0954*/ 	.word	0x00000000
        /*0958*/ 	.word	0x00000060
        /*095c*/ 	.short	0x010a
        /*095e*/ 	.byte	0xff
	.zero		1


	//   ....[126]....
        /*0960*/ 	.word	0x0000dcb0
        /*0964*/ 	.word	0x000000ff
        /*0968*/ 	.word	0x00000000
        /*096c*/ 	.short	0x0101
        /*096e*/ 	.byte	0x04
	.zero		1


	//   ....[127]....
        /*0970*/ 	.word	0x0000e230
        /*0974*/ 	.word	0x00000000
        /*0978*/ 	.word	0x00000000
        /*097c*/ 	.short	0x0101
        /*097e*/ 	.byte	0xff
	.zero		1


	//   ....[128]....
        /*0980*/ 	.word	0x0000e4c0
        /*0984*/ 	.word	0x000000ff
        /*0988*/ 	.word	0x00000000
        /*098c*/ 	.short	0x0101
        /*098e*/ 	.byte	0x04
	.zero		1


	//   ....[129]....
        /*0990*/ 	.word	0x0000e4e0
        /*0994*/ 	.word	0x00000002
        /*0998*/ 	.word	0x00000100
        /*099c*/ 	.short	0x010a
        /*099e*/ 	.byte	0xff
	.zero		1


	//   ....[130]....
        /*09a0*/ 	.word	0x0000e540
        /*09a4*/ 	.word	0x00000002
        /*09a8*/ 	.word	0x00000030
        /*09ac*/ 	.short	0x010a
        /*09ae*/ 	.byte	0xff
	.zero		1


	//   ....[131]....
        /*09b0*/ 	.word	0x0000e5a0
        /*09b4*/ 	.word	0x00000002
        /*09b8*/ 	.word	0x00000030
        /*09bc*/ 	.short	0x010a
        /*09be*/ 	.byte	0xff
	.zero		1


	//   ....[132]....
        /*09c0*/ 	.word	0x0000e5f0
        /*09c4*/ 	.word	0x00000002
        /*09c8*/ 	.word	0x000000b0
        /*09cc*/ 	.short	0x010a
        /*09ce*/ 	.byte	0xff
	.zero		1


	//   ....[133]....
        /*09d0*/ 	.word	0x0000e650
        /*09d4*/ 	.word	0x00000000
        /*09d8*/ 	.word	0x00000000
        /*09dc*/ 	.short	0x010a
        /*09de*/ 	.byte	0xff
	.zero		1


	//   ....[134]....
        /*09e0*/ 	.word	0x0000e6b0
        /*09e4*/ 	.word	0x00000000
        /*09e8*/ 	.word	0x00000000
        /*09ec*/ 	.short	0x010a
        /*09ee*/ 	.byte	0xff
	.zero		1


	//   ....[135]....
        /*09f0*/ 	.word	0x0000e710
        /*09f4*/ 	.word	0x00000000
        /*09f8*/ 	.word	0x00000000
        /*09fc*/ 	.short	0x010a
        /*09fe*/ 	.byte	0xff
	.zero		1


	//   ....[136]....
        /*0a00*/ 	.word	0x0000e770
        /*0a04*/ 	.word	0x00000000
        /*0a08*/ 	.word	0x00000000
        /*0a0c*/ 	.short	0x010a
        /*0a0e*/ 	.byte	0xff
	.zero		1


	//   ....[137]....
        /*0a10*/ 	.word	0x0000e7d0
        /*0a14*/ 	.word	0x00000000
        /*0a18*/ 	.word	0x00000000
        /*0a1c*/ 	.short	0x010a
        /*0a1e*/ 	.byte	0xff
	.zero		1


	//   ....[138]....
        /*0a20*/ 	.word	0x0000e820
        /*0a24*/ 	.word	0x00000000
        /*0a28*/ 	.word	0x000000f0
        /*0a2c*/ 	.short	0x010a
        /*0a2e*/ 	.byte	0xff
	.zero		1


	//   ....[139]....
        /*0a30*/ 	.word	0x0000e880
        /*0a34*/ 	.word	0x00000000
        /*0a38*/ 	.word	0x000000c0
        /*0a3c*/ 	.short	0x010a
        /*0a3e*/ 	.byte	0xff
	.zero		1


	//   ....[140]....
        /*0a40*/ 	.word	0x0000e8d0
        /*0a44*/ 	.word	0x00000000
        /*0a48*/ 	.word	0x000000b0
        /*0a4c*/ 	.short	0x010a
        /*0a4e*/ 	.byte	0xff
	.zero		1


	//   ....[141]....
        /*0a50*/ 	.word	0x0000e930
        /*0a54*/ 	.word	0x00000000
        /*0a58*/ 	.word	0x000000c0
        /*0a5c*/ 	.short	0x010a
        /*0a5e*/ 	.byte	0xff
	.zero		1


	//   ....[142]....
        /*0a60*/ 	.word	0x0000e980
        /*0a64*/ 	.word	0x00000000
        /*0a68*/ 	.word	0x000000b0
        /*0a6c*/ 	.short	0x010a
        /*0a6e*/ 	.byte	0xff
	.zero		1


	//   ....[143]....
        /*0a70*/ 	.word	0x0000e9e0
        /*0a74*/ 	.word	0x00000002
        /*0a78*/ 	.word	0x000000e0
        /*0a7c*/ 	.short	0x010a
        /*0a7e*/ 	.byte	0xff
	.zero		1


	//   ....[144]....
        /*0a80*/ 	.word	0x0000ea40
        /*0a84*/ 	.word	0x00000000
        /*0a88*/ 	.word	0x00000000
        /*0a8c*/ 	.short	0x010a
        /*0a8e*/ 	.byte	0xff
	.zero		1


	//   ....[145]....
        /*0a90*/ 	.word	0x0000eaa0
        /*0a94*/ 	.word	0x00000000
        /*0a98*/ 	.word	0x00000000
        /*0a9c*/ 	.short	0x010a
        /*0a9e*/ 	.byte	0xff
	.zero		1


	//   ....[146]....
        /*0aa0*/ 	.word	0x0000eb00
        /*0aa4*/ 	.word	0x00000000
        /*0aa8*/ 	.word	0x00000000
        /*0aac*/ 	.short	0x010a
        /*0aae*/ 	.byte	0xff
	.zero		1


	//   ....[147]....
        /*0ab0*/ 	.word	0x0000eb50
        /*0ab4*/ 	.word	0x00000000
        /*0ab8*/ 	.word	0x000000b0
        /*0abc*/ 	.short	0x010a
        /*0abe*/ 	.byte	0xff
	.zero		1


	//   ....[148]....
        /*0ac0*/ 	.word	0x0000ebb0
        /*0ac4*/ 	.word	0x00000000
        /*0ac8*/ 	.word	0x000000a8
        /*0acc*/ 	.short	0x010a
        /*0ace*/ 	.byte	0xff
	.zero		1


	//   ....[149]....
        /*0ad0*/ 	.word	0x0000ec10
        /*0ad4*/ 	.word	0x00000000
        /*0ad8*/ 	.word	0x00000080
        /*0adc*/ 	.short	0x010a
        /*0ade*/ 	.byte	0xff
	.zero		1


	//   ....[150]....
        /*0ae0*/ 	.word	0x0000ec70
        /*0ae4*/ 	.word	0x00000000
        /*0ae8*/ 	.word	0x00000088
        /*0aec*/ 	.short	0x010a
        /*0aee*/ 	.byte	0xff
	.zero		1


	//   ....[151]....
        /*0af0*/ 	.word	0x0000ecd0
        /*0af4*/ 	.word	0x00000000
        /*0af8*/ 	.word	0x00000090
        /*0afc*/ 	.short	0x010a
        /*0afe*/ 	.byte	0xff
	.zero		1


	//   ....[152]....
        /*0b00*/ 	.word	0x0000ed30
        /*0b04*/ 	.word	0x00000000
        /*0b08*/ 	.word	0x00000098
        /*0b0c*/ 	.short	0x010a
        /*0b0e*/ 	.byte	0xff
	.zero		1


	//   ....[153]....
        /*0b10*/ 	.word	0x0000ed90
        /*0b14*/ 	.word	0x00000000
        /*0b18*/ 	.word	0x00000080
        /*0b1c*/ 	.short	0x010a
        /*0b1e*/ 	.byte	0xff
	.zero		1


	//   ....[154]....
        /*0b20*/ 	.word	0x0000edf0
        /*0b24*/ 	.word	0x00000000
        /*0b28*/ 	.word	0x00000088
        /*0b2c*/ 	.short	0x010a
        /*0b2e*/ 	.byte	0xff
	.zero		1


	//   ....[155]....
        /*0b30*/ 	.word	0x0000ee50
        /*0b34*/ 	.word	0x00000000
        /*0b38*/ 	.word	0x00000090
        /*0b3c*/ 	.short	0x010a
        /*0b3e*/ 	.byte	0xff
	.zero		1


	//   ....[156]....
        /*0b40*/ 	.word	0x0000eeb0
        /*0b44*/ 	.word	0x00000000
        /*0b48*/ 	.word	0x00000098
        /*0b4c*/ 	.short	0x010a
        /*0b4e*/ 	.byte	0xff
	.zero		1


	//   ....[157]....
        /*0b50*/ 	.word	0x0000ef10
        /*0b54*/ 	.word	0x00000000
        /*0b58*/ 	.word	0x00000080
        /*0b5c*/ 	.short	0x010a
        /*0b5e*/ 	.byte	0xff
	.zero		1


	//   ....[158]....
        /*0b60*/ 	.word	0x0000ef70
        /*0b64*/ 	.word	0x00000000
        /*0b68*/ 	.word	0x00000088
        /*0b6c*/ 	.short	0x010a
        /*0b6e*/ 	.byte	0xff
	.zero		1


	//   ....[159]....
        /*0b70*/ 	.word	0x0000efd0
        /*0b74*/ 	.word	0x00000002
        /*0b78*/ 	.word	0x00000090
        /*0b7c*/ 	.short	0x010a
        /*0b7e*/ 	.byte	0xff
	.zero		1


	//   ....[160]....
        /*0b80*/ 	.word	0x0000f020
        /*0b84*/ 	.word	0x00000000
        /*0b88*/ 	.word	0x000000b0
        /*0b8c*/ 	.short	0x010a
        /*0b8e*/ 	.byte	0xff
	.zero		1


	//   ....[161]....
        /*0b90*/ 	.word	0x0000f080
        /*0b94*/ 	.word	0x00000004
        /*0b98*/ 	.word	0x00000060
        /*0b9c*/ 	.short	0x010a
        /*0b9e*/ 	.byte	0xff
	.zero		1


	//   ....[162]....
        /*0ba0*/ 	.word	0x0000f0d0
        /*0ba4*/ 	.word	0x0000003a
        /*0ba8*/ 	.word	0x000000d0
        /*0bac*/ 	.short	0x010a
        /*0bae*/ 	.byte	0xff
	.zero		1


	//   ....[163]....
        /*0bb0*/ 	.word	0x0000f120
        /*0bb4*/ 	.word	0x00000002
        /*0bb8*/ 	.word	0x00000060
        /*0bbc*/ 	.short	0x010a
        /*0bbe*/ 	.byte	0xff
	.zero		1


	//   ....[164]....
        /*0bc0*/ 	.word	0x0000f170
        /*0bc4*/ 	.word	0x00000000
        /*0bc8*/ 	.word	0x00000060
        /*0bcc*/ 	.short	0x010a
        /*0bce*/ 	.byte	0xff
	.zero		1


	//   ....[165]....
        /*0bd0*/ 	.word	0x0000f1c0
        /*0bd4*/ 	.word	0x00000000
        /*0bd8*/ 	.word	0x00000060
        /*0bdc*/ 	.short	0x010a
        /*0bde*/ 	.byte	0xff
	.zero		1


	//   ....[166]....
        /*0be0*/ 	.word	0x0000f210
        /*0be4*/ 	.word	0x00000000
        /*0be8*/ 	.word	0x00000060
        /*0bec*/ 	.short	0x010a
        /*0bee*/ 	.byte	0xff
	.zero		1


	//   ....[167]....
        /*0bf0*/ 	.word	0x0000f260
        /*0bf4*/ 	.word	0x00000000
        /*0bf8*/ 	.word	0x00000060
        /*0bfc*/ 	.short	0x010a
        /*0bfe*/ 	.byte	0xff
	.zero		1


	//   ....[168]....
        /*0c00*/ 	.word	0x0000f2b0
        /*0c04*/ 	.word	0x00000000
        /*0c08*/ 	.word	0x00000060
        /*0c0c*/ 	.short	0x010a
        /*0c0e*/ 	.byte	0xff
	.zero		1


	//   ....[169]....
        /*0c10*/ 	.word	0x0000f300
        /*0c14*/ 	.word	0x00000000
        /*0c18*/ 	.word	0x00000060
        /*0c1c*/ 	.short	0x010a
        /*0c1e*/ 	.byte	0xff
	.zero		1


	//----- nvinfo : EIATTR_NUM_MBARRIERS
	.align		4
.L_47:
        /*0c20*/ 	.byte	0x03, 0x38
        /*0c22*/ 	.short	0x0022


	//----- nvinfo : EIATTR_EXIT_INSTR_OFFSETS
	.align		4
        /*0c24*/ 	.byte	0x04, 0x1c
        /*0c26*/ 	.short	(.L_49 - .L_48)


	//   ....[0]....
.L_48:
        /*0c28*/ 	.word	0x00002df0


	//   ....[1]....
        /*0c2c*/ 	.word	0x000032e0


	//   ....[2]....
        /*0c30*/ 	.word	0x00003340


	//   ....[3]....
        /*0c34*/ 	.word	0x00004420


	//   ....[4]....
        /*0c38*/ 	.word	0x00005d10


	//   ....[5]....
        /*0c3c*/ 	.word	0x00005d50


	//   ....[6]....
        /*0c40*/ 	.word	0x0000e3b0


	//   ....[7]....
        /*0c44*/ 	.word	0x0000e430


	//   ....[8]....
        /*0c48*/ 	.word	0x0000e460


	//   ....[9]....
        /*0c4c*/ 	.word	0x0000e4d0


	//----- nvinfo : EIATTR_MAX_THREADS
	.align		4
.L_49:
        /*0c50*/ 	.byte	0x04, 0x05
        /*0c52*/ 	.short	(.L_51 - .L_50)
.L_50:
        /*0c54*/ 	.word	0x00000100
        /*0c58*/ 	.word	0x00000001
        /*0c5c*/ 	.word	0x00000001


	//----- nvinfo : EIATTR_CRS_STACK_SIZE
	.align		4
.L_51:
        /*0c60*/ 	.byte	0x04, 0x1e
        /*0c62*/ 	.short	(.L_53 - .L_52)
.L_52:
        /*0c64*/ 	.word	0x00000000


	//----- nvinfo : EIATTR_CBANK_PARAM_SIZE
	.align		4
.L_53:
        /*0c68*/ 	.byte	0x03, 0x19
        /*0c6a*/ 	.short	0x0c00


	//----- nvinfo : EIATTR_PARAM_CBANK
	.align		4
        /*0c6c*/ 	.byte	0x04, 0x0a
        /*0c6e*/ 	.short	(.L_55 - .L_54)
	.align		4
.L_54:
        /*0c70*/ 	.word	index@(.nv.constant0._ZN7cutlass13device_kernelINS_4gemm6kernel13GemmUniversalIN4cute5tupleIJiiiiEEENS1_10collective13CollectiveMmaINS1_46MainloopSm100TmaUmmaWarpSpecializedBlockScaledILi6ELi2ELi2ENS5_IJNS4_1CILi2EEESB_NSA_ILi1EEEEEEEENS5_IJNSA_ILi128EEESF_SF_EEENS5_IJNS_12float_e5m2_tENS_13float_ue8m0_tEEEENS5_IJNS5_IJlSC_lEEENS4_6LayoutINS5_IJNS5_IJNS5_IJNSA_ILi32EEENSA_ILi4EEEEEEiEEESP_NS5_IJSC_iEEEEEENS5_IJNS5_IJNS5_IJNSA_ILi16EEESN_EEEiEEENS5_IJNS5_IJNSA_ILi0EEESC_EEENSA_ILi512EEEEEENS5_IJSV_iEEEEEEEEEEESJ_S12_NS4_8TiledMMAINS4_8MMA_AtomIJNS4_21SM100_MMA_MXF8F6F4_SSISH_SH_fSI_Li128ELi128ELNS4_4UMMA5MajorE0ELS17_0ELNS16_7ScaleInE0ELS18_0EEEEEENSL_INS5_IJSC_SC_SC_EEENS5_IJSV_SV_SV_EEEEENS5_IJNS4_10UnderscoreES1E_S1E_EEEEENS5_IJNS4_23SM90_TMA_LOAD_MULTICASTES1H_EEENS5_IJNS4_14ComposedLayoutINS4_7SwizzleILi3ELi4ELi3EEENS4_18smem_ptr_flag_bitsILi8EEENSL_INS5_IJNSA_ILi8EEESF_EEENS5_IJSF_SC_EEEEEEENSL_INS5_IJNS5_IJNS5_IJSO_SC_EEENS5_IJSM_SC_EEEEEESC_NS5_IJSN_SC_EEEEEENS5_IJNS5_IJNS5_IJST_SX_EEESW_EEESV_NS5_IJSC_SX_EEEEEEEEEEEvNS4_8identityES1I_S23_vS24_EENS_8epilogue10collective18CollectiveEpilogueINS26_23Sm100TmaWarpSpecializedILi4ELi2ELi16ELb1ELb0EEEJNS5_IJNSA_ILi64EEESF_SF_EEENS5_IJNSL_IS2B_SC_EENSL_INS5_IJSS_SB_EEENS5_IJSC_S2B_EEEEEEEENS_10bfloat16_tESK_S2I_SK_NS26_6fusion15FusionCallbacksIS2A_NS2J_17LinearCombinationIS2I_fS2I_fLNS_15FloatRoundStyleE2EEES2C_S2H_JEEENS4_5SM1004TMEM4LOAD26SM100_TMEM_LOAD_32dp32b16xENS4_13SM90_TMA_LOADENS1J_INS1K_ILi1ELi4ELi3EEENS1M_ILi16EEENSL_INS5_IJS1O_SS_EEENS5_IJSS_SC_EEEEEEENS4_39AutoVectorizingCopyWithAssumedAlignmentILi128EEENS4_14SM90_TMA_STOREES2Z_S31_S31_EEEvvEEEEvNT_6ParamsE)
        /*0c74*/ 	.short	0x0380
        /*0c76*/ 	.short	0x0c00


	//----- nvinfo : EIATTR_SW_WAR
	.align		4
.L_55:
        /*0c78*/ 	.byte	0x04, 0x36
        /*0c7a*/ 	.short	(.L_57 - .L_56)
.L_56:
        /*0c7c*/ 	.word	0x00000008
.L_57:


//--------------------- .nv.callgraph             --------------------------
	.section	.nv.callgraph,"",@"SHT_CUDA_CALLGRAPH"
	.align	4
	.sectionentsize	8
	.align		4
        /*0000*/ 	.word	0x00000000
	.align		4
        /*0004*/ 	.word	0xffffffff
	.align		4
        /*0008*/ 	.word	index@(_ZN7cutlass13device_kernelINS_4gemm6kernel13GemmUniversalIN4cute5tupleIJiiiiEEENS1_10collective13CollectiveMmaINS1_46MainloopSm100TmaUmmaWarpSpecializedBlockScaledILi6ELi2ELi2ENS5_IJNS4_1CILi2EEESB_NSA_ILi1EEEEEEEENS5_IJNSA_ILi128EEESF_SF_EEENS5_IJNS_12float_e5m2_tENS_13float_ue8m0_tEEEENS5_IJNS5_IJlSC_lEEENS4_6LayoutINS5_IJNS5_IJNS5_IJNSA_ILi32EEENSA_ILi4EEEEEEiEEESP_NS5_IJSC_iEEEEEENS5_IJNS5_IJNS5_IJNSA_ILi16EEESN_EEEiEEENS5_IJNS5_IJNSA_ILi0EEESC_EEENSA_ILi512EEEEEENS5_IJSV_iEEEEEEEEEEESJ_S12_NS4_8TiledMMAINS4_8MMA_AtomIJNS4_21SM100_MMA_MXF8F6F4_SSISH_SH_fSI_Li128ELi128ELNS4_4UMMA5MajorE0ELS17_0ELNS16_7ScaleInE0ELS18_0EEEEEENSL_INS5_IJSC_SC_SC_EEENS5_IJSV_SV_SV_EEEEENS5_IJNS4_10UnderscoreES1E_S1E_EEEEENS5_IJNS4_23SM90_TMA_LOAD_MULTICASTES1H_EEENS5_IJNS4_14ComposedLayoutINS4_7SwizzleILi3ELi4ELi3EEENS4_18smem_ptr_flag_bitsILi8EEENSL_INS5_IJNSA_ILi8EEESF_EEENS5_IJSF_SC_EEEEEEENSL_INS5_IJNS5_IJNS5_IJSO_SC_EEENS5_IJSM_SC_EEEEEESC_NS5_IJSN_SC_EEEEEENS5_IJNS5_IJNS5_IJST_SX_EEESW_EEESV_NS5_IJSC_SX_EEEEEEEEEEEvNS4_8identityES1I_S23_vS24_EENS_8epilogue10collective18CollectiveEpilogueINS26_23Sm100TmaWarpSpecializedILi4ELi2ELi16ELb1ELb0EEEJNS5_IJNSA_ILi64EEESF_SF_EEENS5_IJNSL_IS2B_SC_EENSL_INS5_IJSS_SB_EEENS5_IJSC_S2B_EEEEEEEENS_10bfloat16_tESK_S2I_SK_NS26_6fusion15FusionCallbacksIS2A_NS2J_17LinearCombinationIS2I_fS2I_fLNS_15FloatRoundStyleE2EEES2C_S2H_JEEENS4_5SM1004TMEM4LOAD26SM100_TMEM_LOAD_32dp32b16xENS4_13SM90_TMA_LOADENS1J_INS1K_ILi1ELi4ELi3EEENS1M_ILi16EEENSL_INS5_IJS1O_SS_EEENS5_IJSS_SC_EEEEEEENS4_39AutoVectorizingCopyWithAssumedAlignmentILi128EEENS4_14SM90_TMA_STOREES2Z_S31_S31_EEEvvEEEEvNT_6ParamsE)
	.align		4
        /*000c*/ 	.word	index@(__assertfail)
	.align		4
        /*0010*/ 	.word	0x00000000
	.align		4
        /*0014*/ 	.word	0xfffffffe
	.align		4
        /*0018*/ 	.word	0x00000000
	.align		4
        /*001c*/ 	.word	0xfffffffd
	.align		4
        /*0020*/ 	.word	0x00000000
	.align		4
        /*0024*/ 	.word	0xfffffffc


//--------------------- .nv.constant4             --------------------------
	.section	.nv.constant4,"a",@progbits
	.align	8
	.align		8
.nv.constant4:
        /*0000*/ 	.dword	__assertfail
	.align		8
        /*0008*/ 	.dword	__unnamed_1
	.align		8
        /*0010*/ 	.dword	__unnamed_2
	.align		8
        /*0018*/ 	.dword	_ZN40_INTERNAL_9a04a786_4_k_cu_5dd72338_207054cuda3std3__45__cpo5beginE
	.align		8
        /*0020*/ 	.dword	_ZN40_INTERNAL_9a04a786_4_k_cu_5dd72338_207054cuda3std3__45__cpo3endE
	.align		8
        /*0028*/ 	.dword	_ZN40_INTERNAL_9a04a786_4_k_cu_5dd72338_207054cuda3std3__45__cpo6cbeginE
	.align		8
        /*0030*/ 	.dword	_ZN40_INTERNAL_9a04a786_4_k_cu_5dd72338_207054cuda3std3__45__cpo4cendE
	.align		8
        /*0038*/ 	.dword	_ZN40_INTERNAL_9a04a786_4_k_cu_5dd72338_207054cuda3std3__442_GLOBAL__N__9a04a786_4_k_cu_5dd72338_207056ignoreE
	.align		8
        /*0040*/ 	.dword	_ZN40_INTERNAL_9a04a786_4_k_cu_5dd72338_207054cuda3std3__419piecewise_constructE
	.align		8
        /*0048*/ 	.dword	_ZN40_INTERNAL_9a04a786_4_k_cu_5dd72338_207054cuda3std3__48in_placeE
	.align		8
        /*0050*/ 	.dword	_ZN40_INTERNAL_9a04a786_4_k_cu_5dd72338_207054cuda3std6ranges3__45__cpo4swapE
	.align		8
        /*0058*/ 	.dword	_ZN40_INTERNAL_9a04a786_4_k_cu_5dd72338_207054cuda3std6ranges3__45__cpo9iter_moveE
	.align		8
        /*0060*/ 	.dword	_ZN40_INTERNAL_9a04a786_4_k_cu_5dd72338_207054cute7productE
	.align		8
        /*0068*/ 	.dword	_ZN40_INTERNAL_9a04a786_4_k_cu_5dd72338_207054cute1_E
	.align		8
        /*0070*/ 	.dword	$str$25
	.align		8
        /*0078*/ 	.dword	$str$26
	.align		8
        /*0080*/ 	.dword	$str$27
	.align		8
        /*0088*/ 	.dword	$str$28


//--------------------- .text._ZN7cutlass13device_kernelINS_4gemm6kernel13GemmUniversalIN4cute5tupleIJiiiiEEENS1_10collective13CollectiveMmaINS1_46MainloopSm100TmaUmmaWarpSpecializedBlockScaledILi6ELi2ELi2ENS5_IJNS4_1CILi2EEESB_NSA_ILi1EEEEEEEENS5_IJNSA_ILi128EEESF_SF_EEENS5_IJNS_12float_e5m2_tENS_13float_ue8m0_tEEEENS5_IJNS5_IJlSC_lEEENS4_6LayoutINS5_IJNS5_IJNS5_IJNSA_ILi32EEENSA_ILi4EEEEEEiEEESP_NS5_IJSC_iEEEEEENS5_IJNS5_IJNS5_IJNSA_ILi16EEESN_EEEiEEENS5_IJNS5_IJNSA_ILi0EEESC_EEENSA_ILi512EEEEEENS5_IJSV_iEEEEEEEEEEESJ_S12_NS4_8TiledMMAINS4_8MMA_AtomIJNS4_21SM100_MMA_MXF8F6F4_SSISH_SH_fSI_Li128ELi128ELNS4_4UMMA5MajorE0ELS17_0ELNS16_7ScaleInE0ELS18_0EEEEEENSL_INS5_IJSC_SC_SC_EEENS5_IJSV_SV_SV_EEEEENS5_IJNS4_10UnderscoreES1E_S1E_EEEEENS5_IJNS4_23SM90_TMA_LOAD_MULTICASTES1H_EEENS5_IJNS4_14ComposedLayoutINS4_7SwizzleILi3ELi4ELi3EEENS4_18smem_ptr_flag_bitsILi8EEENSL_INS5_IJNSA_ILi8EEESF_EEENS5_IJSF_SC_EEEEEEENSL_INS5_IJNS5_IJNS5_IJSO_SC_EEENS5_IJSM_SC_EEEEEESC_NS5_IJSN_SC_EEEEEENS5_IJNS5_IJNS5_IJST_SX_EEESW_EEESV_NS5_IJSC_SX_EEEEEEEEEEEvNS4_8identityES1I_S23_vS24_EENS_8epilogue10collective18CollectiveEpilogueINS26_23Sm100TmaWarpSpecializedILi4ELi2ELi16ELb1ELb0EEEJNS5_IJNSA_ILi64EEESF_SF_EEENS5_IJNSL_IS2B_SC_EENSL_INS5_IJSS_SB_EEENS5_IJSC_S2B_EEEEEEEENS_10bfloat16_tESK_S2I_SK_NS26_6fusion15FusionCallbacksIS2A_NS2J_17LinearCombinationIS2I_fS2I_fLNS_15FloatRoundStyleE2EEES2C_S2H_JEEENS4_5SM1004TMEM4LOAD26SM100_TMEM_LOAD_32dp32b16xENS4_13SM90_TMA_LOADENS1J_INS1K_ILi1ELi4ELi3EEENS1M_ILi16EEENSL_INS5_IJS1O_SS_EEENS5_IJSS_SC_EEEEEEENS4_39AutoVectorizingCopyWithAssumedAlignmentILi128EEENS4_14SM90_TMA_STOREES2Z_S31_S31_EEEvvEEEEvNT_6ParamsE --------------------------
	.section	.text._ZN7cutlass13device_kernelINS_4gemm6kernel13GemmUniversalIN4cute5tupleIJiiiiEEENS1_10collective13CollectiveMmaINS1_46MainloopSm100TmaUmmaWarpSpecializedBlockScaledILi6ELi2ELi2ENS5_IJNS4_1CILi2EEESB_NSA_ILi1EEEEEEEENS5_IJNSA_ILi128EEESF_SF_EEENS5_IJNS_12float_e5m2_tENS_13float_ue8m0_tEEEENS5_IJNS5_IJlSC_lEEENS4_6LayoutINS5_IJNS5_IJNS5_IJNSA_ILi32EEENSA_ILi4EEEEEEiEEESP_NS5_IJSC_iEEEEEENS5_IJNS5_IJNS5_IJNSA_ILi16EEESN_EEEiEEENS5_IJNS5_IJNSA_ILi0EEESC_EEENSA_ILi512EEEEEENS5_IJSV_iEEEEEEEEEEESJ_S12_NS4_8TiledMMAINS4_8MMA_AtomIJNS4_21SM100_MMA_MXF8F6F4_SSISH_SH_fSI_Li128ELi128ELNS4_4UMMA5MajorE0ELS17_0ELNS16_7ScaleInE0ELS18_0EEEEEENSL_INS5_IJSC_SC_SC_EEENS5_IJSV_SV_SV_EEEEENS5_IJNS4_10UnderscoreES1E_S1E_EEEEENS5_IJNS4_23SM90_TMA_LOAD_MULTICASTES1H_EEENS5_IJNS4_14ComposedLayoutINS4_7SwizzleILi3ELi4ELi3EEENS4_18smem_ptr_flag_bitsILi8EEENSL_INS5_IJNSA_ILi8EEESF_EEENS5_IJSF_SC_EEEEEEENSL_INS5_IJNS5_IJNS5_IJSO_SC_EEENS5_IJSM_SC_EEEEEESC_NS5_IJSN_SC_EEEEEENS5_IJNS5_IJNS5_IJST_SX_EEESW_EEESV_NS5_IJSC_SX_EEEEEEEEEEEvNS4_8identityES1I_S23_vS24_EENS_8epilogue10collective18CollectiveEpilogueINS26_23Sm100TmaWarpSpecializedILi4ELi2ELi16ELb1ELb0EEEJNS5_IJNSA_ILi64EEESF_SF_EEENS5_IJNSL_IS2B_SC_EENSL_INS5_IJSS_SB_EEENS5_IJSC_S2B_EEEEEEEENS_10bfloat16_tESK_S2I_SK_NS26_6fusion15FusionCallbacksIS2A_NS2J_17LinearCombinationIS2I_fS2I_fLNS_15FloatRoundStyleE2EEES2C_S2H_JEEENS4_5SM1004TMEM4LOAD26SM100_TMEM_LOAD_32dp32b16xENS4_13SM90_TMA_LOADENS1J_INS1K_ILi1ELi4ELi3EEENS1M_ILi16EEENSL_INS5_IJS1O_SS_EEENS5_IJSS_SC_EEEEEEENS4_39AutoVectorizingCopyWithAssumedAlignmentILi128EEENS4_14SM90_TMA_STOREES2Z_S31_S31_EEEvvEEEEvNT_6ParamsE,"ax",@progbits
	.align	128
.text._ZN7cutlass13device_kernelINS_4gemm6kernel13GemmUniversalIN4cute5tupleIJiiiiEEENS1_10collective13CollectiveMmaINS1_46MainloopSm100TmaUmmaWarpSpecializedBlockScaledILi6ELi2ELi2ENS5_IJNS4_1CILi2EEESB_NSA_ILi1EEEEEEEENS5_IJNSA_ILi128EEESF_SF_EEENS5_IJNS_12float_e5m2_tENS_13float_ue8m0_tEEEENS5_IJNS5_IJlSC_lEEENS4_6LayoutINS5_IJNS5_IJNS5_IJNSA_ILi32EEENSA_ILi4EEEEEEiEEESP_NS5_IJSC_iEEEEEENS5_IJNS5_IJNS5_IJNSA_ILi16EEESN_EEEiEEENS5_IJNS5_IJNSA_ILi0EEESC_EEENSA_ILi512EEEEEENS5_IJSV_iEEEEEEEEEEESJ_S12_NS4_8TiledMMAINS4_8MMA_AtomIJNS4_21SM100_MMA_MXF8F6F4_SSISH_SH_fSI_Li128ELi128ELNS4_4UMMA5MajorE0ELS17_0ELNS16_7ScaleInE0ELS18_0EEEEEENSL_INS5_IJSC_SC_SC_EEENS5_IJSV_SV_SV_EEEEENS5_IJNS4_10UnderscoreES1E_S1E_EEEEENS5_IJNS4_23SM90_TMA_LOAD_MULTICASTES1H_EEENS5_IJNS4_14ComposedLayoutINS4_7SwizzleILi3ELi4ELi3EEENS4_18smem_ptr_flag_bitsILi8EEENSL_INS5_IJNSA_ILi8EEESF_EEENS5_IJSF_SC_EEEEEEENSL_INS5_IJNS5_IJNS5_IJSO_SC_EEENS5_IJSM_SC_EEEEEESC_NS5_IJSN_SC_EEEEEENS5_IJNS5_IJNS5_IJST_SX_EEESW_EEESV_NS5_IJSC_SX_EEEEEEEEEEEvNS4_8identityES1I_S23_vS24_EENS_8epilogue10collective18CollectiveEpilogueINS26_23Sm100TmaWarpSpecializedILi4ELi2ELi16ELb1ELb0EEEJNS5_IJNSA_ILi64EEESF_SF_EEENS5_IJNSL_IS2B_SC_EENSL_INS5_IJSS_SB_EEENS5_IJSC_S2B_EEEEEEEENS_10bfloat16_tESK_S2I_SK_NS26_6fusion15FusionCallbacksIS2A_NS2J_17LinearCombinationIS2I_fS2I_fLNS_15FloatRoundStyleE2EEES2C_S2H_JEEENS4_5SM1004TMEM4LOAD26SM100_TMEM_LOAD_32dp32b16xENS4_13SM90_TMA_LOADENS1J_INS1K_ILi1ELi4ELi3EEENS1M_ILi16EEENSL_INS5_IJS1O_SS_EEENS5_IJSS_SC_EEEEEEENS4_39AutoVectorizingCopyWithAssumedAlignmentILi128EEENS4_14SM90_TMA_STOREES2Z_S31_S31_EEEvvEEEEvNT_6ParamsE:
        .type           _ZN7cutlass13device_kernelINS_4gemm6kernel13GemmUniversalIN4cute5tupleIJiiiiEEENS1_10collective13CollectiveMmaINS1_46MainloopSm100TmaUmmaWarpSpecializedBlockScaledILi6ELi2ELi2ENS5_IJNS4_1CILi2EEESB_NSA_ILi1EEEEEEEENS5_IJNSA_ILi128EEESF_SF_EEENS5_IJNS_12float_e5m2_tENS_13float_ue8m0_tEEEENS5_IJNS5_IJlSC_lEEENS4_6LayoutINS5_IJNS5_IJNS5_IJNSA_ILi32EEENSA_ILi4EEEEEEiEEESP_NS5_IJSC_iEEEEEENS5_IJNS5_IJNS5_IJNSA_ILi16EEESN_EEEiEEENS5_IJNS5_IJNSA_ILi0EEESC_EEENSA_ILi512EEEEEENS5_IJSV_iEEEEEEEEEEESJ_S12_NS4_8TiledMMAINS4_8MMA_AtomIJNS4_21SM100_MMA_MXF8F6F4_SSISH_SH_fSI_Li128ELi128ELNS4_4UMMA5MajorE0ELS17_0ELNS16_7ScaleInE0ELS18_0EEEEEENSL_INS5_IJSC_SC_SC_EEENS5_IJSV_SV_SV_EEEEENS5_IJNS4_10UnderscoreES1E_S1E_EEEEENS5_IJNS4_23SM90_TMA_LOAD_MULTICASTES1H_EEENS5_IJNS4_14ComposedLayoutINS4_7SwizzleILi3ELi4ELi3EEENS4_18smem_ptr_flag_bitsILi8EEENSL_INS5_IJNSA_ILi8EEESF_EEENS5_IJSF_SC_EEEEEEENSL_INS5_IJNS5_IJNS5_IJSO_SC_EEENS5_IJSM_SC_EEEEEESC_NS5_IJSN_SC_EEEEEENS5_IJNS5_IJNS5_IJST_SX_EEESW_EEESV_NS5_IJSC_SX_EEEEEEEEEEEvNS4_8identityES1I_S23_vS24_EENS_8epilogue10collective18CollectiveEpilogueINS26_23Sm100TmaWarpSpecializedILi4ELi2ELi16ELb1ELb0EEEJNS5_IJNSA_ILi64EEESF_SF_EEENS5_IJNSL_IS2B_SC_EENSL_INS5_IJSS_SB_EEENS5_IJSC_S2B_EEEEEEEENS_10bfloat16_tESK_S2I_SK_NS26_6fusion15FusionCallbacksIS2A_NS2J_17LinearCombinationIS2I_fS2I_fLNS_15FloatRoundStyleE2EEES2C_S2H_JEEENS4_5SM1004TMEM4LOAD26SM100_TMEM_LOAD_32dp32b16xENS4_13SM90_TMA_LOADENS1J_INS1K_ILi1ELi4ELi3EEENS1M_ILi16EEENSL_INS5_IJS1O_SS_EEENS5_IJSS_SC_EEEEEEENS4_39AutoVectorizingCopyWithAssumedAlignmentILi128EEENS4_14SM90_TMA_STOREES2Z_S31_S31_EEEvvEEEEvNT_6ParamsE,@function
        .size           _ZN7cutlass13device_kernelINS_4gemm6kernel13GemmUniversalIN4cute5tupleIJiiiiEEENS1_10collective13CollectiveMmaINS1_46MainloopSm100TmaUmmaWarpSpecializedBlockScaledILi6ELi2ELi2ENS5_IJNS4_1CILi2EEESB_NSA_ILi1EEEEEEEENS5_IJNSA_ILi128EEESF_SF_EEENS5_IJNS_12float_e5m2_tENS_13float_ue8m0_tEEEENS5_IJNS5_IJlSC_lEEENS4_6LayoutINS5_IJNS5_IJNS5_IJNSA_ILi32EEENSA_ILi4EEEEEEiEEESP_NS5_IJSC_iEEEEEENS5_IJNS5_IJNS5_IJNSA_ILi16EEESN_EEEiEEENS5_IJNS5_IJNSA_ILi0EEESC_EEENSA_ILi512EEEEEENS5_IJSV_iEEEEEEEEEEESJ_S12_NS4_8TiledMMAINS4_8MMA_AtomIJNS4_21SM100_MMA_MXF8F6F4_SSISH_SH_fSI_Li128ELi128ELNS4_4UMMA5MajorE0ELS17_0ELNS16_7ScaleInE0ELS18_0EEEEEENSL_INS5_IJSC_SC_SC_EEENS5_IJSV_SV_SV_EEEEENS5_IJNS4_10UnderscoreES1E_S1E_EEEEENS5_IJNS4_23SM90_TMA_LOAD_MULTICASTES1H_EEENS5_IJNS4_14ComposedLayoutINS4_7SwizzleILi3ELi4ELi3EEENS4_18smem_ptr_flag_bitsILi8EEENSL_INS5_IJNSA_ILi8EEESF_EEENS5_IJSF_SC_EEEEEEENSL_INS5_IJNS5_IJNS5_IJSO_SC_EEENS5_IJSM_SC_EEEEEESC_NS5_IJSN_SC_EEEEEENS5_IJNS5_IJNS5_IJST_SX_EEESW_EEESV_NS5_IJSC_SX_EEEEEEEEEEEvNS4_8identityES1I_S23_vS24_EENS_8epilogue10collective18CollectiveEpilogueINS26_23Sm100TmaWarpSpecializedILi4ELi2ELi16ELb1ELb0EEEJNS5_IJNSA_ILi64EEESF_SF_EEENS5_IJNSL_IS2B_SC_EENSL_INS5_IJSS_SB_EEENS5_IJSC_S2B_EEEEEEEENS_10bfloat16_tESK_S2I_SK_NS26_6fusion15FusionCallbacksIS2A_NS2J_17LinearCombinationIS2I_fS2I_fLNS_15FloatRoundStyleE2EEES2C_S2H_JEEENS4_5SM1004TMEM4LOAD26SM100_TMEM_LOAD_32dp32b16xENS4_13SM90_TMA_LOADENS1J_INS1K_ILi1ELi4ELi3EEENS1M_ILi16EEENSL_INS5_IJS1O_SS_EEENS5_IJSS_SC_EEEEEEENS4_39AutoVectorizingCopyWithAssumedAlignmentILi128EEENS4_14SM90_TMA_STOREES2Z_S31_S31_EEEvvEEEEvNT_6ParamsE,(.L_x_247 - _ZN7cutlass13device_kernelINS_4gemm6kernel13GemmUniversalIN4cute5tupleIJiiiiEEENS1_10collective13CollectiveMmaINS1_46MainloopSm100TmaUmmaWarpSpecializedBlockScaledILi6ELi2ELi2ENS5_IJNS4_1CILi2EEESB_NSA_ILi1EEEEEEEENS5_IJNSA_ILi128EEESF_SF_EEENS5_IJNS_12float_e5m2_tENS_13float_ue8m0_tEEEENS5_IJNS5_IJlSC_lEEENS4_6LayoutINS5_IJNS5_IJNS5_IJNSA_ILi32EEENSA_ILi4EEEEEEiEEESP_NS5_IJSC_iEEEEEENS5_IJNS5_IJNS5_IJNSA_ILi16EEESN_EEEiEEENS5_IJNS5_IJNSA_ILi0EEESC_EEENSA_ILi512EEEEEENS5_IJSV_iEEEEEEEEEEESJ_S12_NS4_8TiledMMAINS4_8MMA_AtomIJNS4_21SM100_MMA_MXF8F6F4_SSISH_SH_fSI_Li128ELi128ELNS4_4UMMA5MajorE0ELS17_0ELNS16_7ScaleInE0ELS18_0EEEEEENSL_INS5_IJSC_SC_SC_EEENS5_IJSV_SV_SV_EEEEENS5_IJNS4_10UnderscoreES1E_S1E_EEEEENS5_IJNS4_23SM90_TMA_LOAD_MULTICASTES1H_EEENS5_IJNS4_14ComposedLayoutINS4_7SwizzleILi3ELi4ELi3EEENS4_18smem_ptr_flag_bitsILi8EEENSL_INS5_IJNSA_ILi8EEESF_EEENS5_IJSF_SC_EEEEEEENSL_INS5_IJNS5_IJNS5_IJSO_SC_EEENS5_IJSM_SC_EEEEEESC_NS5_IJSN_SC_EEEEEENS5_IJNS5_IJNS5_IJST_SX_EEESW_EEESV_NS5_IJSC_SX_EEEEEEEEEEEvNS4_8identityES1I_S23_vS24_EENS_8epilogue10collective18CollectiveEpilogueINS26_23Sm100TmaWarpSpecializedILi4ELi2ELi16ELb1ELb0EEEJNS5_IJNSA_ILi64EEESF_SF_EEENS5_IJNSL_IS2B_SC_EENSL_INS5_IJSS_SB_EEENS5_IJSC_S2B_EEEEEEEENS_10bfloat16_tESK_S2I_SK_NS26_6fusion15FusionCallbacksIS2A_NS2J_17LinearCombinationIS2I_fS2I_fLNS_15FloatRoundStyleE2EEES2C_S2H_JEEENS4_5SM1004TMEM4LOAD26SM100_TMEM_LOAD_32dp32b16xENS4_13SM90_TMA_LOADENS1J_INS1K_ILi1ELi4ELi3EEENS1M_ILi16EEENSL_INS5_IJS1O_SS_EEENS5_IJSS_SC_EEEEEEENS4_39AutoVectorizingCopyWithAssumedAlignmentILi128EEENS4_14SM90_TMA_STOREES2Z_S31_S31_EEEvvEEEEvNT_6ParamsE)
        .other          _ZN7cutlass13device_kernelINS_4gemm6kernel13GemmUniversalIN4cute5tupleIJiiiiEEENS1_10collective13CollectiveMmaINS1_46MainloopSm100TmaUmmaWarpSpecializedBlockScaledILi6ELi2ELi2ENS5_IJNS4_1CILi2EEESB_NSA_ILi1EEEEEEEENS5_IJNSA_ILi128EEESF_SF_EEENS5_IJNS_12float_e5m2_tENS_13float_ue8m0_tEEEENS5_IJNS5_IJlSC_lEEENS4_6LayoutINS5_IJNS5_IJNS5_IJNSA_ILi32EEENSA_ILi4EEEEEEiEEESP_NS5_IJSC_iEEEEEENS5_IJNS5_IJNS5_IJNSA_ILi16EEESN_EEEiEEENS5_IJNS5_IJNSA_ILi0EEESC_EEENSA_ILi512EEEEEENS5_IJSV_iEEEEEEEEEEESJ_S12_NS4_8TiledMMAINS4_8MMA_AtomIJNS4_21SM100_MMA_MXF8F6F4_SSISH_SH_fSI_Li128ELi128ELNS4_4UMMA5MajorE0ELS17_0ELNS16_7ScaleInE0ELS18_0EEEEEENSL_INS5_IJSC_SC_SC_EEENS5_IJSV_SV_SV_EEEEENS5_IJNS4_10UnderscoreES1E_S1E_EEEEENS5_IJNS4_23SM90_TMA_LOAD_MULTICASTES1H_EEENS5_IJNS4_14ComposedLayoutINS4_7SwizzleILi3ELi4ELi3EEENS4_18smem_ptr_flag_bitsILi8EEENSL_INS5_IJNSA_ILi8EEESF_EEENS5_IJSF_SC_EEEEEEENSL_INS5_IJNS5_IJNS5_IJSO_SC_EEENS5_IJSM_SC_EEEEEESC_NS5_IJSN_SC_EEEEEENS5_IJNS5_IJNS5_IJST_SX_EEESW_EEESV_NS5_IJSC_SX_EEEEEEEEEEEvNS4_8identityES1I_S23_vS24_EENS_8epilogue10collective18CollectiveEpilogueINS26_23Sm100TmaWarpSpecializedILi4ELi2ELi16ELb1ELb0EEEJNS5_IJNSA_ILi64EEESF_SF_EEENS5_IJNSL_IS2B_SC_EENSL_INS5_IJSS_SB_EEENS5_IJSC_S2B_EEEEEEEENS_10bfloat16_tESK_S2I_SK_NS26_6fusion15FusionCallbacksIS2A_NS2J_17LinearCombinationIS2I_fS2I_fLNS_15FloatRoundStyleE2EEES2C_S2H_JEEENS4_5SM1004TMEM4LOAD26SM100_TMEM_LOAD_32dp32b16xENS4_13SM90_TMA_LOADENS1J_INS1K_ILi1ELi4ELi3EEENS1M_ILi16EEENSL_INS5_IJS1O_SS_EEENS5_IJSS_SC_EEEEEEENS4_39AutoVectorizingCopyWithAssumedAlignmentILi128EEENS4_14SM90_TMA_STOREES2Z_S31_S31_EEEvvEEEEvNT_6ParamsE,@"STO_CUDA_ENTRY STV_DEFAULT"
_ZN7cutlass13device_kernelINS_4gemm6kernel13GemmUniversalIN4cute5tupleIJiiiiEEENS1_10collective13CollectiveMmaINS1_46MainloopSm100TmaUmmaWarpSpecializedBlockScaledILi6ELi2ELi2ENS5_IJNS4_1CILi2EEESB_NSA_ILi1EEEEEEEENS5_IJNSA_ILi128EEESF_SF_EEENS5_IJNS_12float_e5m2_tENS_13float_ue8m0_tEEEENS5_IJNS5_IJlSC_lEEENS4_6LayoutINS5_IJNS5_IJNS5_IJNSA_ILi32EEENSA_ILi4EEEEEEiEEESP_NS5_IJSC_iEEEEEENS5_IJNS5_IJNS5_IJNSA_ILi16EEESN_EEEiEEENS5_IJNS5_IJNSA_ILi0EEESC_EEENSA_ILi512EEEEEENS5_IJSV_iEEEEEEEEEEESJ_S12_NS4_8TiledMMAINS4_8MMA_AtomIJNS4_21SM100_MMA_MXF8F6F4_SSISH_SH_fSI_Li128ELi128ELNS4_4UMMA5MajorE0ELS17_0ELNS16_7ScaleInE0ELS18_0EEEEEENSL_INS5_IJSC_SC_SC_EEENS5_IJSV_SV_SV_EEEEENS5_IJNS4_10UnderscoreES1E_S1E_EEEEENS5_IJNS4_23SM90_TMA_LOAD_MULTICASTES1H_EEENS5_IJNS4_14ComposedLayoutINS4_7SwizzleILi3ELi4ELi3EEENS4_18smem_ptr_flag_bitsILi8EEENSL_INS5_IJNSA_ILi8EEESF_EEENS5_IJSF_SC_EEEEEEENSL_INS5_IJNS5_IJNS5_IJSO_SC_EEENS5_IJSM_SC_EEEEEESC_NS5_IJSN_SC_EEEEEENS5_IJNS5_IJNS5_IJST_SX_EEESW_EEESV_NS5_IJSC_SX_EEEEEEEEEEEvNS4_8identityES1I_S23_vS24_EENS_8epilogue10collective18CollectiveEpilogueINS26_23Sm100TmaWarpSpecializedILi4ELi2ELi16ELb1ELb0EEEJNS5_IJNSA_ILi64EEESF_SF_EEENS5_IJNSL_IS2B_SC_EENSL_INS5_IJSS_SB_EEENS5_IJSC_S2B_EEEEEEEENS_10bfloat16_tESK_S2I_SK_NS26_6fusion15FusionCallbacksIS2A_NS2J_17LinearCombinationIS2I_fS2I_fLNS_15FloatRoundStyleE2EEES2C_S2H_JEEENS4_5SM1004TMEM4LOAD26SM100_TMEM_LOAD_32dp32b16xENS4_13SM90_TMA_LOADENS1J_INS1K_ILi1ELi4ELi3EEENS1M_ILi16EEENSL_INS5_IJS1O_SS_EEENS5_IJSS_SC_EEEEEEENS4_39AutoVectorizingCopyWithAssumedAlignmentILi128EEENS4_14SM90_TMA_STOREES2Z_S31_S31_EEEvvEEEEvNT_6ParamsE:
[----:B------:R-:W1:Y:S01]  /*0000*/  LDC R1, c[0x0][0x37c] ;  /* 0x0000df00ff017b82 */ /* 0x000e620000000800 */
[----:B------:R-:W2:Y:S01]  /*0010*/  S2R R3, SR_TID.X ;  /* 0x0000000000037919 */ /* 0x000ea20000002100 */
[----:B------:R-:W3:Y:S01]  /*0020*/  LDCU.64 UR4, c[0x0][0xc90] ;  /* 0x00019200ff0477ac */ /* 0x000ee20008000a00 */
[----:B------:R-:W-:Y:S02]  /*0030*/  PRMT R86, RZ, 0x7610, R86 ;  /* 0x00007610ff567816 */ /* 0x000fe40000000056 */
[----:B------:R-:W-:Y:S01]  /*0040*/  ELECT P5, URZ, PT ;  /* 0x0000000000ff782f */ /* 0x000fe200038a0000 */
[----:B------:R-:W4:Y:S01]  /*0050*/  LDCU.64 UR46, c[0x0][0x358] ;  /* 0x00006b00ff2e77ac */ /* 0x000f220008000a00 */
[----:B---3--:R-:W-:-:S04]  /*0060*/  UISETP.NE.U32.AND UP0, UPT, UR4, URZ, UPT ;  /* 0x000000ff0400728c */ /* 0x008fc8000bf05070 */
[----:B------:R-:W-:Y:S01]  /*0070*/  UISETP.NE.AND.EX UP0, UPT, UR5, URZ, UPT, UP0 ;  /* 0x000000ff0500728c */ /* 0x000fe2000bf05300 */
[----:B--2---:R-:W-:-:S05]  /*0080*/  SHF.R.U32.HI R99, RZ, 0x5, R3 ;  /* 0x00000005ff637819 */ /* 0x004fca0000011603 */
[----:B------:R-:W2:Y:S02]  /*0090*/  SHFL.IDX PT, R0, R99, RZ, 0x1f ;  /* 0x00001fff63007589 */ /* 0x000ea400000e0000 */
[----:B--2---:R-:W-:Y:S01]  /*00a0*/  R2UR UR8, R0 ;  /* 0x00000000000872ca */ /* 0x004fe200000e0000 */
[----:B-1--4-:R-:W-:-:S14]  /*00b0*/  BRA.U UP0, `(.L_x_0) ;  /* 0x00000001002c7547 */ /* 0x012fdc000b800000 */
[----:B------:R-:W1:Y:S02]  /*00c0*/  LDCU.64 UR6, c[0x0][0xc88] ;  /* 0x00019100ff0677ac */ /* 0x000e640008000a00 */
[----:B-1----:R-:W-:-:S04]  /*00d0*/  UISETP.NE.U32.AND UP0, UPT, UR6, URZ, UPT ;  /* 0x000000ff0600728c */ /* 0x002fc8000bf05070 */
[----:B------:R-:W-:-:S09]  /*00e0*/  UISETP.NE.AND.EX UP0, UPT, UR7, URZ, UPT, UP0 ;  /* 0x000000ff0700728c */ /* 0x000fd2000bf05300 */
[----:B------:R-:W-:Y:S05]  /*00f0*/  BRA.U !UP0, `(.L_x_1) ;  /* 0x0000000108107547 */ /* 0x000fea000b800000 */
[----:B------:R-:W1:Y:S02]  /*0100*/  LDC.64 R4, c[0x0][0xc88] ;  /* 0x00032200ff047b82 */ /* 0x000e640000000a00 */
[----:B-1----:R1:W5:Y:S01]  /*0110*/  LDG.E R53, desc[UR46][R4.64] ;  /* 0x0000002e04357981 */ /* 0x002362000c1e1900 */
[----:B------:R-:W-:Y:S01]  /*0120*/  HFMA2 R86, -RZ, RZ, 0, 5.9604644775390625e-08 ;  /* 0x00000001ff567431 */ /* 0x000fe200000001ff */
[----:B------:R-:W-:Y:S05]  /*0130*/  BRA `(.L_x_0) ;  /* 0x00000000000c7947 */ /* 0x000fea0003800000 */
.L_x_1:
[----:B------:R-:W1:Y:S01]  /*0140*/  LDCU UR6, c[0x0][0xc80] ;  /* 0x00019000ff0677ac */ /* 0x000e620008000800 */
[----:B------:R-:W-:Y:S01]  /*0150*/  HFMA2 R86, -RZ, RZ, 0, 5.9604644775390625e-08 ;  /* 0x00000001ff567431 */ /* 0x000fe200000001ff */
[----:B-1----:R-:W-:-:S07]  /*0160*/  MOV R53, UR6 ;  /* 0x0000000600357c02 */ /* 0x002fce0008000f00 */
.L_x_0:
[----:B------:R-:W2:Y:S02]  /*0170*/  LDCU.64 UR6, c[0x0][0xcb0] ;  /* 0x00019600ff0677ac */ /* 0x000ea40008000a00 */
[----:B--2---:R-:W-:-:S04]  /*0180*/  UISETP.NE.U32.AND UP0, UPT, UR6, URZ, UPT ;  /* 0x000000ff0600728c */ /* 0x004fc8000bf05070 */
[----:B------:R-:W-:-:S09]  /*0190*/  UISETP.NE.AND.EX UP0, UPT, UR7, URZ, UPT, UP0 ;  /* 0x000000ff0700728c */ /* 0x000fd2000bf05300 */
[----:B------:R-:W-:Y:S05]  /*01a0*/  BRA.U UP0, `(.L_x_2) ;  /* 0x0000000100247547 */ /* 0x000fea000b800000 */
[----:B------:R-:W2:Y:S02]  /*01b0*/  LDCU.64 UR6, c[0x0][0xca8] ;  /* 0x00019500ff0677ac */ /* 0x000ea40008000a00 */
[----:B--2---:R-:W-:-:S04]  /*01c0*/  UISETP.NE.U32.AND UP0, UPT, UR6, URZ, UPT ;  /* 0x000000ff0600728c */ /* 0x004fc8000bf05070 */
[----:B------:R-:W-:-:S09]  /*01d0*/  UISETP.NE.AND.EX UP0, UPT, UR7, URZ, UPT, UP0 ;  /* 0x000000ff0700728c */ /* 0x000fd2000bf05300 */
[----:B------:R-:W-:Y:S05]  /*01e0*/  BRA.U !UP0, `(.L_x_3) ;  /* 0x00000001080c7547 */ /* 0x000fea000b800000 */
[----:B-1----:R-:W1:Y:S02]  /*01f0*/  LDC.64 R4, c[0x0][0xca8] ;  /* 0x00032a00ff047b82 */ /* 0x002e640000000a00 */
[----:B-1----:R2:W5:Y:S01]  /*0200*/  LDG.E R52, desc[UR46][R4.64] ;  /* 0x0000002e04347981 */ /* 0x002562000c1e1900 */
[----:B------:R-:W-:Y:S05]  /*0210*/  BRA `(.L_x_2) ;  /* 0x0000000000087947 */ /* 0x000fea0003800000 */
.L_x_3:
[----:B------:R-:W2:Y:S02]  /*0220*/  LDCU UR6, c[0x0][0xca0] ;  /* 0x00019400ff0677ac */ /* 0x000ea40008000800 */
[----:B--2---:R-:W-:Y:S02]  /*0230*/  MOV R52, UR6 ;  /* 0x0000000600347c02 */ /* 0x004fe40008000f00 */
.L_x_2:
[----:B------:R-:W-:Y:S01]  /*0240*/  IMAD.U32 R0, RZ, RZ, UR8 ;  /* 0x00000008ff007e24 */ /* 0x000fe2000f8e00ff */
[----:B------:R-:W-:Y:S04]  /*0250*/  BSSY.RECONVERGENT B0, `(.L_x_4) ;  /* 0x0000012000007945 */ /* 0x000fe80003800200 */
[C---:B------:R-:W-:Y:S02]  /*0260*/  ISETP.NE.OR P1, PT, R0.reuse, 0x1, !P5 ;  /* 0x000000010000780c */ /* 0x040fe40006f25670 */
[----:B------:R-:W-:-:S11]  /*0270*/  ISETP.NE.OR P0, PT, R0, 0x3, !P5 ;  /* 0x000000030000780c */ /* 0x000fd60006f05670 */
[----:B------:R-:W-:Y:S05]  /*0280*/  @P1 BRA `(.L_x_5) ;  /* 0x0000000000381947 */ /* 0x000fea0003800000 */
[----:B------:R-:W3:Y:S02]  /*0290*/  LDCU.64 UR6, c[0x0][0x348] ;  /* 0x00006900ff0677ac */ /* 0x000ee40008000a00 */
[----:B---3--:R-:W-:Y:S02]  /*02a0*/  UIADD3 UR14, UP3, UPT, UR6, 0x80, URZ ;  /* 0x00000080060e7890 */ /* 0x008fe4000ff7e0ff */
[----:B------:R-:W-:Y:S02]  /*02b0*/  UIADD3 UR12, UP2, UPT, UR6, 0x180, URZ ;  /* 0x00000180060c7890 */ /* 0x000fe4000ff5e0ff */
[----:B------:R-:W-:Y:S02]  /*02c0*/  UIADD3 UR10, UP1, UPT, UR6, 0x280, URZ ;  /* 0x00000280060a7890 */ /* 0x000fe4000ff3e0ff */
[----:B------:R-:W-:Y:S02]  /*02d0*/  UIADD3 UR6, UP0, UPT, UR6, 0x380, URZ ;  /* 0x0000038006067890 */ /* 0x000fe4000ff1e0ff */
[----:B------:R-:W-:-:S02]  /*02e0*/  UIADD3.X UR15, UPT, UPT, URZ, UR7, URZ, UP3, !UPT ;  /* 0x00000007ff0f7290 */ /* 0x000fc40009ffe4ff */
[----:B------:R-:W-:Y:S02]  /*02f0*/  UIADD3.X UR13, UPT, UPT, URZ, UR7, URZ, UP2, !UPT ;  /* 0x00000007ff0d7290 */ /* 0x000fe400097fe4ff */
[----:B------:R-:W-:Y:S02]  /*0300*/  UIADD3.X UR11, UPT, UPT, URZ, UR7, URZ, UP1, !UPT ;  /* 0x00000007ff0b7290 */ /* 0x000fe40008ffe4ff */
[----:B------:R-:W-:-:S03]  /*0310*/  UIADD3.X UR7, UPT, UPT, URZ, UR7, URZ, UP0, !UPT ;  /* 0x00000007ff077290 */ /* 0x000fc600087fe4ff */
[----:B------:R3:W-:Y:S02]  /*0320*/  UTMACCTL.PF [UR14] ;  /* 0x000000000e0079b9 */ /* 0x0007e40008040000 */
[----:B------:R3:W-:Y:S02]  /*0330*/  UTMACCTL.PF [UR12] ;  /* 0x000000000c0079b9 */ /* 0x0007e40008040000 */
[----:B------:R3:W-:Y:S02]  /*0340*/  UTMACCTL.PF [UR10] ;  /* 0x000000000a0079b9 */ /* 0x0007e40008040000 */
[----:B------:R3:W-:Y:S02]  /*0350*/  UTMACCTL.PF [UR6] ;  /* 0x00000000060079b9 */ /* 0x0007e40008040000 */
[----:B---3--:R-:W-:Y:S01]  /*0360*/  NOP ;  /* 0x0000000000007918 */ /* 0x008fe20000000000 */
.L_x_5:
[----:B------:R-:W-:Y:S05]  /*0370*/  BSYNC.RECONVERGENT B0 ;  /* 0x0000000000007941 */ /* 0x000fea0003800200 */
.L_x_4:
[----:B------:R-:W-:Y:S04]  /*0380*/  BSSY.RECONVERGENT B0, `(.L_x_6) ;  /* 0x000000a000007945 */ /* 0x000fe80003800200 */
[----:B------:R-:W-:Y:S05]  /*0390*/  @P0 BRA `(.L_x_7) ;  /* 0x0000000000200947 */ /* 0x000fea0003800000 */
[----:B------:R-:W3:Y:S02]  /*03a0*/  LDCU.64 UR6, c[0x0][0x348] ;  /* 0x00006900ff0677ac */ /* 0x000ee40008000a00 */
[----:B---3--:R-:W-:Y:S02]  /*03b0*/  UIADD3 UR10, UP1, UPT, UR6, 0x980, URZ ;  /* 0x00000980060a7890 */ /* 0x008fe4000ff3e0ff */
[----:B------:R-:W-:Y:S02]  /*03c0*/  UIADD3 UR6, UP0, UPT, UR6, 0xa80, URZ ;  /* 0x00000a8006067890 */ /* 0x000fe4000ff1e0ff */
[----:B------:R-:W-:Y:S02]  /*03d0*/  UIADD3.X UR11, UPT, UPT, URZ, UR7, URZ, UP1, !UPT ;  /* 0x00000007ff0b7290 */ /* 0x000fe40008ffe4ff */
[----:B------:R-:W-:-:S07]  /*03e0*/  UIADD3.X UR7, UPT, UPT, URZ, UR7, URZ, UP0, !UPT ;  /* 0x00000007ff077290 */ /* 0x000fce00087fe4ff */
[----:B------:R3:W-:Y:S02]  /*03f0*/  UTMACCTL.PF [UR10] ;  /* 0x000000000a0079b9 */ /* 0x0007e40008040000 */
[----:B------:R3:W-:Y:S02]  /*0400*/  UTMACCTL.PF [UR6] ;  /* 0x00000000060079b9 */ /* 0x0007e40008040000 */
[----:B---3--:R-:W-:Y:S01]  /*0410*/  NOP ;  /* 0x0000000000007918 */ /* 0x008fe20000000000 */
.L_x_7:
[----:B------:R-:W-:Y:S05]  /*0420*/  BSYNC.RECONVERGENT B0 ;  /* 0x0000000000007941 */ /* 0x000fea0003800200 */
.L_x_6:
[----:B------:R-:W3:Y:S01]  /*0430*/  LDCU.64 UR6, c[0x0][0xc88] ;  /* 0x00019100ff0677ac */ /* 0x000ee20008000a00 */
[----:B------:R-:W-:Y:S02]  /*0440*/  UISETP.EQ.U32.AND UP1, UPT, UR4, URZ, UPT ;  /* 0x000000ff0400728c */ /* 0x000fe4000bf22070 */
[----:B------:R-:W-:Y:S02]  /*0450*/  UPLOP3.LUT UP5, UPT, UPT, UPT, UPT, 0x80, 0x8 ;  /* 0x000000000008789c */ /* 0x000fe40003faf070 */
[----:B---3--:R-:W-:-:S04]  /*0460*/  UISETP.NE.U32.AND UP0, UPT, UR6, URZ, UPT ;  /* 0x000000ff0600728c */ /* 0x008fc8000bf05070 */
[----:B------:R-:W-:-:S04]  /*0470*/  UISETP.NE.AND.EX UP0, UPT, UR7, URZ, UPT, UP0 ;  /* 0x000000ff0700728c */ /* 0x000fc8000bf05300 */
[----:B------:R-:W-:-:S04]  /*0480*/  UISETP.EQ.OR.EX UP2, UPT, UR5, URZ, !UP0, UP1 ;  /* 0x000000ff0500728c */ /* 0x000fc8000c742710 */
[----:B------:R-:W-:-:S05]  /*0490*/  UP2UR UR36, UPR, URZ, 0x4 ;  /* 0x00000004ff247883 */ /* 0x000fca0008000000 */
[----:B------:R-:W-:Y:S07]  /*04a0*/  BRA.U !UP2, `(.L_x_8) ;  /* 0x000000010a207547 */ /* 0x000fee000b800000 */
[----:B------:R-:W-:Y:S01]  /*04b0*/  UISETP.NE.U32.AND UP1, UPT, UR4, URZ, UPT ;  /* 0x000000ff0400728c */ /* 0x000fe2000bf25070 */
[----:B-----5:R-:W-:Y:S01]  /*04c0*/  FSETP.NEU.AND P0, PT, R53, RZ, PT ;  /* 0x000000ff3500720b */ /* 0x020fe20003f0d000 */
[----:B------:R-:W-:Y:S02]  /*04d0*/  USEL UR4, URZ, 0xffffffff, UP0 ;  /* 0xffffffffff047887 */ /* 0x000fe40008000000 */
[----:B------:R-:W-:-:S10]  /*04e0*/  UISETP.NE.AND.EX UP1, UPT, UR5, URZ, UPT, UP1 ;  /* 0x000000ff0500728c */ /* 0x000fd4000bf25310 */
[----:B------:R-:W-:Y:S01]  /*04f0*/  VOTEU.ANY UP0, P0 ;  /* 0x0000000000ff7886 */ /* 0x000fe20000000100 */
[----:B------:R-:W-:-:S04]  /*0500*/  @!UP1 USEL UR4, URZ, 0xffffffff, UP0 ;  /* 0xffffffffff049887 */ /* 0x000fc80008000000 */
[----:B------:R-:W-:-:S04]  /*0510*/  ULOP3.LUT UR4, UR4, 0x1, URZ, 0xc0, !UPT ;  /* 0x0000000104047892 */ /* 0x000fc8000f8ec0ff */
[----:B------:R-:W-:-:S11]  /*0520*/  UISETP.NE.U32.AND UP5, UPT, UR4, 0x1, UPT ;  /* 0x000000010400788c */ /* 0x000fd6000bfa5070 */
.L_x_8:
[----:B------:R-:W3:Y:S01]  /*0530*/  SHFL.IDX PT, R2, R99, RZ, 0x1f ;  /* 0x00001fff63027589 */ /* 0x000ee200000e0000 */
[----:B------:R-:W-:-:S04]  /*0540*/  UISETP.NE.AND UP0, UPT, UR8, 0x2, UPT ;  /* 0x000000020800788c */ /* 0x000fc8000bf05270 */
[----:B------:R-:W-:Y:S01]  /*0550*/  USEL UR4, URZ, 0x1, UP0 ;  /* 0x00000001ff047887 */ /* 0x000fe20008000000 */
[----:B---3--:R-:W-:-:S13]  /*0560*/  ISETP.NE.AND P0, PT, R2, RZ, PT ;  /* 0x000000ff0200720c */ /* 0x008fda0003f05270 */
[----:B------:R-:W-:Y:S05]  /*0570*/  @P0 BRA `(.L_x_9) ;  /* 0x0000000000680947 */ /* 0x000fea0003800000 */
[----:B------:R-:W3:Y:S01]  /*0580*/  S2UR UR7, SR_CgaCtaId ;  /* 0x00000000000779c3 */ /* 0x000ee20000008800 */
[----:B------:R-:W-:Y:S01]  /*0590*/  UMOV UR9, 0x400 ;  /* 0x0000040000097882 */ /* 0x000fe20000000000 */
[----:B------:R-:W-:Y:S01]  /*05a0*/  UMOV UR6, 0x1 ;  /* 0x0000000100067882 */ /* 0x000fe20000000000 */
[----:B------:R-:W-:Y:S01]  /*05b0*/  UMOV UR5, 0x3 ;  /* 0x0000000300057882 */ /* 0x000fe20000000000 */
[----:B------:R-:W-:-:S04]  /*05c0*/  UIADD3 UR10, UPT, UPT, -UR6, 0x100000, URZ ;  /* 0x00100000060a7890 */ /* 0x000fc8000fffe1ff */
[----:B------:R-:W-:Y:S02]  /*05d0*/  USHF.L.U32 UR11, UR10, 0xb, URZ ;  /* 0x0000000b0a0b7899 */ /* 0x000fe400080006ff */
[----:B------:R-:W-:Y:S02]  /*05e0*/  USHF.L.U32 UR10, UR10, 0x1, URZ ;  /* 0x000000010a0a7899 */ /* 0x000fe400080006ff */
[----:B------:R-:W-:-:S04]  /*05f0*/  UIADD3 UR12, UPT, UPT, -UR5, 0x100000, URZ ;  /* 0x00100000050c7890 */ /* 0x000fc8000fffe1ff */
[----:B------:R-:W-:Y:S02]  /*0600*/  USHF.L.U32 UR13, UR12, 0xb, URZ ;  /* 0x0000000b0c0d7899 */ /* 0x000fe400080006ff */
[----:B------:R-:W-:Y:S01]  /*0610*/  USHF.L.U32 UR12, UR12, 0x1, URZ ;  /* 0x000000010c0c7899 */ /* 0x000fe200080006ff */
[----:B------:R-:W-:Y:S01]  /*0620*/  ELECT P0, URZ, PT ;  /* 0x0000000000ff782f */ /* 0x000fe20003800000 */
[----:B---3--:R-:W-:Y:S01]  /*0630*/  ULEA UR7, UR7, UR9, 0x18 ;  /* 0x0000000907077291 */ /* 0x008fe2000f8ec0ff */
[----:B------:R-:W3:Y:S11]  /*0640*/  FENCE.VIEW.ASYNC.S ;  /* 0x00000000000073c6 */ /* 0x000ef60000000000 */
[----:B---3--:R3:W4:Y:S01]  /*0650*/  SYNCS.EXCH.64 URZ, [UR7], UR10 ;  /* 0x0000000a07ff75b2 */ /* 0x0087220008000100 */
[----:B------:R3:W1:Y:S01]  /*0660*/  SYNCS.EXCH.64 URZ, [UR7+0x30], UR12 ;  /* 0x0000300c07ff75b2 */ /* 0x0006620008000100 */
        /* <DEDUP_REMOVED lines=10> */
[----:B------:R-:W-:Y:S01]  /*0710*/  NOP ;  /* 0x0000000000007918 */ /* 0x000fe20000000000 */
.L_x_9:
[----:B------:R-:W2:Y:S01]  /*0720*/  SHFL.IDX PT, R2, R99, RZ, 0x1f ;  /* 0x00001fff63027589 */ /* 0x000ea200000e0000 */
[----:B------:R-:W-:Y:S01]  /*0730*/  NOP ;  /* 0x0000000000007918 */ /* 0x000fe20000000000 */
[----:B--2---:R-:W-:-:S13]  /*0740*/  ISETP.NE.AND P0, PT, R2, 0x1, PT ;  /* 0x000000010200780c */ /* 0x004fda0003f05270 */
[----:B------:R-:W-:Y:S05]  /*0750*/  @P0 BRA `(.L_x_10) ;  /* 0x0000000000580947 */ /* 0x000fea0003800000 */
[----:B---3--:R-:W2:Y:S01]  /*0760*/  S2UR UR7, SR_CgaCtaId ;  /* 0x00000000000779c3 */ /* 0x008ea20000008800 */
        /* <DEDUP_REMOVED lines=10> */
[----:B--2---:R-:W-:Y:S01]  /*0810*/  ULEA UR7, UR7, UR9, 0x18 ;  /* 0x0000000907077291 */ /* 0x004fe2000f8ec0ff */
[----:B------:R-:W2:Y:S11]  /*0820*/  FENCE.VIEW.ASYNC.S ;  /* 0x00000000000073c6 */ /* 0x000eb60000000000 */
[----:B--2---:R2:W3:Y:S01]  /*0830*/  SYNCS.EXCH.64 URZ, [UR7+0x60], UR10 ;  /* 0x0000600a07ff75b2 */ /* 0x0044e20008000100 */
        /* <DEDUP_REMOVED lines=8> */
.L_x_10:
[----:B------:R-:W4:Y:S01]  /*08c0*/  SHFL.IDX PT, R2, R99, RZ, 0x1f ;  /* 0x00001fff63027589 */ /* 0x000f2200000e0000 */
[----:B------:R-:W-:Y:S01]  /*08d0*/  NOP ;  /* 0x0000000000007918 */ /* 0x000fe20000000000 */
[----:B----4-:R-:W-:-:S13]  /*08e0*/  ISETP.NE.AND P0, PT, R2, 0x3, PT ;  /* 0x000000030200780c */ /* 0x010fda0003f05270 */
[----:B------:R-:W-:Y:S05]  /*08f0*/  @P0 BRA `(.L_x_11) ;  /* 0x0000000000300947 */ /* 0x000fea0003800000 */
[----:B------:R-:W4:Y:S01]  /*0900*/  S2UR UR6, SR_CgaCtaId ;  /* 0x00000000000679c3 */ /* 0x000f220000008800 */
[----:B--23--:R-:W-:Y:S01]  /*0910*/  UMOV UR7, 0x400 ;  /* 0x0000040000077882 */ /* 0x00cfe20000000000 */
[----:B------:R-:W-:Y:S01]  /*0920*/  UMOV UR5, 0x20 ;  /* 0x0000002000057882 */ /* 0x000fe20000000000 */
[----:B------:R-:W-:Y:S01]  /*0930*/  ELECT P0, URZ, PT ;  /* 0x0000000000ff782f */ /* 0x000fe20003800000 */
[----:B------:R-:W-:-:S04]  /*0940*/  UIADD3 UR10, UPT, UPT, -UR5, 0x100000, URZ ;  /* 0x00100000050a7890 */ /* 0x000fc8000fffe1ff */
[----:B------:R-:W-:Y:S02]  /*0950*/  USHF.L.U32 UR11, UR10, 0xb, URZ ;  /* 0x0000000b0a0b7899 */ /* 0x000fe400080006ff */
[----:B------:R-:W-:Y:S02]  /*0960*/  USHF.L.U32 UR10, UR10, 0x1, URZ ;  /* 0x000000010a0a7899 */ /* 0x000fe400080006ff */
[----:B----4-:R-:W-:Y:S01]  /*0970*/  ULEA UR6, UR6, UR7, 0x18 ;  /* 0x0000000706067291 */ /* 0x010fe2000f8ec0ff */
[----:B------:R-:W2:Y:S11]  /*0980*/  FENCE.VIEW.ASYNC.S ;  /* 0x00000000000073c6 */ /* 0x000eb60000000000 */
[----:B--2---:R4:W2:Y:S01]  /*0990*/  SYNCS.EXCH.64 URZ, [UR6+0xa0], UR10 ;  /* 0x0000a00a06ff75b2 */ /* 0x0048a20008000100 */
[----:B------:R4:W3:Y:S02]  /*09a0*/  SYNCS.EXCH.64 URZ, [UR6+0xa8], UR10 ;  /* 0x0000a80a06ff75b2 */ /* 0x0008e40008000100 */
[----:B----4-:R-:W-:Y:S01]  /*09b0*/  NOP ;  /* 0x0000000000007918 */ /* 0x010fe20000000000 */
.L_x_11:
[----:B------:R-:W4:Y:S01]  /*09c0*/  SHFL.IDX PT, R2, R99, RZ, 0x1f ;  /* 0x00001fff63027589 */ /* 0x000f2200000e0000 */
[----:B------:R-:W-:Y:S01]  /*09d0*/  NOP ;  /* 0x0000000000007918 */ /* 0x000fe20000000000 */
[----:B----4-:R-:W-:-:S13]  /*09e0*/  ISETP.NE.AND P0, PT, R2, 0x4, PT ;  /* 0x000000040200780c */ /* 0x010fda0003f05270 */
[----:B------:R-:W-:Y:S05]  /*09f0*/  @P0 BRA `(.L_x_12) ;  /* 0x00000000004c0947 */ /* 0x000fea0003800000 */
[----:B------:R-:W4:Y:S01]  /*0a00*/  S2UR UR6, SR_CgaCtaId ;  /* 0x00000000000679c3 */ /* 0x000f220000008800 */
[----:B------:R-:W-:Y:S01]  /*0a10*/  UMOV UR9, 0x3a0 ;  /* 0x000003a000097882 */ /* 0x000fe20000000000 */
[----:B--23--:R-:W-:Y:S01]  /*0a20*/  UMOV UR7, 0x400 ;  /* 0x0000040000077882 */ /* 0x00cfe20000000000 */
[----:B------:R-:W-:Y:S01]  /*0a30*/  USEL UR9, UR9, 0x320, UP5 ;  /* 0x0000032009097887 */ /* 0x000fe2000a800000 */
[----:B------:R-:W-:Y:S01]  /*0a40*/  UMOV UR5, 0x1 ;  /* 0x0000000100057882 */ /* 0x000fe20000000000 */
[----:B------:R-:W-:Y:S01]  /*0a50*/  ELECT P0, URZ, PT ;  /* 0x0000000000ff782f */ /* 0x000fe20003800000 */
[----:B------:R-:W-:-:S04]  /*0a60*/  UIADD3 UR10, UPT, UPT, -UR5, 0x100000, URZ ;  /* 0x00100000050a7890 */ /* 0x000fc8000fffe1ff */
[----:B------:R-:W-:Y:S02]  /*0a70*/  USHF.L.U32 UR11, UR10, 0xb, URZ ;  /* 0x0000000b0a0b7899 */ /* 0x000fe400080006ff */
[----:B------:R-:W-:Y:S02]  /*0a80*/  USHF.L.U32 UR10, UR10, 0x1, URZ ;  /* 0x000000010a0a7899 */ /* 0x000fe400080006ff */
[----:B------:R-:W-:-:S04]  /*0a90*/  UIADD3 UR12, UPT, UPT, -UR9, 0x100000, URZ ;  /* 0x00100000090c7890 */ /* 0x000fc8000fffe1ff */
[----:B------:R-:W-:Y:S02]  /*0aa0*/  USHF.L.U32 UR13, UR12, 0xb, URZ ;  /* 0x0000000b0c0d7899 */ /* 0x000fe400080006ff */
[----:B------:R-:W-:Y:S02]  /*0ab0*/  USHF.L.U32 UR12, UR12, 0x1, URZ ;  /* 0x000000010c0c7899 */ /* 0x000fe400080006ff */
[----:B----4-:R-:W-:Y:S01]  /*0ac0*/  ULEA UR6, UR6, UR7, 0x18 ;  /* 0x0000000706067291 */ /* 0x010fe2000f8ec0ff */
[----:B------:R-:W2:Y:S11]  /*0ad0*/  FENCE.VIEW.ASYNC.S ;  /* 0x00000000000073c6 */ /* 0x000eb60000000000 */
[----:B--2---:R4:W2:Y:S01]  /*0ae0*/  SYNCS.EXCH.64 URZ, [UR6+0xb0], UR10 ;  /* 0x0000b00a06ff75b2 */ /* 0x0048a20008000100 */
[----:B------:R4:W3:Y:S01]  /*0af0*/  SYNCS.EXCH.64 URZ, [UR6+0xc0], UR12 ;  /* 0x0000c00c06ff75b2 */ /* 0x0008e20008000100 */
[----:B------:R4:W1:Y:S01]  /*0b00*/  SYNCS.EXCH.64 URZ, [UR6+0xb8], UR10 ;  /* 0x0000b80a06ff75b2 */ /* 0x0008620008000100 */
[----:B------:R4:W1:Y:S02]  /*0b10*/  SYNCS.EXCH.64 URZ, [UR6+0xc8], UR12 ;  /* 0x0000c80c06ff75b2 */ /* 0x0008640008000100 */
[----:B----4-:R-:W-:Y:S01]  /*0b20*/  NOP ;  /* 0x0000000000007918 */ /* 0x010fe20000000000 */
.L_x_12:
[----:B------:R-:W4:Y:S01]  /*0b30*/  SHFL.IDX PT, R2, R99, RZ, 0x1f ;  /* 0x00001fff63027589 */ /* 0x000f2200000e0000 */
[----:B------:R-:W-:Y:S01]  /*0b40*/  NOP ;  /* 0x0000000000007918 */ /* 0x000fe20000000000 */
[----:B----4-:R-:W-:-:S13]  /*0b50*/  ISETP.NE.AND P0, PT, R2, 0x5, PT ;  /* 0x000000050200780c */ /* 0x010fda0003f05270 */
[----:B------:R-:W-:Y:S05]  /*0b60*/  @P0 BRA `(.L_x_13) ;  /* 0x0000000000480947 */ /* 0x000fea0003800000 */
[----:B--23--:R-:W2:Y:S01]  /*0b70*/  S2UR UR7, SR_CgaCtaId ;  /* 0x00000000000779c3 */ /* 0x00cea20000008800 */
        /* <DEDUP_REMOVED lines=12> */
[----:B--2---:R4:W2:Y:S01]  /*0c40*/  SYNCS.EXCH.64 URZ, [UR7+0xd0], UR10 ;  /* 0x0000d00a07ff75b2 */ /* 0x0048a20008000100 */
[----:B------:R4:W3:Y:S01]  /*0c50*/  SYNCS.EXCH.64 URZ, [UR7+0xe0], UR12 ;  /* 0x0000e00c07ff75b2 */ /* 0x0008e20008000100 */
[----:B------:R4:W1:Y:S01]  /*0c60*/  SYNCS.EXCH.64 URZ, [UR7+0xd8], UR10 ;  /* 0x0000d80a07ff75b2 */ /* 0x0008620008000100 */
[----:B------:R4:W1:Y:S02]  /*0c70*/  SYNCS.EXCH.64 URZ, [UR7+0xe8], UR12 ;  /* 0x0000e80c07ff75b2 */ /* 0x0008640008000100 */
[----:B----4-:R-:W-:Y:S01]  /*0c80*/  NOP ;  /* 0x0000000000007918 */ /* 0x010fe20000000000 */
.L_x_13:
[----:B------:R-:W4:Y:S01]  /*0c90*/  SHFL.IDX PT, R2, R99, RZ, 0x1f ;  /* 0x00001fff63027589 */ /* 0x000f2200000e0000 */
[----:B------:R-:W1:Y:S01]  /*0ca0*/  S2UR UR37, SR_CgaCtaId ;  /* 0x00000000002579c3 */ /* 0x000e620000008800 */
[----:B------:R-:W-:Y:S01]  /*0cb0*/  NOP ;  /* 0x0000000000007918 */ /* 0x000fe20000000000 */
[----:B----4-:R-:W-:-:S13]  /*0cc0*/  ISETP.NE.AND P0, PT, R2, 0x3, PT ;  /* 0x000000030200780c */ /* 0x010fda0003f05270 */
[----:B-1----:R-:W-:Y:S05]  /*0cd0*/  @P0 BRA `(.L_x_14) ;  /* 0x0000000000340947 */ /* 0x002fea0003800000 */
[----:B------:R-:W-:Y:S01]  /*0ce0*/  UMOV UR6, 0x400 ;  /* 0x0000040000067882 */ /* 0x000fe20000000000 */
[----:B------:R-:W-:Y:S01]  /*0cf0*/  UMOV UR5, 0x20 ;  /* 0x0000002000057882 */ /* 0x000fe20000000000 */
[----:B------:R-:W-:Y:S02]  /*0d00*/  ULEA UR6, UR37, UR6, 0x18 ;  /* 0x0000000625067291 */ /* 0x000fe4000f8ec0ff */
[----:B--23--:R-:W-:-:S04]  /*0d10*/  UIADD3 UR10, UPT, UPT, -UR5, 0x100000, URZ ;  /* 0x00100000050a7890 */ /* 0x00cfc8000fffe1ff */
[----:B------:R-:W-:Y:S02]  /*0d20*/  USHF.L.U32 UR11, UR10, 0xb, URZ ;  /* 0x0000000b0a0b7899 */ /* 0x000fe400080006ff */
[----:B------:R-:W-:Y:S01]  /*0d30*/  USHF.L.U32 UR10, UR10, 0x1, URZ ;  /* 0x000000010a0a7899 */ /* 0x000fe200080006ff */
[----:B------:R-:W-:Y:S01]  /*0d40*/  ELECT P0, URZ, PT ;  /* 0x0000000000ff782f */ /* 0x000fe20003800000 */
[----:B------:R-:W1:Y:S10]  /*0d50*/  FENCE.VIEW.ASYNC.S ;  /* 0x00000000000073c6 */ /* 0x000e740000000000 */
[----:B-1----:R1:W4:Y:S01]  /*0d60*/  SYNCS.EXCH.64 URZ, [UR6+0xf0], UR10 ;  /* 0x0000f00a06ff75b2 */ /* 0x0023220008000100 */
[----:B------:R1:W2:Y:S01]  /*0d70*/  SYNCS.EXCH.64 URZ, [UR6+0x100], UR10 ;  /* 0x0001000a06ff75b2 */ /* 0x0002a20008000100 */
[----:B------:R1:W3:Y:S01]  /*0d80*/  SYNCS.EXCH.64 URZ, [UR6+0xf8], UR10 ;  /* 0x0000f80a06ff75b2 */ /* 0x0002e20008000100 */
[----:B------:R1:W1:Y:S01]  /*0d90*/  SYNCS.EXCH.64 URZ, [UR6+0x108], UR10 ;  /* 0x0001080a06ff75b2 */ /* 0x0002620008000100 */
[----:B------:R-:W-:Y:S01]  /*0da0*/  NOP ;  /* 0x0000000000007918 */ /* 0x000fe20000000000 */
.L_x_14:
[----:B------:R-:W4:Y:S01]  /*0db0*/  LDCU UR5, c[0x0][0x36c] ;  /* 0x00006d80ff0577ac */ /* 0x000f220008000800 */
[----:B------:R-:W-:Y:S01]  /*0dc0*/  ISETP.NE.OR P5, PT, R0, 0x2, !P5 ;  /* 0x000000020000780c */ /* 0x000fe20006fa5670 */
[----:B------:R-:W-:Y:S01]  /*0dd0*/  NOP ;  /* 0x0000000000007918 */ /* 0x000fe20000000000 */
[----:B------:R-:W-:Y:S01]  /*0de0*/  LOP3.LUT R2, R3, 0x1f, RZ, 0xc0, !PT ;  /* 0x0000001f03027812 */ /* 0x000fe200078ec0ff */
[----:B------:R-:W-:Y:S02]  /*0df0*/  UISETP.NE.AND UP4, UPT, UR8, URZ, UPT ;  /* 0x000000ff0800728c */ /* 0x000fe4000bf85270 */
[----:B----4-:R-:W-:-:S09]  /*0e00*/  UISETP.EQ.U32.AND UP2, UPT, UR5, 0x1, UPT ;  /* 0x000000010500788c */ /* 0x010fd2000bf42070 */
[----:B------:R-:W-:Y:S05]  /*0e10*/  BRA.U !UP2, `(.L_x_15) ;  /* 0x000000010a087547 */ /* 0x000fea000b800000 */
[----:B-123--:R-:W-:Y:S01]  /*0e20*/  UCGABAR_ARV ;  /* 0x00000000000079c7 */ /* 0x00efe20008000000 */
[----:B------:R-:W-:Y:S05]  /*0e30*/  BRA `(.L_x_16) ;  /* 0x0000000000047947 */ /* 0x000fea0003800000 */
.L_x_15:
[----:B-123--:R-:W-:Y:S01]  /*0e40*/  NOP ;  /* 0x0000000000007918 */ /* 0x00efe20000000000 */
.L_x_16:
[----:B------:R-:W1:Y:S01]  /*0e50*/  S2UR UR27, SR_CTAID.X ;  /* 0x00000000001b79c3 */ /* 0x000e620000002500 */
[----:B------:R-:W-:-:S05]  /*0e60*/  CS2R.32 R4, SR_CgaSize ;  /* 0x0000000000047805 */ /* 0x000fca0000008a00 */
[----:B------:R-:W-:-:S05]  /*0e70*/  IMAD R4, R4, -0xa0, RZ ;  /* 0xffffff6004047824 */ /* 0x000fca00078e02ff */
[----:B------:R-:W-:-:S14]  /*0e80*/  R2UR UR6, R4 ;  /* 0x00000000040672ca */ /* 0x000fdc00000e0000 */
[----:B------:R-:W2:Y:S01]  /*0e90*/  LDCU UR6, c[0x0][UR6+0x2b0] ;  /* 0x00005600060677ac */ /* 0x000ea20008000800 */
[----:B------:R-:W-:-:S05]  /*0ea0*/  CS2R.32 R4, SR_CgaSize ;  /* 0x0000000000047805 */ /* 0x000fca0000008a00 */
[----:B------:R-:W-:-:S05]  /*0eb0*/  IMAD R4, R4, -0xa0, RZ ;  /* 0xffffff6004047824 */ /* 0x000fca00078e02ff */
[----:B------:R-:W-:-:S14]  /*0ec0*/  R2UR UR5, R4 ;  /* 0x00000000040572ca */ /* 0x000fdc00000e0000 */
[----:B------:R-:W3:Y:S01]  /*0ed0*/  LDCU UR5, c[0x0][UR5+0x2b4] ;  /* 0x00005680050577ac */ /* 0x000ee20008000800 */
[----:B------:R-:W4:Y:S01]  /*0ee0*/  S2UR UR11, SR_CTAID.Y ;  /* 0x00000000000b79c3 */ /* 0x000f220000002600 */
[----:B------:R-:W-:Y:S02]  /*0ef0*/  ULOP3.LUT UR31, UR37, 0x1, URZ, 0xc0, !UPT ;  /* 0x00000001251f7892 */ /* 0x000fe4000f8ec0ff */
[----:B------:R-:W-:Y:S02]  /*0f00*/  ULOP3.LUT UR10, UR37, 0x2, URZ, 0xc0, !UPT ;  /* 0x00000002250a7892 */ /* 0x000fe4000f8ec0ff */
[----:B------:R-:W-:Y:S02]  /*0f10*/  UISETP.GT.U32.AND UP1, UPT, UR31, 0xffff, UPT ;  /* 0x0000ffff1f00788c */ /* 0x000fe4000bf24070 */
[----:B------:R-:W-:Y:S02]  /*0f20*/  UISETP.GT.U32.AND UP0, UPT, UR10, 0xffff, UPT ;  /* 0x0000ffff0a00788c */ /* 0x000fe4000bf04070 */
[----:B------:R-:W-:-:S02]  /*0f30*/  USHF.R.U32.HI UR9, URZ, 0x1, UR37 ;  /* 0x00000001ff097899 */ /* 0x000fc40008011625 */
[----:B------:R-:W-:Y:S02]  /*0f40*/  USHF.L.U32 UR30, UR37, 0xc, URZ ;  /* 0x0000000c251e7899 */ /* 0x000fe400080006ff */
[----:B------:R-:W-:Y:S02]  /*0f50*/  USHF.L.U32 UR23, UR37, 0xd, URZ ;  /* 0x0000000d25177899 */ /* 0x000fe400080006ff */
[----:B------:R-:W-:Y:S01]  /*0f60*/  USHF.L.U32 UR22, UR37, 0x7, URZ ;  /* 0x0000000725167899 */ /* 0x000fe200080006ff */
[----:B-1----:R-:W-:Y:S01]  /*0f70*/  I2FP.F32.U32 R4, UR27 ;  /* 0x0000001b00047c45 */ /* 0x002fe20008201000 */
[----:B------:R-:W-:Y:S01]  /*0f80*/  USHF.L.U32 UR26, UR37, 0x6, URZ ;  /* 0x00000006251a7899 */ /* 0x000fe200080006ff */
[----:B------:R-:W1:Y:S03]  /*0f90*/  LDCU UR24, c[0x0][0xf24] ;  /* 0x0001e480ff1877ac */ /* 0x000e660008000800 */
[----:B--2---:R-:W-:Y:S01]  /*0fa0*/  FMUL R4, R4, UR6 ;  /* 0x0000000604047c20 */ /* 0x004fe20008400000 */
[----:B------:R-:W-:-:S05]  /*0fb0*/  CS2R.32 R0, SR_CgaSize ;  /* 0x0000000000007805 */ /* 0x000fca0000008a00 */
[----:B------:R-:W-:-:S05]  /*0fc0*/  IMAD R0, R0, -0xa0, RZ ;  /* 0xffffff6000007824 */ /* 0x000fca00078e02ff */
[----:B------:R-:W-:-:S14]  /*0fd0*/  R2UR UR6, R0 ;  /* 0x00000000000672ca */ /* 0x000fdc00000e0000 */
[----:B------:R-:W2:Y:S01]  /*0fe0*/  LDCU UR6, c[0x0][UR6+0x2a0] ;  /* 0x00005400060677ac */ /* 0x000ea20008000800 */
[----:B----4-:R-:W-:Y:S01]  /*0ff0*/  I2FP.F32.U32 R0, UR11 ;  /* 0x0000000b00007c45 */ /* 0x010fe20008201000 */
[----:B------:R-:W4:Y:S01]  /*1000*/  F2I.U32.TRUNC.NTZ R4, R4 ;  /* 0x0000000400047305 */ /* 0x000f22000020f000 */
[----:B------:R-:W1:Y:S03]  /*1010*/  LDCU UR16, c[0x0][0xf30] ;  /* 0x0001e600ff1077ac */ /* 0x000e660008000800 */
[----:B---3--:R-:W-:Y:S01]  /*1020*/  FMUL R0, R0, UR5 ;  /* 0x0000000500007c20 */ /* 0x008fe20008400000 */
[----:B------:R-:W-:-:S06]  /*1030*/  RPCMOV.32 Rpc.LO, R2 ;  /* 0x0000000200007352 */ /* 0x000fcc0000000000 */
[----:B------:R-:W-:-:S05]  /*1040*/  CS2R.32 R2, SR_CgaSize ;  /* 0x0000000000027805 */ /* 0x000fca0000008a00 */
[----:B------:R-:W-:-:S05]  /*1050*/  IMAD R2, R2, -0xa0, RZ ;  /* 0xffffff6002027824 */ /* 0x000fca00078e02ff */
[----:B------:R-:W-:Y:S02]  /*1060*/  R2UR UR5, R2 ;  /* 0x00000000020572ca */ /* 0x000fe400000e0000 */
[----:B------:R-:W-:-:S12]  /*1070*/  RPCMOV.32 R2, Rpc.LO ;  /* 0x0000000000027353 */ /* 0x000fd80000000000 */
[----:B------:R-:W3:Y:S01]  /*1080*/  LDCU UR5, c[0x0][UR5+0x2a4] ;  /* 0x00005480050577ac */ /* 0x000ee20008000800 */
[----:B------:R-:W2:Y:S01]  /*1090*/  F2I.U32.TRUNC.NTZ R0, R0 ;  /* 0x0000000000007305 */ /* 0x000ea2000020f000 */
[----:B------:R-:W-:Y:S01]  /*10a0*/  USHF.L.U32 UR19, UR37, 0x8, URZ ;  /* 0x0000000825137899 */ /* 0x000fe200080006ff */
[----:B------:R-:W-:Y:S01]  /*10b0*/  UMOV UR17, 0x5 ;  /* 0x0000000500117882 */ /* 0x000fe20000000000 */
[----:B------:R-:W-:Y:S02]  /*10c0*/  USEL UR18, UR31, 0xffff, !UP1 ;  /* 0x0000ffff1f127887 */ /* 0x000fe4000c800000 */
[----:B------:R-:W-:Y:S01]  /*10d0*/  USEL UR10, UR10, 0xffff, !UP0 ;  /* 0x0000ffff0a0a7887 */ /* 0x000fe2000c000000 */
[----:B----4-:R-:W-:Y:S02]  /*10e0*/  R2UR UR39, R4 ;  /* 0x00000000042772ca */ /* 0x010fe400000e0000 */
[----:B--2---:R-:W-:Y:S02]  /*10f0*/  R2UR UR38, R0 ;  /* 0x00000000002672ca */ /* 0x004fe400000e0000 */
[----:B------:R-:W-:-:S09]  /*1100*/  PRMT R0, RZ, 0x7610, R0 ;  /* 0x00007610ff007816 */ /* 0x000fd20000000000 */
[----:B------:R-:W-:-:S04]  /*1110*/  UIADD3 UR39, UPT, UPT, -UR39, URZ, URZ ;  /* 0x000000ff27277290 */ /* 0x000fc8000fffe1ff */
[----:B------:R-:W-:Y:S02]  /*1120*/  UIMAD UR39, UR6, UR39, UR27 ;  /* 0x00000027062772a4 */ /* 0x000fe4000f8e021b */
[----:B------:R-:W-:-:S04]  /*1130*/  UIADD3 UR38, UPT, UPT, -UR38, URZ, URZ ;  /* 0x000000ff26267290 */ /* 0x000fc8000fffe1ff */
[----:B---3--:R-:W-:Y:S01]  /*1140*/  UIMAD UR38, UR5, UR38, UR11 ;  /* 0x00000026052672a4 */ /* 0x008fe2000f8e020b */
[----:B-1----:R-:W-:Y:S11]  /*1150*/  BRA.U UP4, `(.L_x_17) ;  /* 0x00000001043c7547 */ /* 0x002ff6000b800000 */
[----:B------:R-:W-:Y:S02]  /*1160*/  UISETP.NE.AND UP0, UPT, UR38, URZ, UPT ;  /* 0x000000ff2600728c */ /* 0x000fe4000bf05270 */
[----:B------:R-:W-:Y:S02]  /*1170*/  UISETP.NE.AND UP1, UPT, UR38, 0x1, UPT ;  /* 0x000000012600788c */ /* 0x000fe4000bf25270 */
[----:B------:R-:W-:Y:S02]  /*1180*/  UISETP.NE.AND UP3, UPT, UR39, URZ, UP0 ;  /* 0x000000ff2700728c */ /* 0x000fe40008765270 */
[----:B------:R-:W-:Y:S02]  /*1190*/  USEL UR6, URZ, 0x2, UP0 ;  /* 0x00000002ff067887 */ /* 0x000fe40008000000 */
[----:B------:R-:W-:Y:S02]  /*11a0*/  USEL UR12, URZ, 0x1, UP3 ;  /* 0x00000001ff0c7887 */ /* 0x000fe40009800000 */
[----:B------:R-:W-:-:S02]  /*11b0*/  UISETP.NE.AND UP3, UPT, UR39, URZ, UPT ;  /* 0x000000ff2700728c */ /* 0x000fc4000bf65270 */
[----:B------:R-:W-:Y:S02]  /*11c0*/  USEL UR7, URZ, 0x4, UP1 ;  /* 0x00000004ff077887 */ /* 0x000fe40008800000 */
[----:B------:R-:W-:Y:S02]  /*11d0*/  UISETP.NE.AND UP0, UPT, UR39, 0x1, UPT ;  /* 0x000000012700788c */ /* 0x000fe4000bf05270 */
[----:B------:R-:W-:Y:S02]  /*11e0*/  USEL UR5, URZ, 0x8, UP1 ;  /* 0x00000008ff057887 */ /* 0x000fe40008800000 */
[----:B------:R-:W-:Y:S02]  /*11f0*/  USEL UR7, UR7, 0x4, UP3 ;  /* 0x0000000407077887 */ /* 0x000fe40009800000 */
[----:B------:R-:W-:Y:S02]  /*1200*/  USEL UR6, UR6, 0x2, UP0 ;  /* 0x0000000206067887 */ /* 0x000fe40008000000 */
[----:B------:R-:W-:-:S02]  /*1210*/  USEL UR5, UR5, 0x8, UP0 ;  /* 0x0000000805057887 */ /* 0x000fc40008000000 */
[----:B------:R-:W-:-:S04]  /*1220*/  UIADD3 UR6, UPT, UPT, UR6, UR7, UR12 ;  /* 0x0000000706067290 */ /* 0x000fc8000fffe00c */
[----:B------:R-:W-:-:S06]  /*1230*/  UIADD3 UR5, UPT, UPT, UR6, UR5, URZ ;  /* 0x0000000506057290 */ /* 0x000fcc000fffe0ff */
[----:B------:R-:W-:-:S07]  /*1240*/  MOV R0, UR5 ;  /* 0x0000000500007c02 */ /* 0x000fce0008000f00 */
.L_x_17:
[----:B------:R-:W1:Y:S01]  /*1250*/  S2UR UR44, SR_CTAID.Z ;  /* 0x00000000002c79c3 */ /* 0x000e620000002700 */
[----:B------:R-:W-:Y:S01]  /*1260*/  UISETP.GE.AND UP0, UPT, UR24, 0x1, UPT ;  /* 0x000000011800788c */ /* 0x000fe2000bf06270 */
[----:B------:R-:W-:-:S08]  /*1270*/  UMOV UR5, 0x3 ;  /* 0x0000000300057882 */ /* 0x000fd00000000000 */
[----:B------:R-:W-:Y:S05]  /*1280*/  BRA.U !UP0, `(.L_x_18) ;  /* 0x0000000108b87547 */ /* 0x000fea000b800000 */
[----:B------:R-:W2:Y:S01]  /*1290*/  LDCU.128 UR12, c[0x0][0xf10] ;  /* 0x0001e200ff0c77ac */ /* 0x000ea20008000c00 */
[----:B------:R-:W3:Y:S01]  /*12a0*/  LDCU UR28, c[0x0][0x370] ;  /* 0x00006e00ff1c77ac */ /* 0x000ee20008000800 */
[----:B------:R-:W4:Y:S01]  /*12b0*/  LDCU UR25, c[0x0][0x374] ;  /* 0x00006e80ff1977ac */ /* 0x000f220008000800 */
[----:B------:R-:W1:Y:S01]  /*12c0*/  LDCU UR21, c[0x0][0xf0c] ;  /* 0x0001e180ff1577ac */ /* 0x000e620008000800 */
[----:B------:R-:W3:Y:S01]  /*12d0*/  LDCU UR20, c[0x0][0xf20] ;  /* 0x0001e400ff1477ac */ /* 0x000ee20008000800 */
[----:B------:R-:W3:Y:S01]  /*12e0*/  LDCU.64 UR6, c[0x0][0xf28] ;  /* 0x0001e500ff0677ac */ /* 0x000ee20008000a00 */
[----:B--2---:R-:W-:Y:S02]  /*12f0*/  UISETP.NE.AND UP1, UPT, UR14, 0x1, UPT ;  /* 0x000000010e00788c */ /* 0x004fe4000bf25270 */
[----:B----4-:R-:W-:Y:S02]  /*1300*/  UIMAD.WIDE.U32 UR34, UR25, UR15, URZ ;  /* 0x0000000f192272a5 */ /* 0x010fe4000f8e00ff */
[----:B------:R-:W-:-:S02]  /*1310*/  UISETP.NE.AND UP0, UPT, UR24, 0x1, UPT ;  /* 0x000000011800788c */ /* 0x000fc4000bf05270 */
[----:B-1----:R-:W-:Y:S02]  /*1320*/  UISETP.NE.AND UP3, UPT, UR21, 0x1, UPT ;  /* 0x000000011500788c */ /* 0x002fe4000bf65270 */
[----:B------:R-:W-:Y:S02]  /*1330*/  UIMAD.WIDE.U32 UR40, UR11, UR15, URZ ;  /* 0x0000000f0b2872a5 */ /* 0x000fe4000f8e00ff */
[----:B---3--:R-:W-:Y:S01]  /*1340*/  UIMAD.WIDE.U32 UR32, UR28, UR12, URZ ;  /* 0x0000000c1c2072a5 */ /* 0x008fe2000f8e00ff */
[----:B------:R-:W-:Y:S01]  /*1350*/  UMOV UR15, UR35 ;  /* 0x00000023000f7c82 */ /* 0x000fe20008000000 */
[----:B------:R-:W-:Y:S02]  /*1360*/  UIMAD.WIDE.U32 UR34, UR27, UR12, URZ ;  /* 0x0000000c1b2272a5 */ /* 0x000fe4000f8e00ff */
[----:B------:R-:W-:-:S03]  /*1370*/  @UP1 USHF.R.U32.HI UR25, URZ, UR20, UR15 ;  /* 0x00000014ff191299 */ /* 0x000fc6000801160f */
[----:B------:R-:W-:Y:S02]  /*1380*/  @UP3 USHF.R.U32.HI UR28, URZ, UR13, UR33 ;  /* 0x0000000dff1c3299 */ /* 0x000fe40008011621 */
[----:B------:R-:W-:Y:S02]  /*1390*/  UIMAD.WIDE.U32 UR32, UR25, UR6, URZ ;  /* 0x00000006192072a5 */ /* 0x000fe4000f8e00ff */
[----:B------:R-:W-:Y:S02]  /*13a0*/  USHF.R.U32.HI UR41, URZ, UR20, UR41 ;  /* 0x00000014ff297299 */ /* 0x000fe40008011629 */
[----:B------:R-:W-:Y:S02]  /*13b0*/  UIMAD.WIDE.U32 UR42, UR28, UR6, URZ ;  /* 0x000000061c2a72a5 */ /* 0x000fe4000f8e00ff */
[----:B------:R-:W-:Y:S02]  /*13c0*/  @UP0 USHF.R.U32.HI UR25, URZ, UR7, UR33 ;  /* 0x00000007ff190299 */ /* 0x000fe40008011621 */
[----:B------:R-:W-:-:S02]  /*13d0*/  USHF.R.U32.HI UR35, URZ, UR13, UR35 ;  /* 0x0000000dff237299 */ /* 0x000fc40008011623 */
[----:B------:R-:W-:Y:S02]  /*13e0*/  USEL UR41, UR11, UR41, !UP1 ;  /* 0x000000290b297287 */ /* 0x000fe4000c800000 */
[----:B------:R-:W-:Y:S02]  /*13f0*/  @UP0 USHF.R.U32.HI UR28, URZ, UR7, UR43 ;  /* 0x00000007ff1c0299 */ /* 0x000fe4000801162b */
[----:B------:R-:W-:Y:S02]  /*1400*/  UIMAD UR25, UR25, UR24, URZ ;  /* 0x00000018191972a4 */ /* 0x000fe4000f8e02ff */
[----:B------:R-:W-:Y:S02]  /*1410*/  USEL UR35, UR27, UR35, !UP3 ;  /* 0x000000231b237287 */ /* 0x000fe4000d800000 */
[----:B------:R-:W-:Y:S02]  /*1420*/  UIMAD UR12, UR28, UR24, URZ ;  /* 0x000000181c0c72a4 */ /* 0x000fe4000f8e02ff */
[----:B------:R-:W-:-:S02]  /*1430*/  UISETP.GE.AND UP1, UPT, UR41, UR25, UPT ;  /* 0x000000192900728c */ /* 0x000fc4000bf26270 */
[----:B------:R-:W-:Y:S02]  /*1440*/  UIMAD.WIDE.U32 UR32, UR41, UR6, URZ ;  /* 0x00000006292072a5 */ /* 0x000fe4000f8e00ff */
[----:B------:R-:W-:Y:S02]  /*1450*/  UISETP.GE.OR UP1, UPT, UR35, UR12, UP1 ;  /* 0x0000000c2300728c */ /* 0x000fe40008f26670 */
[----:B------:R-:W-:Y:S02]  /*1460*/  UIMAD.WIDE.U32 UR42, UR35, UR6, URZ ;  /* 0x00000006232a72a5 */ /* 0x000fe4000f8e00ff */
[----:B------:R-:W-:Y:S02]  /*1470*/  USHF.R.U32.HI UR6, URZ, UR7, UR33 ;  /* 0x00000007ff067299 */ /* 0x000fe40008011621 */
[----:B------:R-:W-:Y:S02]  /*1480*/  UIADD3 UR12, UPT, UPT, -UR41, URZ, URZ ;  /* 0x000000ff290c7290 */ /* 0x000fe4000fffe1ff */
[----:B------:R-:W-:-:S02]  /*1490*/  USEL UR6, UR41, UR6, !UP0 ;  /* 0x0000000629067287 */ /* 0x000fc4000c000000 */
[----:B------:R-:W-:Y:S02]  /*14a0*/  UIMAD UR11, UR14, UR12, UR11 ;  /* 0x0000000c0e0b72a4 */ /* 0x000fe4000f8e020b */
[----:B------:R-:W-:Y:S02]  /*14b0*/  @!UP1 USHF.R.U32.HI UR13, URZ, UR7, UR43 ;  /* 0x00000007ff0d9299 */ /* 0x000fe4000801162b */
[----:B------:R-:W-:Y:S02]  /*14c0*/  UIADD3 UR7, UPT, UPT, -UR6, URZ, URZ ;  /* 0x000000ff06077290 */ /* 0x000fe4000fffe1ff */
[----:B------:R-:W-:Y:S02]  /*14d0*/  @!UP1 USEL UR13, UR35, UR13, !UP0 ;  /* 0x0000000d230d9287 */ /* 0x000fe4000c000000 */
[----:B------:R-:W-:Y:S02]  /*14e0*/  UIMAD UR7, UR24, UR7, UR41 ;  /* 0x00000007180772a4 */ /* 0x000fe4000f8e0229 */
[----:B------:R-:W-:-:S02]  /*14f0*/  UIADD3 UR12, UPT, UPT, -UR35, URZ, URZ ;  /* 0x000000ff230c7290 */ /* 0x000fc4000fffe1ff */
[----:B------:R-:W-:Y:S02]  /*1500*/  @!UP1 UIMAD UR7, UR7, UR28, UR13 ;  /* 0x0000001c070792a4 */ /* 0x000fe4000f8e020d */
[----:B------:R-:W-:Y:S02]  /*1510*/  @!UP1 UIADD3 UR6, UPT, UPT, UR6, -UR13, URZ ;  /* 0x8000000d06069290 */ /* 0x000fe4000fffe0ff */
[----:B------:R-:W-:Y:S02]  /*1520*/  UIMAD UR12, UR21, UR12, UR27 ;  /* 0x0000000c150c72a4 */ /* 0x000fe4000f8e021b */
[----:B------:R-:W-:-:S03]  /*1530*/  @!UP1 UIMAD UR41, UR6, UR24, UR35 ;  /* 0x00000018062992a4 */ /* 0x000fc6000f8e0223 */
[----:B------:R-:W-:Y:S01]  /*1540*/  @!UP1 UMOV UR35, UR7 ;  /* 0x0000000700239c82 */ /* 0x000fe20008000000 */
[----:B------:R-:W-:Y:S02]  /*1550*/  UIMAD UR11, UR41, UR14, UR11 ;  /* 0x0000000e290b72a4 */ /* 0x000fe4000f8e020b */
[----:B------:R-:W-:-:S12]  /*1560*/  UIMAD UR27, UR35, UR21, UR12 ;  /* 0x00000015231b72a4 */ /* 0x000fd8000f8e020c */
.L_x_18:
[----:B------:R-:W2:Y:S01]  /*1570*/  LDC R43, c[0x0][0xf24] ;  /* 0x0003c900ff2b7b82 */ /* 0x000ea20000000800 */
[----:B------:R-:W-:Y:S02]  /*1580*/  UISETP.NE.AND UP0, UPT, UR16, 0x1, UPT ;  /* 0x000000011000788c */ /* 0x000fe4000bf05270 */
[----:B------:R-:W-:Y:S02]  /*1590*/  ULOP3.LUT UR7, UR19, 0x100, URZ, 0xc0, !UPT ;  /* 0x0000010013077892 */ /* 0x000fe4000f8ec0ff */
[----:B------:R-:W-:Y:S02]  /*15a0*/  ULOP3.LUT UR6, UR18, 0xffff, URZ, 0xc0, !UPT ;  /* 0x0000ffff12067892 */ /* 0x000fe4000f8ec0ff */
[----:B------:R-:W-:Y:S02]  /*15b0*/  ULOP3.LUT UR12, UR10, 0xffff, URZ, 0xc0, !UPT ;  /* 0x0000ffff0a0c7892 */ /* 0x000fe4000f8ec0ff */
[----:B------:R-:W-:Y:S02]  /*15c0*/  UISETP.NE.AND UP3, UPT, UR8, 0x2, UPT ;  /* 0x000000020800788c */ /* 0x000fe4000bf65270 */
[----:B------:R-:W-:-:S02]  /*15d0*/  ULOP3.LUT UR30, UR30, 0x2000, URZ, 0xc0, !UPT ;  /* 0x000020001e1e7892 */ /* 0x000fc4000f8ec0ff */
[----:B------:R-:W-:Y:S02]  /*15e0*/  ULOP3.LUT UR23, UR23, 0x2000, URZ, 0xc0, !UPT ;  /* 0x0000200017177892 */ /* 0x000fe4000f8ec0ff */
[----:B------:R-:W-:Y:S02]  /*15f0*/  ULOP3.LUT UR22, UR22, 0x100, URZ, 0xc0, !UPT ;  /* 0x0000010016167892 */ /* 0x000fe4000f8ec0ff */
[----:B------:R-:W-:Y:S02]  /*1600*/  ULOP3.LUT UR26, UR26, 0x80, URZ, 0xc0, !UPT ;  /* 0x000000801a1a7892 */ /* 0x000fe4000f8ec0ff */
[----:B------:R-:W-:Y:S02]  /*1610*/  USHF.R.U32.HI UR10, URZ, 0x1, UR7 ;  /* 0x00000001ff0a7899 */ /* 0x000fe40008011607 */
[----:B------:R-:W-:Y:S02]  /*1620*/  USHF.L.U32 UR6, UR17, UR6, URZ ;  /* 0x0000000611067299 */ /* 0x000fe400080006ff */
[----:B------:R-:W-:Y:S01]  /*1630*/  USHF.L.U32 UR5, UR5, UR12, URZ ;  /* 0x0000000c05057299 */ /* 0x000fe200080006ff */
[----:B------:R-:W-:Y:S11]  /*1640*/  BRA.U UP0, `(.L_x_19) ;  /* 0x0000000100407547 */ /* 0x000ff6000b800000 */
[----:B------:R-:W3:Y:S01]  /*1650*/  LDCU.128 UR12, c[0x0][0xf10] ;  /* 0x0001e200ff0c77ac */ /* 0x000ee20008000c00 */
[----:B------:R-:W4:Y:S01]  /*1660*/  LDCU UR17, c[0x0][0xf0c] ;  /* 0x0001e180ff1177ac */ /* 0x000f220008000800 */
[----:B------:R-:W1:Y:S01]  /*1670*/  LDCU UR16, c[0x0][0xf20] ;  /* 0x0001e400ff1077ac */ /* 0x000e620008000800 */
[----:B---3--:R-:W-:Y:S02]  /*1680*/  UIMAD.WIDE.U32 UR20, UR27, UR12, URZ ;  /* 0x0000000c1b1472a5 */ /* 0x008fe4000f8e00ff */
[----:B------:R-:W-:Y:S02]  /*1690*/  UIMAD.WIDE.U32 UR18, UR11, UR15, URZ ;  /* 0x0000000f0b1272a5 */ /* 0x000fe4000f8e00ff */
[----:B----4-:R-:W-:Y:S02]  /*16a0*/  UISETP.NE.AND UP1, UPT, UR17, 0x1, UPT ;  /* 0x000000011100788c */ /* 0x010fe4000bf25270 */
[----:B------:R-:W-:Y:S01]  /*16b0*/  UISETP.NE.AND UP0, UPT, UR14, 0x1, UPT ;  /* 0x000000010e00788c */ /* 0x000fe2000bf05270 */
[----:B------:R-:W-:Y:S01]  /*16c0*/  UMOV UR15, UR21 ;  /* 0x00000015000f7c82 */ /* 0x000fe20008000000 */
[----:B-1----:R-:W-:-:S02]  /*16d0*/  USHF.R.U32.HI UR16, URZ, UR16, UR19 ;  /* 0x00000010ff107299 */ /* 0x002fc40008011613 */
[----:B------:R-:W-:Y:S02]  /*16e0*/  USHF.R.U32.HI UR13, URZ, UR13, UR15 ;  /* 0x0000000dff0d7299 */ /* 0x000fe4000801160f */
[----:B------:R-:W-:Y:S02]  /*16f0*/  USEL UR16, UR11, UR16, !UP0 ;  /* 0x000000100b107287 */ /* 0x000fe4000c000000 */
[----:B------:R-:W-:-:S04]  /*1700*/  USEL UR13, UR27, UR13, !UP1 ;  /* 0x0000000d1b0d7287 */ /* 0x000fc8000c800000 */
[----:B------:R-:W-:Y:S02]  /*1710*/  UIADD3 UR12, UPT, UPT, UR13, -UR16, URZ ;  /* 0x800000100d0c7290 */ /* 0x000fe4000fffe0ff */
[----:B------:R-:W-:Y:S02]  /*1720*/  UIADD3 UR13, UPT, UPT, -UR13, UR16, URZ ;  /* 0x000000100d0d7290 */ /* 0x000fe4000fffe1ff */
[----:B------:R-:W-:Y:S02]  /*1730*/  UIMAD UR11, UR12, UR14, UR11 ;  /* 0x0000000e0c0b72a4 */ /* 0x000fe4000f8e020b */
[----:B------:R-:W-:-:S12]  /*1740*/  UIMAD UR27, UR13, UR17, UR27 ;  /* 0x000000110d1b72a4 */ /* 0x000fd8000f8e021b */
.L_x_19:
[----:B------:R-:W-:Y:S05]  /*1750*/  BRA.U !UP2, `(.L_x_20) ;  /* 0x000000010a0c7547 */ /* 0x000fea000b800000 */
[----:B------:R-:W-:Y:S01]  /*1760*/  UCGABAR_WAIT ;  /* 0x0000000000007dc7 */ /* 0x000fe20008000000 */
[----:B------:R-:W-:Y:S01]  /*1770*/  CCTL.IVALL ;  /* 0x00000000ff00798f */ /* 0x000fe20002000000 */
[----:B------:R-:W-:Y:S05]  /*1780*/  BRA `(.L_x_21) ;  /* 0x0000000000047947 */ /* 0x000fea0003800000 */
.L_x_20:
[----:B------:R-:W-:Y:S06]  /*1790*/  BAR.SYNC.DEFER_BLOCKING 0x0 ;  /* 0x0000000000007b1d */ /* 0x000fec0000010000 */
.L_x_21:
[----:B------:R-:W-:Y:S05]  /*17a0*/  BRA.U UP3, `(.L_x_22) ;  /* 0x0000001503987547 */ /* 0x000fea000b800000 */
[----:B------:R-:W3:Y:S01]  /*17b0*/  LDCU UR15, c[0x0][0x38c] ;  /* 0x00007180ff0f77ac */ /* 0x000ee20008000800 */
[----:B------:R-:W4:Y:S01]  /*17c0*/  LDC R8, c[0x0][0x370] ;  /* 0x0000dc00ff087b82 */ /* 0x000f220000000800 */
[----:B------:R-:W-:Y:S01]  /*17d0*/  PLOP3.LUT P1, PT, PT, PT, UP5, 0x80, 0x8 ;  /* 0x000000000008781c */ /* 0x000fe20003f2f058 */
[----:B------:R-:W-:Y:S01]  /*17e0*/  IMAD.MOV.U32 R15, RZ, RZ, 0x1 ;  /* 0x00000001ff0f7424 */ /* 0x000fe200078e00ff */
[----:B------:R-:W-:Y:S01]  /*17f0*/  USHF.L.U32 UR9, UR9, 0x6, URZ ;  /* 0x0000000609097899 */ /* 0x000fe200080006ff */
[----:B------:R-:W-:Y:S01]  /*1800*/  ISETP.EQ.OR P4, PT, R2, RZ, P5 ;  /* 0x000000ff0200720c */ /* 0x000fe20002f82670 */
[----:B------:R-:W-:Y:S01]  /*1810*/  UISETP.NE.AND UP1, UPT, UR8, URZ, UPT ;  /* 0x000000ff0800728c */ /* 0x000fe2000bf25270 */
[----:B------:R-:W-:Y:S01]  /*1820*/  PLOP3.LUT P1, PT, P1, PT, PT, 0x8, 0x80 ;  /* 0x000000000080781c */ /* 0x000fe20000f2e170 */
[----:B------:R-:W-:Y:S01]  /*1830*/  IMAD.MOV.U32 R14, RZ, RZ, RZ ;  /* 0x000000ffff0e7224 */ /* 0x000fe200078e00ff */
[----:B------:R-:W1:Y:S01]  /*1840*/  LDC R0, c[0x0][0x374] ;  /* 0x0000dd00ff007b82 */ /* 0x000e620000000800 */
[----:B------:R-:W-:Y:S01]  /*1850*/  CS2R R12, SRZ ;  /* 0x00000000000c7805 */ /* 0x000fe2000001ff00 */
[----:B------:R-:W-:Y:S01]  /*1860*/  IMAD.MOV.U32 R11, RZ, RZ, 0x1 ;  /* 0x00000001ff0b7424 */ /* 0x000fe200078e00ff */
[----:B------:R-:W1:Y:S01]  /*1870*/  LDCU.64 UR48, c[0x0][0x348] ;  /* 0x00006900ff3077ac */ /* 0x000e620008000a00 */
[----:B------:R-:W-:-:S02]  /*1880*/  ULOP3.LUT UR14, UR9, 0x40, URZ, 0xe2, !UPT ;  /* 0x00000040090e7892 */ /* 0x000fc4000f8ee2ff */
[----:B---3--:R-:W-:Y:S02]  /*1890*/  UIADD3 UR12, UPT, UPT, UR15, 0x7f, URZ ;  /* 0x0000007f0f0c7890 */ /* 0x008fe4000fffe0ff */
[----:B------:R-:W-:Y:S02]  /*18a0*/  USEL UR50, UR4, 0x2, UP1 ;  /* 0x0000000204327887 */ /* 0x000fe40008800000 */
[----:B------:R-:W-:Y:S01]  /*18b0*/  USHF.R.S32.HI UR46, URZ, 0x1f, UR12 ;  /* 0x0000001fff2e7899 */ /* 0x000fe2000801140c */
[----:B------:R-:W-:-:S03]  /*18c0*/  UMOV UR51, URZ ;  /* 0x000000ff00337c82 */ /* 0x000fc60008000000 */
[----:B------:R-:W-:Y:S02]  /*18d0*/  ULEA.HI UR46, UR46, UR12, URZ, 0x7 ;  /* 0x0000000c2e2e7291 */ /* 0x000fe4000f8f38ff */
[----:B------:R-:W-:Y:S02]  /*18e0*/  UIADD3 UR12, UPT, UPT, UR15, -0x1, URZ ;  /* 0xffffffff0f0c7890 */ /* 0x000fe4000fffe0ff */
[----:B------:R-:W-:Y:S02]  /*18f0*/  USHF.R.S32.HI UR46, URZ, 0x7, UR46 ;  /* 0x00000007ff2e7899 */ /* 0x000fe4000801142e */
[----:B------:R-:W-:Y:S02]  /*1900*/  UISETP.GE.U32.AND UP2, UPT, UR12, -0xff, UPT ;  /* 0xffffff010c00788c */ /* 0x000fe4000bf46070 */
[----:B------:R-:W-:Y:S02]  /*1910*/  UISETP.LT.U32.AND UP0, UPT, UR46, 0x6, UPT ;  /* 0x000000062e00788c */ /* 0x000fe4000bf01070 */
[----:B------:R-:W-:-:S02]  /*1920*/  UIADD3 UR15, UPT, UPT, UR15, 0xfe, URZ ;  /* 0x000000fe0f0f7890 */ /* 0x000fc4000fffe0ff */
[----:B------:R-:W-:-:S04]  /*1930*/  USEL UR45, UR46, 0x6, UP0 ;  /* 0x000000062e2d7887 */ /* 0x000fc80008000000 */
[----:B------:R-:W-:Y:S02]  /*1940*/  UIADD3 UR47, UPT, UPT, UR45, -0x1, URZ ;  /* 0xffffffff2d2f7890 */ /* 0x000fe4000fffe0ff */
[----:B------:R-:W-:Y:S02]  /*1950*/  @UP2 UIADD3 UR47, UPT, UPT, UR45, URZ, URZ ;  /* 0x000000ff2d2f2290 */ /* 0x000fe4000fffe0ff */
[----:B------:R-:W-:Y:S02]  /*1960*/  UIADD3 UR52, UPT, UPT, UR46, -UR45, URZ ;  /* 0x8000002d2e347290 */ /* 0x000fe4000fffe0ff */
[----:B------:R-:W-:-:S12]  /*1970*/  UIADD3 UR47, UPT, UPT, UR47, 0x1, URZ ;  /* 0x000000012f2f7890 */ /* 0x000fd8000fffe0ff */
.L_x_46:
[----:B------:R-:W-:Y:S01]  /*1980*/  UISETP.NE.AND UP0, UPT, UR37, URZ, UPT ;  /* 0x000000ff2500728c */ /* 0x000fe2000bf05270 */
[----:B------:R-:W3:Y:S08]  /*1990*/  S2UR UR37, SR_CgaCtaId ;  /* 0x00000000002579c3 */ /* 0x000ef00000008800 */
[----:B------:R-:W-:Y:S05]  /*19a0*/  BRA.U UP0, `(.L_x_23) ;  /* 0x0000000100347547 */ /* 0x000fea000b800000 */
[----:B------:R-:W1:Y:S01]  /*19b0*/  S2R R2, SR_CgaCtaId ;  /* 0x0000000000027919 */ /* 0x000e620000008800 */
[----:B------:R-:W-:-:S04]  /*19c0*/  MOV R3, 0x400 ;  /* 0x0000040000037802 */ /* 0x000fc80000000f00 */
[----:B-1----:R-:W-:Y:S02]  /*19d0*/  LEA R2, R2, R3, 0x18 ;  /* 0x0000000302027211 */ /* 0x002fe400078ec0ff */
[----:B------:R-:W-:-:S03]  /*19e0*/  SHF.L.U32 R3, R11, 0x1f, RZ ;  /* 0x0000001f0b037819 */ /* 0x000fc600000006ff */
[----:B------:R-:W-:-:S04]  /*19f0*/  IMAD R2, R12, 0x8, R2 ;  /* 0x000000080c027824 */ /* 0x000fc800078e0202 */
[----:B------:R-:W1:Y:S02]  /*1a00*/  SYNCS.PHASECHK.TRANS64.TRYWAIT P0, [R2+URZ+0x100], R3 ;  /* 0x00010003020075a7 */ /* 0x000e6400080011ff */
[----:B-1----:R-:W-:Y:S05]  /*1a10*/  @!P0 BRA `(.L_x_24) ;  /* 0x000000c800b08947 */ /* 0x002fea0003800000 */
.L_x_194:
[----:B------:R-:W-:Y:S01]  /*1a20*/  VIADD R12, R12, 0x1 ;  /* 0x000000010c0c7836 */ /* 0x000fe20000000000 */
[----:B------:R1:W-:Y:S04]  /*1a30*/  SYNCS.ARRIVE.TRANS64.A1T0 RZ, [R2+URZ+0xf0], RZ ;  /* 0x0000f0ff02ff79a7 */ /* 0x0003e800081000ff */
[----:B------:R-:W-:-:S04]  /*1a40*/  ISETP.NE.AND P0, PT, R12, 0x2, PT ;  /* 0x000000020c00780c */ /* 0x000fc80003f05270 */
[----:B------:R-:W-:Y:S02]  /*1a50*/  SEL R12, R12, RZ, P0 ;  /* 0x000000ff0c0c7207 */ /* 0x000fe40000000000 */
[----:B-1----:R-:W-:-:S04]  /*1a60*/  SEL R2, RZ, 0x1, P0 ;  /* 0x00000001ff027807 */ /* 0x002fc80000000000 */
[----:B------:R-:W-:-:S07]  /*1a70*/  LOP3.LUT R11, R11, R2, RZ, 0x3c, !PT ;  /* 0x000000020b0b7212 */ /* 0x000fce00078e3cff */
.L_x_23:
[----:B------:R-:W-:Y:S01]  /*1a80*/  UMOV UR4, 0x400 ;  /* 0x0000040000047882 */ /* 0x000fe20000000000 */
[----:B------:R-:W-:Y:S01]  /*1a90*/  SHF.L.U32 R2, R15, 0x1f, RZ ;  /* 0x0000001f0f027819 */ /* 0x000fe200000006ff */
[----:B---3--:R-:W-:Y:S02]  /*1aa0*/  ULEA UR4, UR37, UR4, 0x18 ;  /* 0x0000000425047291 */ /* 0x008fe4000f8ec0ff */
[----:B------:R-:W-:Y:S02]  /*1ab0*/  UISETP.GE.U32.AND UP0, UPT, UR15, 0xff, UPT ;  /* 0x000000ff0f00788c */ /* 0x000fe4000bf06070 */
[----:B------:R-:W-:Y:S02]  /*1ac0*/  ULEA UR8, UR51, UR4, 0x3 ;  /* 0x0000000433087291 */ /* 0x000fe4000f8e18ff */
[----:B------:R-:W-:Y:S02]  /*1ad0*/  ULEA UR35, UR11, UR31, 0x1 ;  /* 0x0000001f0b237291 */ /* 0x000fe4000f8e08ff */
[----:B------:R-:W-:-:S02]  /*1ae0*/  ULEA UR43, UR27, UR14, 0x7 ;  /* 0x0000000e1b2b7291 */ /* 0x000fc4000f8e38ff */
[----:B------:R-:W-:Y:S01]  /*1af0*/  USHF.L.U32 UR35, UR35, 0x6, URZ ;  /* 0x0000000623237899 */ /* 0x000fe200080006ff */
[----:B------:R-:W-:Y:S02]  /*1b00*/  UMOV UR20, URZ ;  /* 0x000000ff00147c82 */ /* 0x000fe40008000000 */
[----:B------:R3:W1:Y:S01]  /*1b10*/  SYNCS.PHASECHK.TRANS64.TRYWAIT P2, [UR8+0x30], R2 ;  /* 0x00003002ff0075a7 */ /* 0x0006620008041108 */
[----:B------:R-:W-:Y:S08]  /*1b20*/  BRA.U !UP0, `(.L_x_25) ;  /* 0x0000000508187547 */ /* 0x000ff0000b800000 */
[----:B------:R-:W-:Y:S01]  /*1b30*/  UMOV UR16, UR51 ;  /* 0x0000003300107c82 */ /* 0x000fe20008000000 */
[----:B------:R-:W-:-:S05]  /*1b40*/  UMOV UR28, URZ ;  /* 0x000000ff001c7c82 */ /* 0x000fca0008000000 */
.L_x_33:
[----:B------:R-:W-:Y:S01]  /*1b50*/  ULEA UR41, UR16, UR4, 0x3 ;  /* 0x0000000410297291 */ /* 0x000fe2000f8e18ff */
[----:B------:R-:W-:Y:S01]  /*1b60*/  @!P5 MOV R3, 0x8400 ;  /* 0x000084000003d802 */ /* 0x000fe20000000f00 */
[----:B-1-3--:R-:W-:Y:S10]  /*1b70*/  @P2 BRA `(.L_x_26) ;  /* 0x00000000000c2947 */ /* 0x00aff40003800000 */
[----:B------:R-:W-:-:S04]  /*1b80*/  SHF.L.U32 R4, R15, 0x1f, RZ ;  /* 0x0000001f0f047819 */ /* 0x000fc800000006ff */
[----:B------:R-:W1:Y:S02]  /*1b90*/  SYNCS.PHASECHK.TRANS64.TRYWAIT P0, [UR41+0x30], R4 ;  /* 0x00003004ff0075a7 */ /* 0x000e640008001129 */
[----:B-1----:R-:W-:Y:S05]  /*1ba0*/  @!P0 BRA `(.L_x_27) ;  /* 0x000000c800608947 */ /* 0x002fea0003800000 */
.L_x_26:
[----:B------:R1:W-:Y:S01]  /*1bb0*/  @!P5 SYNCS.ARRIVE.TRANS64 RZ, [UR41], R3 ;  /* 0x00000003ffffd9a7 */ /* 0x0003e20008000029 */
[----:B------:R-:W-:-:S04]  /*1bc0*/  ULOP3.LUT UR8, UR50, 0x2, URZ, 0xfc, !UPT ;  /* 0x0000000232087892 */ /* 0x000fc8000f8efcff */
[----:B------:R-:W-:-:S09]  /*1bd0*/  UISETP.NE.AND UP0, UPT, UR8, 0x2, UPT ;  /* 0x000000020800788c */ /* 0x000fd2000bf05270 */
[----:B------:R-:W-:Y:S05]  /*1be0*/  BRA.U UP0, `(.L_x_28) ;  /* 0x0000000100047547 */ /* 0x000fea000b800000 */
[----:B------:R-:W-:Y:S05]  /*1bf0*/  BPT.TRAP 0x1 ;  /* 0x000000040000795c */ /* 0x000fea0000300000 */
.L_x_28:
[----:B------:R-:W-:Y:S04]  /*1c00*/  BSSY.RECONVERGENT B0, `(.L_x_29) ;  /* 0x0000003000007945 */ /* 0x000fe80003800200 */
[----:B------:R-:W-:Y:S05]  /*1c10*/  @P4 BRA `(.L_x_30) ;  /* 0x0000000000044947 */ /* 0x000fea0003800000 */
[----:B------:R-:W-:Y:S05]  /*1c20*/  BPT.TRAP 0x1 ;  /* 0x000000040000795c */ /* 0x000fea0000300000 */
.L_x_30:
[----:B------:R-:W-:Y:S05]  /*1c30*/  BSYNC.RECONVERGENT B0 ;  /* 0x0000000000007941 */ /* 0x000fea0003800200 */
.L_x_29:
[----:B------:R-:W-:Y:S01]  /*1c40*/  UIADD3 UR51, UPT, UPT, UR16, 0x1, URZ ;  /* 0x0000000110337890 */ /* 0x000fe2000fffe0ff */
[----:B------:R-:W-:Y:S01]  /*1c50*/  BSSY.RECONVERGENT B0, `(.L_x_31) ;  /* 0x000002e000007945 */ /* 0x000fe20003800200 */
[----:B------:R-:W-:Y:S02]  /*1c60*/  ELECT P0, URZ, PT ;  /* 0x0000000000ff782f */ /* 0x000fe40003800000 */
[----:B------:R-:W-:-:S04]  /*1c70*/  UISETP.NE.AND UP0, UPT, UR51, 0x6, UPT ;  /* 0x000000063300788c */ /* 0x000fc8000bf05270 */
[----:B------:R-:W-:Y:S02]  /*1c80*/  USEL UR9, URZ, 0x1, UP0 ;  /* 0x00000001ff097887 */ /* 0x000fe40008000000 */
[----:B------:R-:W-:-:S04]  /*1c90*/  USEL UR51, UR51, URZ, UP0 ;  /* 0x000000ff33337287 */ /* 0x000fc80008000000 */
[----:B------:R-:W-:Y:S01]  /*1ca0*/  ULEA UR8, UR51, UR4, 0x3 ;  /* 0x0000000433087291 */ /* 0x000fe2000f8e18ff */
[----:B------:R-:W-:-:S04]  /*1cb0*/  LOP3.LUT R15, R15, UR9, RZ, 0x3c, !PT ;  /* 0x000000090f0f7c12 */ /* 0x000fc8000f8e3cff */
[----:B-1-3--:R-:W-:-:S04]  /*1cc0*/  SHF.L.U32 R2, R15, 0x1f, RZ ;  /* 0x0000001f0f027819 */ /* 0x00afc800000006ff */
[----:B------:R1:W3:Y:S01]  /*1cd0*/  SYNCS.PHASECHK.TRANS64.TRYWAIT P2, [UR8+0x30], R2 ;  /* 0x00003002ff0075a7 */ /* 0x0002e20008041108 */
[----:B------:R-:W-:Y:S05]  /*1ce0*/  @!P0 BRA `(.L_x_32) ;  /* 0x0000000000908947 */ /* 0x000fea0003800000 */
[----:B------:R-:W-:Y:S02]  /*1cf0*/  USHF.L.U32 UR32, UR16, 0xe, URZ ;  /* 0x0000000e10207899 */ /* 0x000fe400080006ff */
[----:B------:R-:W-:Y:S02]  /*1d00*/  USHF.L.U32 UR8, UR16, 0x9, URZ ;  /* 0x0000000910087899 */ /* 0x000fe400080006ff */
[----:B------:R-:W-:Y:S02]  /*1d10*/  UIADD3 UR60, UP3, UPT, UR48, 0x80, URZ ;  /* 0x00000080303c7890 */ /* 0x000fe4000ff7e0ff */
[----:B------:R-:W-:Y:S02]  /*1d20*/  ULOP3.LUT UR40, UR30, UR32, URZ, 0xfc, !UPT ;  /* 0x000000201e287292 */ /* 0x000fe4000f8efcff */
[----:B------:R-:W-:Y:S02]  /*1d30*/  UIADD3 UR58, UP2, UPT, UR48, 0x180, URZ ;  /* 0x00000180303a7890 */ /* 0x000fe4000ff5e0ff */
[----:B------:R-:W-:-:S02]  /*1d40*/  ULOP3.LUT UR32, UR23, UR32, URZ, 0xfc, !UPT ;  /* 0x0000002017207292 */ /* 0x000fc4000f8efcff */
[----:B------:R-:W-:Y:S02]  /*1d50*/  UIADD3 UR56, UP1, UPT, UR48, 0x280, URZ ;  /* 0x0000028030387890 */ /* 0x000fe4000ff3e0ff */
[----:B------:R-:W-:Y:S02]  /*1d60*/  ULOP3.LUT UR24, UR22, UR8, URZ, 0xfc, !UPT ;  /* 0x0000000816187292 */ /* 0x000fe4000f8efcff */
[----:B------:R-:W-:Y:S02]  /*1d70*/  UIADD3 UR54, UP0, UPT, UR48, 0x380, URZ ;  /* 0x0000038030367890 */ /* 0x000fe4000ff1e0ff */
[----:B------:R-:W-:Y:S02]  /*1d80*/  ULOP3.LUT UR8, UR8, UR7, URZ, 0xfc, !UPT ;  /* 0x0000000708087292 */ /* 0x000fe4000f8efcff */
[----:B------:R-:W-:Y:S02]  /*1d90*/  USHF.L.U32 UR42, UR28, 0x7, URZ ;  /* 0x000000071c2a7899 */ /* 0x000fe400080006ff */
[----:B------:R-:W-:-:S02]  /*1da0*/  UIADD3.X UR61, UPT, UPT, URZ, UR49, URZ, UP3, !UPT ;  /* 0x00000031ff3d7290 */ /* 0x000fc40009ffe4ff */
[----:B------:R-:W-:Y:S02]  /*1db0*/  UIADD3 UR40, UPT, UPT, UR4, 0x4300, UR40 ;  /* 0x0000430004287890 */ /* 0x000fe4000fffe028 */
[----:B------:R-:W-:Y:S02]  /*1dc0*/  UPRMT UR18, URZ, 0x5410, UR6 ;  /* 0x00005410ff127896 */ /* 0x000fe40008000006 */
[----:B------:R-:W-:Y:S02]  /*1dd0*/  UIADD3.X UR59, UPT, UPT, URZ, UR49, URZ, UP2, !UPT ;  /* 0x00000031ff3b7290 */ /* 0x000fe400097fe4ff */
[----:B------:R-:W-:Y:S02]  /*1de0*/  UIADD3 UR32, UPT, UPT, UR4, 0x1c300, UR32 ;  /* 0x0001c30004207890 */ /* 0x000fe4000fffe020 */
[----:B------:R-:W-:Y:S02]  /*1df0*/  UPRMT UR17, URZ, 0x5410, UR5 ;  /* 0x00005410ff117896 */ /* 0x000fe40008000005 */
[----:B------:R-:W-:-:S02]  /*1e00*/  UIADD3.X UR57, UPT, UPT, URZ, UR49, URZ, UP1, !UPT ;  /* 0x00000031ff397290 */ /* 0x000fc40008ffe4ff */
[----:B------:R-:W-:Y:S02]  /*1e10*/  UIADD3 UR24, UPT, UPT, UR4, 0x34300, UR24 ;  /* 0x0003430004187890 */ /* 0x000fe4000fffe018 */
[----:B------:R-:W-:Y:S02]  /*1e20*/  UIADD3.X UR55, UPT, UPT, URZ, UR49, URZ, UP0, !UPT ;  /* 0x00000031ff377290 */ /* 0x000fe400087fe4ff */
[----:B------:R-:W-:Y:S01]  /*1e30*/  UIADD3 UR8, UPT, UPT, UR4, 0x34f00, UR8 ;  /* 0x00034f0004087890 */ /* 0x000fe2000fffe008 */
[----:B------:R-:W-:Y:S01]  /*1e40*/  UMOV UR20, 0x0 ;  /* 0x0000000000147882 */ /* 0x000fe20000000000 */
[----:B------:R-:W-:Y:S01]  /*1e50*/  UMOV UR21, 0x10000000 ;  /* 0x1000000000157882 */ /* 0x000fe20000000000 */
[----:B------:R-:W-:Y:S01]  /*1e60*/  UMOV UR33, UR41 ;  /* 0x0000002900217c82 */ /* 0x000fe20008000000 */
[----:B------:R-:W-:Y:S01]  /*1e70*/  UMOV UR36, UR44 ;  /* 0x0000002c00247c82 */ /* 0x000fe20008000000 */
[----:B------:R-:W-:Y:S01]  /*1e80*/  UMOV UR34, UR42 ;  /* 0x0000002a00227c82 */ /* 0x000fe20008000000 */
[----:B------:R-:W-:Y:S01]  /*1e90*/  UMOV UR25, UR41 ;  /* 0x0000002900197c82 */ /* 0x000fe20008000000 */
[----:B------:R-:W-:Y:S01]  /*1ea0*/  UMOV UR29, UR44 ;  /* 0x0000002c001d7c82 */ /* 0x000fe20008000000 */
[----:B------:R1:W-:Y:S01]  /*1eb0*/  UTMALDG.3D.MULTICAST [UR40], [UR60], UR18, desc[UR20] ;  /* 0x000014283c0073b4 */ /* 0x0003e20008011812 */
[----:B------:R-:W-:Y:S01]  /*1ec0*/  UMOV UR9, UR41 ;  /* 0x0000002900097c82 */ /* 0x000fe20008000000 */
[----:B------:R-:W-:Y:S01]  /*1ed0*/  UMOV UR12, UR28 ;  /* 0x0000001c000c7c82 */ /* 0x000fe20008000000 */
[----:B------:R-:W-:Y:S01]  /*1ee0*/  UMOV UR13, UR44 ;  /* 0x0000002c000d7c82 */ /* 0x000fe20008000000 */
[----:B------:R1:W-:Y:S01]  /*1ef0*/  UTMALDG.3D.MULTICAST [UR32], [UR58], UR17, desc[UR20] ;  /* 0x000014203a0073b4 */ /* 0x0003e20008011811 */
[----:B------:R1:W-:Y:S01]  /*1f00*/  UTMALDG.4D.MULTICAST [UR24], [UR56], UR18, desc[UR20] ;  /* 0x00001418380073b4 */ /* 0x0003e20008019812 */
[----:B------:R1:W-:Y:S02]  /*1f10*/  UTMALDG.4D.MULTICAST [UR8], [UR54], UR17, desc[UR20] ;  /* 0x00001408360073b4 */ /* 0x0003e40008019811 */
[----:B-1----:R-:W-:Y:S01]  /*1f20*/  NOP ;  /* 0x0000000000007918 */ /* 0x002fe20000000000 */
.L_x_32:
[----:B------:R-:W-:Y:S05]  /*1f30*/  BSYNC.RECONVERGENT B0 ;  /* 0x0000000000007941 */ /* 0x000fea0003800200 */
.L_x_31:
[----:B------:R-:W-:Y:S01]  /*1f40*/  UIADD3 UR28, UPT, UPT, UR28, 0x1, URZ ;  /* 0x000000011c1c7890 */ /* 0x000fe2000fffe0ff */
[----:B------:R-:W-:Y:S01]  /*1f50*/  UMOV UR16, UR51 ;  /* 0x0000003300107c82 */ /* 0x000fe20008000000 */
[----:B------:R-:W-:Y:S02]  /*1f60*/  UMOV UR20, UR47 ;  /* 0x0000002f00147c82 */ /* 0x000fe40008000000 */
[----:B------:R-:W-:-:S09]  /*1f70*/  UISETP.NE.AND UP0, UPT, UR28, UR47, UPT ;  /* 0x0000002f1c00728c */ /* 0x000fd2000bf05270 */
[----:B------:R-:W-:Y:S05]  /*1f80*/  BRA.U UP0, `(.L_x_33) ;  /* 0xfffffff900f07547 */ /* 0x000fea000b83ffff */
.L_x_25:
[----:B------:R-:W-:Y:S01]  /*1f90*/  ULEA UR8, UR51, UR4, 0x3 ;  /* 0x0000000433087291 */ /* 0x000fe2000f8e18ff */
[----:B-1-3--:R-:W-:Y:S01]  /*1fa0*/  SHF.L.U32 R2, R15, 0x1f, RZ ;  /* 0x0000001f0f027819 */ /* 0x00afe200000006ff */
[----:B------:R-:W-:Y:S01]  /*1fb0*/  @!P1 SYNCS.ARRIVE.TRANS64.A1T0 RZ, [UR4+0xa8], RZ ;  /* 0x0000a8ffffff99a7 */ /* 0x000fe20008100004 */
[----:B------:R-:W-:-:S06]  /*1fc0*/  UISETP.GT.AND UP0, UPT, UR46, UR45, UPT ;  /* 0x0000002d2e00728c */ /* 0x000fcc000bf04270 */
[----:B------:R1:W3:Y:S03]  /*1fd0*/  SYNCS.PHASECHK.TRANS64.TRYWAIT P1, [UR8+0x30], R2 ;  /* 0x00003002ff0075a7 */ /* 0x0002e60008021108 */
[----:B------:R-:W-:Y:S05]  /*1fe0*/  BRA.U !UP0, `(.L_x_34) ;  /* 0x00000005081c7547 */ /* 0x000fea000b800000 */
[----:B------:R-:W-:Y:S01]  /*1ff0*/  UIADD3 UR28, UPT, UPT, UR52, UR20, URZ ;  /* 0x00000014341c7290 */ /* 0x000fe2000fffe0ff */
[----:B------:R-:W-:-:S11]  /*2000*/  UMOV UR29, UR51 ;  /* 0x00000033001d7c82 */ /* 0x000fd60008000000 */
.L_x_42:
[----:B------:R-:W-:Y:S01]  /*2010*/  ULEA UR41, UR29, UR4, 0x3 ;  /* 0x000000041d297291 */ /* 0x000fe2000f8e18ff */
[----:B---3--:R-:W-:Y:S01]  /*2020*/  @!P5 MOV R3, 0x8400 ;  /* 0x000084000003d802 */ /* 0x008fe20000000f00 */
[----:B---3--:R-:W-:Y:S10]  /*2030*/  @P1 BRA `(.L_x_35) ;  /* 0x00000000000c1947 */ /* 0x008ff40003800000 */
[----:B------:R-:W-:-:S04]  /*2040*/  SHF.L.U32 R4, R15, 0x1f, RZ ;  /* 0x0000001f0f047819 */ /* 0x000fc800000006ff */
[----:B------:R-:W3:Y:S02]  /*2050*/  SYNCS.PHASECHK.TRANS64.TRYWAIT P0, [UR41+0x30], R4 ;  /* 0x00003004ff0075a7 */ /* 0x000ee40008001129 */
[----:B---3--:R-:W-:Y:S05]  /*2060*/  @!P0 BRA `(.L_x_36) ;  /* 0x000000c400488947 */ /* 0x008fea0003800000 */
.L_x_35:
[----:B------:R3:W-:Y:S01]  /*2070*/  @!P5 SYNCS.ARRIVE.TRANS64 RZ, [UR41], R3 ;  /* 0x00000003ffffd9a7 */ /* 0x0007e20008000029 */
[----:B------:R-:W-:-:S04]  /*2080*/  ULOP3.LUT UR8, UR50, 0x2, URZ, 0xfc, !UPT ;  /* 0x0000000232087892 */ /* 0x000fc8000f8efcff */
[----:B------:R-:W-:-:S09]  /*2090*/  UISETP.NE.AND UP0, UPT, UR8, 0x2, UPT ;  /* 0x000000020800788c */ /* 0x000fd2000bf05270 */
[----:B------:R-:W-:Y:S05]  /*20a0*/  BRA.U UP0, `(.L_x_37) ;  /* 0x0000000100047547 */ /* 0x000fea000b800000 */
[----:B------:R-:W-:Y:S05]  /*20b0*/  BPT.TRAP 0x1 ;  /* 0x000000040000795c */ /* 0x000fea0000300000 */
.L_x_37:
[----:B------:R-:W-:Y:S04]  /*20c0*/  BSSY.RECONVERGENT B0, `(.L_x_38) ;  /* 0x0000003000007945 */ /* 0x000fe80003800200 */
[----:B------:R-:W-:Y:S05]  /*20d0*/  @P4 BRA `(.L_x_39) ;  /* 0x0000000000044947 */ /* 0x000fea0003800000 */
[----:B------:R-:W-:Y:S05]  /*20e0*/  BPT.TRAP 0x1 ;  /* 0x000000040000795c */ /* 0x000fea0000300000 */
.L_x_39:
[----:B------:R-:W-:Y:S05]  /*20f0*/  BSYNC.RECONVERGENT B0 ;  /* 0x0000000000007941 */ /* 0x000fea0003800200 */
.L_x_38:
        /* <DEDUP_REMOVED lines=8> */
[----:B-1----:R-:W-:-:S04]  /*2180*/  SHF.L.U32 R2, R15, 0x1f, RZ ;  /* 0x0000001f0f027819 */ /* 0x002fc800000006ff */
[----:B------:R1:W1:Y:S01]  /*2190*/  SYNCS.PHASECHK.TRANS64.TRYWAIT P1, [UR8+0x30], R2 ;  /* 0x00003002ff0075a7 */ /* 0x0002620008021108 */
        /* <DEDUP_REMOVED lines=20> */
[----:B------:R-:W-:Y:S02]  /*22e0*/  UIADD3 UR8, UPT, UPT, UR4, 0x34f00, UR8 ;  /* 0x00034f0004087890 */ /* 0x000fe4000fffe008 */
[----:B------:R-:W-:Y:S01]  /*22f0*/  UIADD3.X UR57, UPT, UPT, URZ, UR49, URZ, UP0, !UPT ;  /* 0x00000031ff397290 */ /* 0x000fe200087fe4ff */
[----:B------:R-:W-:Y:S01]  /*2300*/  UMOV UR54, 0x0 ;  /* 0x0000000000367882 */ /* 0x000fe20000000000 */
[----:B------:R-:W-:Y:S01]  /*2310*/  UMOV UR55, 0x10000000 ;  /* 0x1000000000377882 */ /* 0x000fe20000000000 */
[----:B------:R-:W-:Y:S01]  /*2320*/  UMOV UR33, UR41 ;  /* 0x0000002900217c82 */ /* 0x000fe20008000000 */
[----:B------:R-:W-:Y:S01]  /*2330*/  UMOV UR36, UR44 ;  /* 0x0000002c00247c82 */ /* 0x000fe20008000000 */
        /* <DEDUP_REMOVED lines=11> */
[----:B------:R1:W-:Y:S01]  /*23f0*/  UTMALDG.4D.MULTICAST [UR8], [UR56], UR24, desc[UR54] ;  /* 0x00003608380073b4 */ /* 0x0003e20008019818 */
[----:B------:R-:W-:Y:S01]  /*2400*/  NOP ;  /* 0x0000000000007918 */ /* 0x000fe20000000000 */
.L_x_41:
[----:B-1----:R-:W-:Y:S05]  /*2410*/  BSYNC.RECONVERGENT B0 ;  /* 0x0000000000007941 */ /* 0x002fea0003800200 */
.L_x_40:
[----:B------:R-:W-:Y:S01]  /*2420*/  UIADD3 UR20, UPT, UPT, UR20, 0x1, URZ ;  /* 0x0000000114147890 */ /* 0x000fe2000fffe0ff */
[----:B------:R-:W-:-:S03]  /*2430*/  UMOV UR29, UR51 ;  /* 0x00000033001d7c82 */ /* 0x000fc60008000000 */
[----:B------:R-:W-:-:S09]  /*2440*/  UISETP.NE.AND UP0, UPT, UR20, UR28, UPT ;  /* 0x0000001c1400728c */ /* 0x000fd2000bf05270 */
[----:B------:R-:W-:Y:S05]  /*2450*/  BRA.U UP0, `(.L_x_42) ;  /* 0xfffffff900ec7547 */ /* 0x000fea000b83ffff */
.L_x_34:
[C---:B-1----:R-:W-:Y:S01]  /*2460*/  LEA R2, R14.reuse, UR4, 0x3 ;  /* 0x000000040e027c11 */ /* 0x042fe2000f8e18ff */
[----:B------:R-:W-:Y:S01]  /*2470*/  NOP ;  /* 0x0000000000007918 */ /* 0x000fe20000000000 */
[----:B---3--:R-:W-:Y:S02]  /*2480*/  SHF.L.U32 R3, R13, 0x1f, RZ ;  /* 0x0000001f0d037819 */ /* 0x008fe400000006ff */
[----:B------:R-:W-:Y:S02]  /*2490*/  LEA R4, R14, UR4, 0x4 ;  /* 0x000000040e047c11 */ /* 0x000fe4000f8e20ff */
[----:B------:R-:W1:Y:S02]  /*24a0*/  SYNCS.PHASECHK.TRANS64.TRYWAIT P0, [R2+URZ+0xb0], R3 ;  /* 0x0000b003020075a7 */ /* 0x000e6400080011ff */
[----:B-1----:R-:W-:Y:S05]  /*24b0*/  @!P0 BRA `(.L_x_43) ;  /* 0x000000c0004c8947 */ /* 0x002fea0003800000 */
.L_x_197:
[----:B------:R-:W3:Y:S01]  /*24c0*/  LDS.128 R4, [R4+0x120] ;  /* 0x0001200004047984 */ /* 0x000ee20000000c00 */
[----:B--2---:R-:W-:Y:S01]  /*24d0*/  ISETP.GE.AND P0, PT, R43, 0x1, PT ;  /* 0x000000012b00780c */ /* 0x004fe20003f06270 */
[----:B-1----:R-:W-:Y:S01]  /*24e0*/  VIADD R2, R2, 0xc0 ;  /* 0x000000c002027836 */ /* 0x002fe20000000000 */
[----:B------:R-:W-:Y:S01]  /*24f0*/  @!PT LDS RZ, [RZ] ;  /* 0x00000000fffff984 */ /* 0x000fe20000000800 */
[----:B------:R-:W-:Y:S01]  /*2500*/  @!PT LDS RZ, [RZ] ;  /* 0x00000000fffff984 */ /* 0x000fe20000000800 */
[----:B------:R-:W-:Y:S01]  /*2510*/  @!PT LDS RZ, [RZ] ;  /* 0x00000000fffff984 */ /* 0x000fe20000000800 */
[----:B------:R-:W-:Y:S01]  /*2520*/  @!PT LDS RZ, [RZ] ;  /* 0x00000000fffff984 */ /* 0x000fe20000000800 */
[----:B------:R1:W-:Y:S06]  /*2530*/  MEMBAR.ALL.CTA ;  /* 0x0000000000007992 */ /* 0x0003ec0000008000 */
[----:B-1----:R-:W1:Y:S01]  /*2540*/  FENCE.VIEW.ASYNC.S ;  /* 0x00000000000073c6 */ /* 0x002e620000000000 */
[----:B------:R-:W-:-:S04]  /*2550*/  PRMT R2, RZ, 0x654, R2 ;  /* 0x00000654ff027816 */ /* 0x000fc80000000002 */
[----:B-1----:R1:W-:Y:S01]  /*2560*/  SYNCS.ARRIVE.TRANS64.RED.A1T0 RZ, [R2+URZ], RZ ;  /* 0x000000ff02ff79a7 */ /* 0x0023e200081004ff */
[----:B---3--:R-:W-:-:S13]  /*2570*/  LOP3.LUT P2, RZ, R6, 0x1, RZ, 0xc0, !PT ;  /* 0x0000000106ff7812 */ /* 0x008fda000784c0ff */
[----:B------:R-:W-:Y:S01]  /*2580*/  @P2 SHF.R.U32.HI R3, RZ, 0x10, R5 ;  /* 0x00000010ff032819 */ /* 0x000fe20000011605 */
[----:B------:R-:W-:Y:S01]  /*2590*/  VOTEU.ANY UP0, P2 ;  /* 0x0000000000ff7886 */ /* 0x000fe20001000100 */
[----:B------:R-:W-:Y:S02]  /*25a0*/  @P2 MOV R10, R4 ;  /* 0x00000004000a2202 */ /* 0x000fe40000000f00 */
[----:B------:R-:W-:Y:S02]  /*25b0*/  @P2 R2UR.BROADCAST UR8, R3 ;  /* 0x00000000030822ca */ /* 0x000fe400008e0000 */
[----:B------:R-:W-:-:S11]  /*25c0*/  @P2 LOP3.LUT R9, R5, 0xffff, RZ, 0xc0, !PT ;  /* 0x0000ffff05092812 */ /* 0x000fd600078ec0ff */
[----:B------:R-:W-:Y:S01]  /*25d0*/  @UP0 UMOV UR44, UR8 ;  /* 0x00000008002c0c82 */ /* 0x000fe20008000000 */
[----:B-1----:R-:W-:Y:S05]  /*25e0*/  @!P0 BRA `(.L_x_44) ;  /* 0x0000000000b88947 */ /* 0x002fea0003800000 */
[----:B------:R-:W1:Y:S01]  /*25f0*/  LDC.64 R4, c[0x0][0xf18] ;  /* 0x0003c600ff047b82 */ /* 0x000e620000000a00 */
[----:B------:R-:W-:-:S07]  /*2600*/  ISETP.NE.AND P3, PT, R43, 0x1, PT ;  /* 0x000000012b00780c */ /* 0x000fce0003f65270 */
[----:B------:R-:W4:Y:S08]  /*2610*/  LDC.64 R6, c[0x0][0xf10] ;  /* 0x0003c400ff067b82 */ /* 0x000f300000000a00 */
[----:B------:R-:W2:Y:S08]  /*2620*/  LDC R16, c[0x0][0xf20] ;  /* 0x0003c800ff107b82 */ /* 0x000eb00000000800 */
[----:B------:R-:W3:Y:S01]  /*2630*/  LDC R17, c[0x0][0xf0c] ;  /* 0x0003c300ff117b82 */ /* 0x000ee20000000800 */
[----:B-1----:R-:W-:Y:S01]  /*2640*/  IMAD.HI.U32 R19, R0, R5, RZ ;  /* 0x0000000500137227 */ /* 0x002fe200078e00ff */
[----:B------:R-:W-:-:S03]  /*2650*/  ISETP.NE.AND P0, PT, R4, 0x1, PT ;  /* 0x000000010400780c */ /* 0x000fc60003f05270 */
[----:B------:R-:W-:-:S03]  /*2660*/  IMAD.HI.U32 R5, R9, R5, RZ ;  /* 0x0000000509057227 */ /* 0x000fc600078e00ff */
[----:B------:R-:W1:Y:S01]  /*2670*/  LDC.64 R2, c[0x0][0xf28] ;  /* 0x0003ca00ff027b82 */ /* 0x000e620000000a00 */
[----:B----4-:R-:W-:-:S04]  /*2680*/  IMAD.HI.U32 R20, R8, R6, RZ ;  /* 0x0000000608147227 */ /* 0x010fc800078e00ff */
[----:B------:R-:W-:Y:S01]  /*2690*/  IMAD.HI.U32 R21, R10, R6, RZ ;  /* 0x000000060a157227 */ /* 0x000fe200078e00ff */
[----:B------:R-:W-:Y:S02]  /*26a0*/  SHF.R.U32.HI R20, RZ, R7, R20 ;  /* 0x00000007ff147219 */ /* 0x000fe40000011614 */
[-C--:B--2---:R-:W-:Y:S02]  /*26b0*/  SHF.R.U32.HI R19, RZ, R16.reuse, R19 ;  /* 0x00000010ff137219 */ /* 0x084fe40000011613 */
[----:B------:R-:W-:Y:S02]  /*26c0*/  SHF.R.U32.HI R5, RZ, R16, R5 ;  /* 0x00000010ff057219 */ /* 0x000fe40000011605 */
[----:B------:R-:W-:Y:S02]  /*26d0*/  SEL R19, R0, R19, !P0 ;  /* 0x0000001300137207 */ /* 0x000fe40004000000 */
[----:B------:R-:W-:Y:S02]  /*26e0*/  SHF.R.U32.HI R21, RZ, R7, R21 ;  /* 0x00000007ff157219 */ /* 0x000fe40000011615 */
[----:B---3--:R-:W-:-:S02]  /*26f0*/  ISETP.NE.AND P1, PT, R17, 0x1, PT ;  /* 0x000000011100780c */ /* 0x008fc40003f25270 */
[----:B------:R-:W-:Y:S02]  /*2700*/  SEL R5, R9, R5, !P0 ;  /* 0x0000000509057207 */ /* 0x000fe40004000000 */
[----:B------:R-:W-:Y:S02]  /*2710*/  SEL R20, R8, R20, !P1 ;  /* 0x0000001408147207 */ /* 0x000fe40004800000 */
[----:B------:R-:W-:Y:S01]  /*2720*/  SEL R21, R10, R21, !P1 ;  /* 0x000000150a157207 */ /* 0x000fe20004800000 */
[----:B-1----:R-:W-:-:S04]  /*2730*/  IMAD.HI.U32 R18, R19, R2, RZ ;  /* 0x0000000213127227 */ /* 0x002fc800078e00ff */
[----:B------:R-:W-:Y:S01]  /*2740*/  IMAD.HI.U32 R6, R20, R2, RZ ;  /* 0x0000000214067227 */ /* 0x000fe200078e00ff */
[----:B------:R-:W-:-:S04]  /*2750*/  @P3 SHF.R.U32.HI R19, RZ, R3, R18 ;  /* 0x00000003ff133219 */ /* 0x000fc80000011612 */
[----:B------:R-:W-:Y:S01]  /*2760*/  @P3 SHF.R.U32.HI R20, RZ, R3, R6 ;  /* 0x00000003ff143219 */ /* 0x000fe20000011606 */
[----:B------:R-:W-:-:S04]  /*2770*/  IMAD R19, R43, R19, RZ ;  /* 0x000000132b137224 */ /* 0x000fc800078e02ff */
[----:B------:R-:W-:Y:S01]  /*2780*/  IMAD R6, R43, R20, RZ ;  /* 0x000000142b067224 */ /* 0x000fe200078e02ff */
[----:B------:R-:W-:-:S04]  /*2790*/  ISETP.GE.AND P0, PT, R5, R19, PT ;  /* 0x000000130500720c */ /* 0x000fc80003f06270 */
[----:B------:R-:W-:Y:S01]  /*27a0*/  ISETP.GE.OR P0, PT, R21, R6, P0 ;  /* 0x000000061500720c */ /* 0x000fe20000706670 */
[----:B------:R-:W-:-:S05]  /*27b0*/  IMAD.HI.U32 R6, R5, R2, RZ ;  /* 0x0000000205067227 */ /* 0x000fca00078e00ff */
[----:B------:R-:W-:-:S04]  /*27c0*/  SHF.R.U32.HI R6, RZ, R3, R6 ;  /* 0x00000003ff067219 */ /* 0x000fc80000011606 */
[----:B------:R-:W-:-:S03]  /*27d0*/  SEL R6, R5, R6, !P3 ;  /* 0x0000000605067207 */ /* 0x000fc60005800000 */
[----:B------:R-:W-:-:S04]  /*27e0*/  @!P0 IMAD.HI.U32 R7, R21, R2, RZ ;  /* 0x0000000215078227 */ /* 0x000fc800078e00ff */
[----:B------:R-:W-:Y:S01]  /*27f0*/  IMAD.MOV R2, RZ, RZ, -R6 ;  /* 0x000000ffff027224 */ /* 0x000fe200078e0a06 */
[----:B------:R-:W-:Y:S02]  /*2800*/  @!P0 SHF.R.U32.HI R3, RZ, R3, R7 ;  /* 0x00000003ff038219 */ /* 0x000fe40000011607 */
[----:B------:R-:W-:Y:S01]  /*2810*/  IADD3 R7, PT, PT, -R5, RZ, RZ ;  /* 0x000000ff05077210 */ /* 0x000fe20007ffe1ff */
[----:B------:R-:W-:Y:S01]  /*2820*/  IMAD R2, R43, R2, R5 ;  /* 0x000000022b027224 */ /* 0x000fe200078e0205 */
[----:B------:R-:W-:-:S03]  /*2830*/  @!P0 SEL R3, R21, R3, !P3 ;  /* 0x0000000315038207 */ /* 0x000fc60005800000 */
[----:B------:R-:W-:Y:S02]  /*2840*/  IMAD R7, R4, R7, R9 ;  /* 0x0000000704077224 */ /* 0x000fe400078e0209 */
[--C-:B------:R-:W-:Y:S02]  /*2850*/  @!P0 IMAD.IADD R6, R6, 0x1, -R3.reuse ;  /* 0x0000000106068824 */ /* 0x100fe400078e0a03 */
[----:B------:R-:W-:Y:S01]  /*2860*/  @!P0 IMAD R3, R2, R20, R3 ;  /* 0x0000001402038224 */ /* 0x000fe200078e0203 */
[----:B------:R-:W-:Y:S01]  /*2870*/  IADD3 R2, PT, PT, -R21, RZ, RZ ;  /* 0x000000ff15027210 */ /* 0x000fe20007ffe1ff */
[----:B------:R-:W-:Y:S02]  /*2880*/  @!P0 IMAD R5, R43, R6, R21 ;  /* 0x000000062b058224 */ /* 0x000fe400078e0215 */
[----:B------:R-:W-:Y:S02]  /*2890*/  @!P0 IMAD.MOV.U32 R21, RZ, RZ, R3 ;  /* 0x000000ffff158224 */ /* 0x000fe400078e0003 */
[----:B------:R-:W-:-:S02]  /*28a0*/  IMAD R2, R17, R2, R10 ;  /* 0x0000000211027224 */ /* 0x000fc400078e020a */
[----:B------:R-:W-:Y:S02]  /*28b0*/  IMAD R9, R5, R4, R7 ;  /* 0x0000000405097224 */ /* 0x000fe400078e0207 */
[----:B------:R-:W-:Y:S02]  /*28c0*/  IMAD R10, R21, R17, R2 ;  /* 0x00000011150a7224 */ /* 0x000fe400078e0202 */
.L_x_44:
[----:B------:R-:W1:Y:S02]  /*28d0*/  LDCU UR8, c[0x0][0xf30] ;  /* 0x0001e600ff0877ac */ /* 0x000e640008000800 */
[----:B-1----:R-:W-:-:S09]  /*28e0*/  UISETP.NE.AND UP0, UPT, UR8, 0x1, UPT ;  /* 0x000000010800788c */ /* 0x002fd2000bf05270 */
[----:B------:R-:W-:Y:S05]  /*28f0*/  BRA.U UP0, `(.L_x_45) ;  /* 0x0000000100407547 */ /* 0x000fea000b800000 */
[----:B------:R-:W1:Y:S08]  /*2900*/  LDC.64 R4, c[0x0][0xf10] ;  /* 0x0003c400ff047b82 */ /* 0x000e700000000a00 */
[----:B------:R-:W2:Y:S08]  /*2910*/  LDC.64 R2, c[0x0][0xf18] ;  /* 0x0003c600ff027b82 */ /* 0x000eb00000000a00 */
[----:B------:R-:W3:Y:S08]  /*2920*/  LDC R6, c[0x0][0xf20] ;  /* 0x0003c800ff067b82 */ /* 0x000ef00000000800 */
[----:B------:R-:W4:Y:S01]  /*2930*/  LDC R7, c[0x0][0xf0c] ;  /* 0x0003c300ff077b82 */ /* 0x000f220000000800 */
[----:B-1----:R-:W-:-:S05]  /*2940*/  IMAD.HI.U32 R4, R10, R4, RZ ;  /* 0x000000040a047227 */ /* 0x002fca00078e00ff */
[----:B------:R-:W-:Y:S01]  /*2950*/  SHF.R.U32.HI R4, RZ, R5, R4 ;  /* 0x00000005ff047219 */ /* 0x000fe20000011604 */
[----:B--2---:R-:W-:Y:S01]  /*2960*/  IMAD.HI.U32 R3, R9, R3, RZ ;  /* 0x0000000309037227 */ /* 0x004fe200078e00ff */
[----:B------:R-:W-:-:S04]  /*2970*/  ISETP.NE.AND P0, PT, R2, 0x1, PT ;  /* 0x000000010200780c */ /* 0x000fc80003f05270 */
[----:B---3--:R-:W-:-:S04]  /*2980*/  SHF.R.U32.HI R3, RZ, R6, R3 ;  /* 0x00000006ff037219 */ /* 0x008fc80000011603 */
[----:B------:R-:W-:Y:S02]  /*2990*/  SEL R3, R9, R3, !P0 ;  /* 0x0000000309037207 */ /* 0x000fe40004000000 */
[----:B----4-:R-:W-:-:S04]  /*29a0*/  ISETP.NE.AND P1, PT, R7, 0x1, PT ;  /* 0x000000010700780c */ /* 0x010fc80003f25270 */
[----:B------:R-:W-:-:S05]  /*29b0*/  SEL R4, R10, R4, !P1 ;  /* 0x000000040a047207 */ /* 0x000fca0004800000 */
[----:B------:R-:W-:Y:S02]  /*29c0*/  IMAD.IADD R5, R3, 0x1, -R4 ;  /* 0x0000000103057824 */ /* 0x000fe400078e0a04 */
[----:B------:R-:W-:Y:S02]  /*29d0*/  IMAD.IADD R3, R4, 0x1, -R3 ;  /* 0x0000000104037824 */ /* 0x000fe400078e0a03 */
[----:B------:R-:W-:Y:S02]  /*29e0*/  IMAD R10, R5, R7, R10 ;  /* 0x00000007050a7224 */ /* 0x000fe400078e020a */
[----:B------:R-:W-:-:S07]  /*29f0*/  IMAD R9, R3, R2, R9 ;  /* 0x0000000203097224 */ /* 0x000fce00078e0209 */
.L_x_45:
[----:B------:R-:W-:Y:S01]  /*2a00*/  VIADD R14, R14, 0x1 ;  /* 0x000000010e0e7836 */ /* 0x000fe20000000000 */
[----:B------:R-:W-:Y:S01]  /*2a10*/  PLOP3.LUT P1, PT, PT, PT, PT, 0x80, 0x8 ;  /* 0x000000000008781c */ /* 0x000fe20003f2f070 */
[----:B------:R-:W-:Y:S02]  /*2a20*/  VIADD R2, R10, UR39 ;  /* 0x000000270a027c36 */ /* 0x000fe40008000000 */
[----:B------:R-:W-:Y:S01]  /*2a30*/  VIADD R3, R9, UR38 ;  /* 0x0000002609037c36 */ /* 0x000fe20008000000 */
[----:B------:R-:W-:Y:S02]  /*2a40*/  ISETP.NE.AND P0, PT, R14, 0x2, PT ;  /* 0x000000020e00780c */ /* 0x000fe40003f05270 */
[----:B------:R-:W-:Y:S02]  /*2a50*/  R2UR UR27, R2 ;  /* 0x00000000021b72ca */ /* 0x000fe400000e0000 */
[----:B------:R-:W-:Y:S02]  /*2a60*/  SEL R2, RZ, 0x1, P0 ;  /* 0x00000001ff027807 */ /* 0x000fe40000000000 */
[----:B------:R-:W-:-:S02]  /*2a70*/  R2UR UR11, R3 ;  /* 0x00000000030b72ca */ /* 0x000fc400000e0000 */
[----:B------:R-:W-:Y:S02]  /*2a80*/  LOP3.LUT R13, R13, R2, RZ, 0x3c, !PT ;  /* 0x000000020d0d7212 */ /* 0x000fe400078e3cff */
[----:B------:R-:W-:Y:S01]  /*2a90*/  SEL R14, R14, RZ, P0 ;  /* 0x000000ff0e0e7207 */ /* 0x000fe20000000000 */
[----:B------:R-:W-:Y:S10]  /*2aa0*/  @P2 BRA `(.L_x_46) ;  /* 0xffffffec00b42947 */ /* 0x000ff4000383ffff */
[----:B------:R-:W-:Y:S01]  /*2ab0*/  UIADD3 UR4, UPT, UPT, UR4, 0x30, URZ ;  /* 0x0000003004047890 */ /* 0x000fe2000fffe0ff */
[----:B------:R-:W-:-:S03]  /*2ac0*/  SHF.L.U32 R2, R15, 0x1f, RZ ;  /* 0x0000001f0f027819 */ /* 0x000fc600000006ff */
[----:B------:R-:W-:-:S09]  /*2ad0*/  ULEA UR5, UR51, UR4, 0x3 ;  /* 0x0000000433057291 */ /* 0x000fd2000f8e18ff */
[----:B------:R-:W1:Y:S02]  /*2ae0*/  SYNCS.PHASECHK.TRANS64.TRYWAIT P0, [UR5], R2 ;  /* 0x00000002ff0075a7 */ /* 0x000e640008001105 */
[----:B-1----:R-:W-:Y:S05]  /*2af0*/  @!P0 BRA `(.L_x_47) ;  /* 0x000000b800d08947 */ /* 0x002fea0003800000 */
.L_x_199:
[----:B------:R-:W-:-:S04]  /*2b00*/  UIADD3 UR6, UPT, UPT, UR51, 0x1, URZ ;  /* 0x0000000133067890 */ /* 0x000fc8000fffe0ff */
[----:B------:R-:W-:-:S04]  /*2b10*/  UISETP.NE.AND UP0, UPT, UR6, 0x6, UPT ;  /* 0x000000060600788c */ /* 0x000fc8000bf05270 */
[----:B------:R-:W-:Y:S02]  /*2b20*/  USEL UR7, URZ, 0x1, UP0 ;  /* 0x00000001ff077887 */ /* 0x000fe40008000000 */
[----:B------:R-:W-:-:S04]  /*2b30*/  USEL UR6, UR6, URZ, UP0 ;  /* 0x000000ff06067287 */ /* 0x000fc80008000000 */
[----:B------:R-:W-:Y:S01]  /*2b40*/  ULEA UR5, UR6, UR4, 0x3 ;  /* 0x0000000406057291 */ /* 0x000fe2000f8e18ff */
[----:B-1----:R-:W-:-:S04]  /*2b50*/  LOP3.LUT R2, R15, UR7, RZ, 0x3c, !PT ;  /* 0x000000070f027c12 */ /* 0x002fc8000f8e3cff */
[----:B------:R-:W-:-:S04]  /*2b60*/  SHF.L.U32 R3, R2, 0x1f, RZ ;  /* 0x0000001f02037819 */ /* 0x000fc800000006ff */
[----:B------:R-:W1:Y:S02]  /*2b70*/  SYNCS.PHASECHK.TRANS64.TRYWAIT P0, [UR5], R3 ;  /* 0x00000003ff0075a7 */ /* 0x000e640008001105 */
[----:B-1----:R-:W-:Y:S05]  /*2b80*/  @!P0 BRA `(.L_x_48) ;  /* 0x000000b800c48947 */ /* 0x002fea0003800000 */
.L_x_201:
[----:B------:R-:W-:-:S04]  /*2b90*/  UIADD3 UR6, UPT, UPT, UR6, 0x1, URZ ;  /* 0x0000000106067890 */ /* 0x000fc8000fffe0ff */
[----:B------:R-:W-:-:S04]  /*2ba0*/  UISETP.NE.AND UP0, UPT, UR6, 0x6, UPT ;  /* 0x000000060600788c */ /* 0x000fc8000bf05270 */
[----:B------:R-:W-:Y:S02]  /*2bb0*/  USEL UR7, URZ, 0x1, UP0 ;  /* 0x00000001ff077887 */ /* 0x000fe40008000000 */
[----:B------:R-:W-:-:S04]  /*2bc0*/  USEL UR6, UR6, URZ, UP0 ;  /* 0x000000ff06067287 */ /* 0x000fc80008000000 */
[----:B------:R-:W-:Y:S01]  /*2bd0*/  ULEA UR5, UR6, UR4, 0x3 ;  /* 0x0000000406057291 */ /* 0x000fe2000f8e18ff */
[----:B------:R-:W-:-:S04]  /*2be0*/  LOP3.LUT R2, R2, UR7, RZ, 0x3c, !PT ;  /* 0x0000000702027c12 */ /* 0x000fc8000f8e3cff */
[----:B-1----:R-:W-:-:S04]  /*2bf0*/  SHF.L.U32 R3, R2, 0x1f, RZ ;  /* 0x0000001f02037819 */ /* 0x002fc800000006ff */
[----:B------:R-:W1:Y:S02]  /*2c00*/  SYNCS.PHASECHK.TRANS64.TRYWAIT P0, [UR5], R3 ;  /* 0x00000003ff0075a7 */ /* 0x000e640008001105 */
[----:B-1----:R-:W-:Y:S05]  /*2c10*/  @!P0 BRA `(.L_x_49) ;  /* 0x000000b800b88947 */ /* 0x002fea0003800000 */
.L_x_203:
        /* <DEDUP_REMOVED lines=9> */
.L_x_205:
        /* <DEDUP_REMOVED lines=9> */
.L_x_207:
[----:B------:R-:W-:-:S04]  /*2d40*/  UIADD3 UR6, UPT, UPT, UR6, 0x1, URZ ;  /* 0x0000000106067890 */ /* 0x000fc8000fffe0ff */
[----:B------:R-:W-:-:S04]  /*2d50*/  UISETP.NE.AND UP0, UPT, UR6, 0x6, UPT ;  /* 0x000000060600788c */ /* 0x000fc8000bf05270 */
[----:B------:R-:W-:Y:S02]  /*2d60*/  USEL UR5, URZ, 0x1, UP0 ;  /* 0x00000001ff057887 */ /* 0x000fe40008000000 */
[----:B------:R-:W-:-:S04]  /*2d70*/  USEL UR6, UR6, URZ, UP0 ;  /* 0x000000ff06067287 */ /* 0x000fc80008000000 */
[----:B------:R-:W-:Y:S01]  /*2d80*/  ULEA UR6, UR6, UR4, 0x3 ;  /* 0x0000000406067291 */ /* 0x000fe2000f8e18ff */
[----:B------:R-:W-:-:S04]  /*2d90*/  LOP3.LUT R2, R2, UR5, RZ, 0x3c, !PT ;  /* 0x0000000502027c12 */ /* 0x000fc8000f8e3cff */
[----:B------:R-:W-:Y:S01]  /*2da0*/  SHF.L.U32 R2, R2, 0x1f, RZ ;  /* 0x0000001f02027819 */ /* 0x000fe200000006ff */
[----:B-1----:R-:W-:-:S07]  /*2db0*/  IMAD.U32 R0, RZ, RZ, UR6 ;  /* 0x00000006ff007e24 */ /* 0x002fce000f8e00ff */
.L_x_52:
[----:B-1----:R1:W2:Y:S02]  /*2dc0*/  SYNCS.PHASECHK.TRANS64.TRYWAIT P0, [R0+URZ], R2 ;  /* 0x00000002000075a7 */ /* 0x0022a400080011ff */
[----:B--2---:R-:W-:Y:S05]  /*2dd0*/  @!P0 NANOSLEEP.SYNCS 0x989680 ;  /* 0x009896800000895d */ /* 0x004fea0003900000 */
[----:B------:R-:W2:Y:S02]  /*2de0*/  @!P0 SYNCS.PHASECHK.TRANS64 P0, [R0+URZ], R2 ;  /* 0x00000002000085a7 */ /* 0x000ea400080010ff */
[----:B--2---:R-:W-:Y:S05]  /*2df0*/  @P0 EXIT ;  /* 0x000000000000094d */ /* 0x004fea0003800000 */
[----:B------:R-:W-:Y:S05]  /*2e00*/  BRA `(.L_x_52) ;  /* 0xfffffffc00ec7947 */ /* 0x000fea000383ffff */
.L_x_22:
[----:B------:R-:W-:-:S04]  /*2e10*/  UISETP.NE.AND UP0, UPT, UR37, URZ, UPT ;  /* 0x000000ff2500728c */ /* 0x000fc8000bf05270 */
[----:B------:R-:W-:-:S09]  /*2e20*/  UISETP.NE.OR UP0, UPT, UR8, 0x1, UP0 ;  /* 0x000000010800788c */ /* 0x000fd20008705670 */
[----:B------:R-:W-:Y:S05]  /*2e30*/  BRA.U UP0, `(.L_x_53) ;  /* 0x0000000500487547 */ /* 0x000fea000b800000 */
[----:B------:R-:W-:Y:S01]  /*2e40*/  ISETP.GE.U32.AND P2, PT, R2, 0x4, PT ;  /* 0x000000040200780c */ /* 0x000fe20003f46070 */
[----:B------:R-:W-:Y:S01]  /*2e50*/  IMAD.MOV.U32 R12, RZ, RZ, 0x1 ;  /* 0x00000001ff0c7424 */ /* 0x000fe200078e00ff */
[----:B------:R-:W-:Y:S02]  /*2e60*/  CS2R R10, SRZ ;  /* 0x00000000000a7805 */ /* 0x000fe4000001ff00 */
[----:B------:R-:W-:Y:S01]  /*2e70*/  CS2R R8, SRZ ;  /* 0x0000000000087805 */ /* 0x000fe2000001ff00 */
[----:B------:R-:W-:Y:S01]  /*2e80*/  UMOV UR4, 0x400 ;  /* 0x0000040000047882 */ /* 0x000fe20000000000 */
[----:B------:R-:W-:Y:S01]  /*2e90*/  UMOV UR6, URZ ;  /* 0x000000ff00067c82 */ /* 0x000fe20008000000 */
[----:B------:R-:W-:-:S12]  /*2ea0*/  ULEA UR37, UR37, UR4, 0x18 ;  /* 0x0000000425257291 */ /* 0x000fd8000f8ec0ff */
.L_x_57:
[----:B------:R-:W-:Y:S02]  /*2eb0*/  LEA R0, R8, UR37, 0x3 ;  /* 0x0000002508007c11 */ /* 0x000fe4000f8e18ff */
[----:B------:R-:W-:-:S03]  /*2ec0*/  SHF.L.U32 R4, R9, 0x1f, RZ ;  /* 0x0000001f09047819 */ /* 0x000fc600000006ff */
[----:B------:R-:W-:Y:S01]  /*2ed0*/  VIADD R5, R0, 0x100 ;  /* 0x0000010000057836 */ /* 0x000fe20000000000 */
[----:B------:R-:W3:Y:S02]  /*2ee0*/  SYNCS.PHASECHK.TRANS64.TRYWAIT P0, [R0+URZ+0xf0], R4 ;  /* 0x0000f004000075a7 */ /* 0x000ee400080011ff */
[----:B---3--:R-:W-:Y:S05]  /*2ef0*/  @!P0 BRA `(.L_x_54) ;  /* 0x000000b800488947 */ /* 0x008fea0003800000 */
.L_x_208:
[----:B------:R-:W-:Y:S01]  /*2f00*/  ULEA UR5, UR6, UR37, 0x3 ;  /* 0x0000002506057291 */ /* 0x000fe2000f8e18ff */
[----:B---3--:R-:W-:Y:S01]  /*2f10*/  PRMT R0, RZ, 0x654, R5 ;  /* 0x00000654ff007816 */ /* 0x008fe20000000005 */
[----:B------:R-:W-:Y:S01]  /*2f20*/  @!P2 IMAD.MOV.U32 R4, RZ, RZ, 0x10 ;  /* 0x00000010ff04a424 */ /* 0x000fe200078e00ff */
[----:B------:R-:W-:Y:S01]  /*2f30*/  SHF.L.U32 R5, R12, 0x1f, RZ ;  /* 0x0000001f0c057819 */ /* 0x000fe200000006ff */
[----:B------:R-:W-:Y:S01]  /*2f40*/  UIADD3 UR4, UPT, UPT, UR5, 0xb0, URZ ;  /* 0x000000b005047890 */ /* 0x000fe2000fffe0ff */
[----:B------:R3:W-:Y:S05]  /*2f50*/  SYNCS.ARRIVE.TRANS64.RED.A1T0 RZ, [R0+URZ], RZ ;  /* 0x000000ff00ff79a7 */ /* 0x0007ea00081004ff */
[----:B------:R-:W-:Y:S01]  /*2f60*/  IMAD.U32 R6, RZ, RZ, UR4 ;  /* 0x00000004ff067e24 */ /* 0x000fe2000f8e00ff */
[----:B------:R-:W4:Y:S04]  /*2f70*/  SYNCS.PHASECHK.TRANS64.TRYWAIT P0, [UR5+0xc0], R5 ;  /* 0x0000c005ff0075a7 */ /* 0x000f280008001105 */
[----:B------:R-:W-:Y:S01]  /*2f80*/  PRMT R6, R2, 0x654, R6 ;  /* 0x0000065402067816 */ /* 0x000fe20000000006 */
[----:B---34-:R-:W-:Y:S06]  /*2f90*/  @!P0 BRA `(.L_x_55) ;  /* 0x000000b800348947 */ /* 0x018fec0003800000 */
.L_x_210:
[----:B------:R-:W-:Y:S01]  /*2fa0*/  ULEA UR4, UR6, UR37, 0x4 ;  /* 0x0000002506047291 */ /* 0x000fe2000f8e20ff */
[----:B------:R-:W-:Y:S01]  /*2fb0*/  SEL R3, R6, R3, !P2 ;  /* 0x0000000306037207 */ /* 0x000fe20005000000 */
[----:B------:R-:W-:Y:S01]  /*2fc0*/  UIADD3 UR5, UPT, UPT, UR5, 0xb0, URZ ;  /* 0x000000b005057890 */ /* 0x000fe2000fffe0ff */
[----:B---3--:R-:W-:Y:S01]  /*2fd0*/  LEA R0, R11, UR37, 0x3 ;  /* 0x000000250b007c11 */ /* 0x008fe2000f8e18ff */
[----:B------:R-:W-:Y:S01]  /*2fe0*/  UIADD3 UR4, UPT, UPT, UR4, 0x120, URZ ;  /* 0x0000012004047890 */ /* 0x000fe2000fffe0ff */
[----:B------:R3:W-:Y:S01]  /*2ff0*/  @!P2 SYNCS.ARRIVE.TRANS64.RED RZ, [R3+URZ], R4 ;  /* 0x0000000403ffa9a7 */ /* 0x0007e200080004ff */
[----:B------:R-:W-:Y:S01]  /*3000*/  UIADD3 UR6, UPT, UPT, UR6, 0x1, URZ ;  /* 0x0000000106067890 */ /* 0x000fe2000fffe0ff */
[----:B------:R-:W-:-:S03]  /*3010*/  VIADD R8, R8, 0x1 ;  /* 0x0000000108087836 */ /* 0x000fc60000000000 */
[----:B------:R-:W-:Y:S02]  /*3020*/  UISETP.NE.AND UP0, UPT, UR6, 0x2, UPT ;  /* 0x000000020600788c */ /* 0x000fe4000bf05270 */
[----:B------:R-:W-:Y:S01]  /*3030*/  ISETP.NE.AND P0, PT, R8, 0x2, PT ;  /* 0x000000020800780c */ /* 0x000fe20003f05270 */
[----:B------:R-:W-:Y:S06]  /*3040*/  UGETNEXTWORKID.BROADCAST [UR4], [UR5] ;  /* 0x00000000040073ca */ /* 0x000fec0008000100 */
[----:B------:R-:W-:Y:S02]  /*3050*/  USEL UR4, URZ, 0x1, UP0 ;  /* 0x00000001ff047887 */ /* 0x000fe40008000000 */
[----:B------:R-:W-:-:S04]  /*3060*/  USEL UR6, UR6, URZ, UP0 ;  /* 0x000000ff06067287 */ /* 0x000fc80008000000 */
[----:B------:R-:W-:Y:S02]  /*3070*/  LOP3.LUT R12, R12, UR4, RZ, 0x3c, !PT ;  /* 0x000000040c0c7c12 */ /* 0x000fe4000f8e3cff */
[----:B---3--:R-:W-:-:S04]  /*3080*/  SHF.L.U32 R4, R10, 0x1f, RZ ;  /* 0x0000001f0a047819 */ /* 0x008fc800000006ff */
[----:B------:R-:W3:Y:S02]  /*3090*/  SYNCS.PHASECHK.TRANS64.TRYWAIT P1, [R0+URZ+0xb0], R4 ;  /* 0x0000b004000075a7 */ /* 0x000ee400080211ff */
[----:B---3--:R-:W-:Y:S05]  /*30a0*/  @!P1 BRA `(.L_x_56) ;  /* 0x000000b800089947 */ /* 0x008fea0003800000 */
.L_x_211:
[C---:B---3--:R-:W-:Y:S01]  /*30b0*/  LEA R4, R11.reuse, UR37, 0x4 ;  /* 0x000000250b047c11 */ /* 0x048fe2000f8e20ff */
[----:B------:R-:W-:Y:S01]  /*30c0*/  VIADD R0, R0, 0xc0 ;  /* 0x000000c000007836 */ /* 0x000fe20000000000 */
[----:B------:R-:W-:Y:S01]  /*30d0*/  SEL R8, R8, RZ, P0 ;  /* 0x000000ff08087207 */ /* 0x000fe20000000000 */
[----:B------:R-:W-:-:S03]  /*30e0*/  VIADD R11, R11, 0x1 ;  /* 0x000000010b0b7836 */ /* 0x000fc60000000000 */
[----:B------:R-:W3:Y:S01]  /*30f0*/  LDS.128 R4, [R4+0x120] ;  /* 0x0001200004047984 */ /* 0x000ee20000000c00 */
[----:B------:R-:W-:Y:S02]  /*3100*/  PRMT R0, RZ, 0x654, R0 ;  /* 0x00000654ff007816 */ /* 0x000fe40000000000 */
[C---:B------:R-:W-:Y:S01]  /*3110*/  ISETP.NE.AND P1, PT, R11.reuse, 0x2, PT ;  /* 0x000000020b00780c */ /* 0x040fe20003f25270 */
[----:B------:R-:W-:Y:S01]  /*3120*/  @!PT LDS RZ, [RZ] ;  /* 0x00000000fffff984 */ /* 0x000fe20000000800 */
[----:B------:R-:W-:Y:S01]  /*3130*/  @!PT LDS RZ, [RZ] ;  /* 0x00000000fffff984 */ /* 0x000fe20000000800 */
[----:B------:R-:W-:Y:S01]  /*3140*/  @!PT LDS RZ, [RZ] ;  /* 0x00000000fffff984 */ /* 0x000fe20000000800 */
[----:B------:R-:W-:Y:S01]  /*3150*/  @!PT LDS RZ, [RZ] ;  /* 0x00000000fffff984 */ /* 0x000fe20000000800 */
[----:B------:R4:W-:Y:S06]  /*3160*/  MEMBAR.ALL.CTA ;  /* 0x0000000000007992 */ /* 0x0009ec0000008000 */
[----:B----4-:R-:W4:Y:S01]  /*3170*/  FENCE.VIEW.ASYNC.S ;  /* 0x00000000000073c6 */ /* 0x010f220000000000 */
[----:B------:R-:W-:Y:S01]  /*3180*/  SEL R11, R11, RZ, P1 ;  /* 0x000000ff0b0b7207 */ /* 0x000fe20000800000 */
[----:B----4-:R4:W-:Y:S01]  /*3190*/  SYNCS.ARRIVE.TRANS64.RED.A1T0 RZ, [R0+URZ], RZ ;  /* 0x000000ff00ff79a7 */ /* 0x0109e200081004ff */
[----:B---3--:R-:W-:-:S02]  /*31a0*/  LOP3.LUT P3, RZ, R6, 0x1, RZ, 0xc0, !PT ;  /* 0x0000000106ff7812 */ /* 0x008fc4000786c0ff */
[----:B------:R-:W-:-:S04]  /*31b0*/  SEL R4, RZ, 0x1, P1 ;  /* 0x00000001ff047807 */ /* 0x000fc80000800000 */
[----:B------:R-:W-:Y:S02]  /*31c0*/  LOP3.LUT R10, R10, R4, RZ, 0x3c, !PT ;  /* 0x000000040a0a7212 */ /* 0x000fe400078e3cff */
[----:B----4-:R-:W-:-:S04]  /*31d0*/  SEL R0, RZ, 0x1, P0 ;  /* 0x00000001ff007807 */ /* 0x010fc80000000000 */
[----:B------:R-:W-:Y:S01]  /*31e0*/  LOP3.LUT R9, R9, R0, RZ, 0x3c, !PT ;  /* 0x0000000009097212 */ /* 0x000fe200078e3cff */
[----:B------:R-:W-:Y:S06]  /*31f0*/  @P3 BRA `(.L_x_57) ;  /* 0xfffffffc002c3947 */ /* 0x000fec000383ffff */
[----:B------:R-:W-:Y:S01]  /*3200*/  ULEA UR5, UR6, UR37, 0x3 ;  /* 0x0000002506057291 */ /* 0x000fe2000f8e18ff */
[----:B------:R-:W-:-:S08]  /*3210*/  SHF.L.U32 R2, R12, 0x1f, RZ ;  /* 0x0000001f0c027819 */ /* 0x000fd000000006ff */
[----:B------:R-:W3:Y:S02]  /*3220*/  SYNCS.PHASECHK.TRANS64 P0, [UR5+0xc0], R2 ;  /* 0x0000c002ff0075a7 */ /* 0x000ee40008001005 */
[----:B---3--:R-:W-:Y:S05]  /*3230*/  @P0 BRA `(.L_x_58) ;  /* 0x0000000000080947 */ /* 0x008fea0003800000 */
[----:B------:R-:W3:Y:S02]  /*3240*/  SYNCS.PHASECHK.TRANS64.TRYWAIT P0, [UR5+0xc0], R2 ;  /* 0x0000c002ff0075a7 */ /* 0x000ee40008001105 */
[----:B---3--:R-:W-:Y:S05]  /*3250*/  @!P0 BRA `(.L_x_59) ;  /* 0x000000b400b08947 */ /* 0x008fea0003800000 */
.L_x_58:
[----:B------:R-:W-:-:S04]  /*3260*/  UIADD3 UR4, UPT, UPT, UR6, 0x1, URZ ;  /* 0x0000000106047890 */ /* 0x000fc8000fffe0ff */
[----:B------:R-:W-:-:S04]  /*3270*/  UISETP.NE.AND UP0, UPT, UR4, 0x2, UPT ;  /* 0x000000020400788c */ /* 0x000fc8000bf05270 */
[----:B------:R-:W-:Y:S02]  /*3280*/  USEL UR7, URZ, 0x1, UP0 ;  /* 0x00000001ff077887 */ /* 0x000fe40008000000 */
[----:B------:R-:W-:-:S04]  /*3290*/  USEL UR4, UR4, URZ, UP0 ;  /* 0x000000ff04047287 */ /* 0x000fc80008000000 */
[----:B------:R-:W-:Y:S01]  /*32a0*/  ULEA UR4, UR4, UR37, 0x3 ;  /* 0x0000002504047291 */ /* 0x000fe2000f8e18ff */
[----:B---3--:R-:W-:-:S04]  /*32b0*/  LOP3.LUT R2, R12, UR7, RZ, 0x3c, !PT ;  /* 0x000000070c027c12 */ /* 0x008fc8000f8e3cff */
[----:B------:R-:W-:-:S04]  /*32c0*/  SHF.L.U32 R0, R2, 0x1f, RZ ;  /* 0x0000001f02007819 */ /* 0x000fc800000006ff */
[----:B------:R-:W3:Y:S02]  /*32d0*/  SYNCS.PHASECHK.TRANS64 P0, [UR4+0xc0], R0 ;  /* 0x0000c000ff0075a7 */ /* 0x000ee40008001004 */
[----:B-1-3--:R-:W-:Y:S05]  /*32e0*/  @P0 EXIT ;  /* 0x000000000000094d */ /* 0x00afea0003800000 */
[----:B------:R-:W-:Y:S02]  /*32f0*/  SHF.L.U32 R2, R2, 0x1f, RZ ;  /* 0x0000001f02027819 */ /* 0x000fe400000006ff */
[----:B------:R-:W-:-:S07]  /*3300*/  MOV R0, UR4 ;  /* 0x0000000400007c02 */ /* 0x000fce0008000f00 */
.L_x_60:
[----:B-1----:R1:W3:Y:S02]  /*3310*/  SYNCS.PHASECHK.TRANS64.TRYWAIT P0, [R0+URZ+0xc0], R2 ;  /* 0x0000c002000075a7 */ /* 0x0022e400080011ff */
[----:B---3--:R-:W-:Y:S05]  /*3320*/  @!P0 NANOSLEEP.SYNCS 0x989680 ;  /* 0x009896800000895d */ /* 0x008fea0003900000 */
[----:B------:R-:W3:Y:S02]  /*3330*/  @!P0 SYNCS.PHASECHK.TRANS64 P0, [R0+URZ+0xc0], R2 ;  /* 0x0000c002000085a7 */ /* 0x000ee400080010ff */
[----:B---3--:R-:W-:Y:S05]  /*3340*/  @P0 EXIT ;  /* 0x000000000000094d */ /* 0x008fea0003800000 */
[----:B------:R-:W-:Y:S05]  /*3350*/  BRA `(.L_x_60) ;  /* 0xfffffffc00ec7947 */ /* 0x000fea000383ffff */
.L_x_53:
[----:B------:R-:W-:Y:S05]  /*3360*/  BRA.U UP4, `(.L_x_61) ;  /* 0x0000001104307547 */ /* 0x000fea000b800000 */
[----:B------:R-:W-:Y:S01]  /*3370*/  UMOV UR4, 0x40 ;  /* 0x0000004000047882 */ /* 0x000fe20000000000 */
[----:B------:R-:W-:Y:S01]  /*3380*/  NOP ;  /* 0x0000000000007918 */ /* 0x000fe20000000000 */
[----:B------:R-:W-:Y:S01]  /*3390*/  ULEA UR4, UR37, UR4, 0x18 ;  /* 0x0000000425047291 */ /* 0x000fe2000f8ec0ff */
[----:B------:R-:W-:Y:S02]  /*33a0*/  UMOV UR5, 0x400 ;  /* 0x0000040000057882 */ /* 0x000fe40000000000 */
[----:B------:R-:W-:-:S06]  /*33b0*/  ULEA UR37, UR37, UR5, 0x18 ;  /* 0x0000000525257291 */ /* 0x000fcc000f8ec0ff */
[----:B------:R-:W3:Y:S02]  /*33c0*/  LDS.U8 R2, [UR4+0x1c] ;  /* 0x00001c04ff027984 */ /* 0x000ee40008000000 */
[----:B---3--:R-:W-:-:S13]  /*33d0*/  ISETP.NE.AND P0, PT, R2, RZ, PT ;  /* 0x000000ff0200720c */ /* 0x008fda0003f05270 */
[----:B------:R-:W-:Y:S05]  /*33e0*/  @P0 BRA `(.L_x_62) ;  /* 0x0000000000580947 */ /* 0x000fea0003800000 */
[----:B------:R-:W-:-:S13]  /*33f0*/  ELECT P0, URZ, PT ;  /* 0x0000000000ff782f */ /* 0x000fda0003800000 */
[----:B------:R-:W-:Y:S05]  /*3400*/  @!P0 BRA `(.L_x_63) ;  /* 0x0000000000608947 */ /* 0x000fea0003800000 */
[----:B------:R-:W-:Y:S01]  /*3410*/  UMOV UR5, 0x10 ;  /* 0x0000001000057882 */ /* 0x000fe20000000000 */
[----:B------:R-:W-:Y:S01]  /*3420*/  HFMA2 R2, -RZ, RZ, 0, 5.9604644775390625e-08 ;  /* 0x00000001ff027431 */ /* 0x000fe200000001ff */
[----:B------:R-:W-:-:S03]  /*3430*/  MOV R3, 0xffff ;  /* 0x0000ffff00037802 */ /* 0x000fc60000000f00 */
[----:B------:R-:W-:Y:S04]  /*3440*/  DEPBAR.LE SB3, 0x36 ;  /* 0x0000bd800000791a */ /* 0x000fe80000000000 */
[----:B------:R-:W3:Y:S02]  /*3450*/  UTCATOMSWS.FIND_AND_SET.ALIGN UP0, UR5, UR5 ;  /* 0x00000005000575e3 */ /* 0x000ee40008000800 */
[----:B---3--:R-:W-:Y:S01]  /*3460*/  MOV R4, UR5 ;  /* 0x0000000500047c02 */ /* 0x008fe20008000f00 */
[----:B------:R-:W-:Y:S06]  /*3470*/  BRA.U UP0, `(.L_x_64) ;  /* 0x0000000100187547 */ /* 0x000fec000b800000 */
.L_x_65:
[----:B------:R-:W-:Y:S05]  /*3480*/  NANOSLEEP 0x64 ;  /* 0x000000640000795d */ /* 0x000fea0003800000 */
[----:B------:R-:W-:-:S05]  /*3490*/  UMOV UR5, 0x10 ;  /* 0x0000001000057882 */ /* 0x000fca0000000000 */
[----:B------:R-:W-:Y:S04]  /*34a0*/  DEPBAR.LE SB3, 0x36 ;  /* 0x0000bd800000791a */ /* 0x000fe80000000000 */
[----:B------:R-:W3:Y:S02]  /*34b0*/  UTCATOMSWS.FIND_AND_SET.ALIGN UP0, UR5, UR5 ;  /* 0x00000005000575e3 */ /* 0x000ee40008000800 */
[----:B---3--:R-:W-:Y:S01]  /*34c0*/  MOV R4, UR5 ;  /* 0x0000000500047c02 */ /* 0x008fe20008000f00 */
[----:B------:R-:W-:Y:S05]  /*34d0*/  BRA.U !UP0, `(.L_x_65) ;  /* 0xfffffffd08e87547 */ /* 0x000fea000b83ffff */
.L_x_64:
[-C--:B------:R-:W-:Y:S02]  /*34e0*/  SHF.L.U32 R3, R3, R4.reuse, RZ ;  /* 0x0000000403037219 */ /* 0x080fe400000006ff */
[----:B------:R-:W-:Y:S01]  /*34f0*/  SHF.L.U32 R2, R2, R4, RZ ;  /* 0x0000000402027219 */ /* 0x000fe200000006ff */
[----:B------:R-:W-:Y:S02]  /*3500*/  IMAD.SHL.U32 R4, R4, 0x20, RZ ;  /* 0x0000002004047824 */ /* 0x000fe400078e00ff */
[----:B------:R3:W-:Y:S04]  /*3510*/  ATOMS.OR RZ, [UR4+0x14], R3 ;  /* 0x00001403ffff798c */ /* 0x0007e8000b000004 */
[----:B------:R3:W-:Y:S04]  /*3520*/  ATOMS.OR RZ, [UR4+0x18], R2 ;  /* 0x00001802ffff798c */ /* 0x0007e8000b000004 */
[----:B------:R3:W-:Y:S01]  /*3530*/  STS [UR37+0x140], R4 ;  /* 0x00014004ff007988 */ /* 0x0007e20008000825 */
[----:B------:R-:W-:Y:S05]  /*3540*/  BRA `(.L_x_63) ;  /* 0x0000000000107947 */ /* 0x000fea0003800000 */
.L_x_62:
[----:B------:R-:W-:-:S05]  /*3550*/  MOV R2, 0xffffffff ;  /* 0xffffffff00027802 */ /* 0x000fca0000000f00 */
[----:B------:R3:W-:Y:S02]  /*3560*/  STS [UR37+0x140], R2 ;  /* 0x00014002ff007988 */ /* 0x0007e40008000825 */
[----:B---3--:R-:W-:Y:S02]  /*3570*/  MOV R2, 0x3590 ;  /* 0x0000359000027802 */ /* 0x008fe40000000f00 */
[----:B-12--5:R-:W-:Y:S05]  /*3580*/  CALL.REL.NOINC `($__internal_1_$__cuda_sm10x_tcgen05_guardrail_trap_phase_invalid_during_alloc) ;  /* 0x000000bc007c7944 */ /* 0x026fea0003c00000 */
.L_x_63:
[----:B------:R-:W-:Y:S05]  /*3590*/  WARPSYNC.ALL ;  /* 0x0000000000007948 */ /* 0x000fea0003800000 */
[----:B------:R-:W4:Y:S01]  /*35a0*/  S2UR UR13, SR_CgaCtaId ;  /* 0x00000000000d79c3 */ /* 0x000f220000008800 */
[----:B------:R-:W-:Y:S01]  /*35b0*/  UMOV UR4, 0x400 ;  /* 0x0000040000047882 */ /* 0x000fe20000000000 */
[----:B------:R-:W-:-:S06]  /*35c0*/  NOP ;  /* 0x0000000000007918 */ /* 0x000fcc0000000000 */
[----:B------:R-:W-:Y:S06]  /*35d0*/  BAR.ARV 0x6, 0xa0 ;  /* 0x0182800000007b1d */ /* 0x000fec0000002000 */
[----:B------:R-:W1:Y:S01]  /*35e0*/  LDCU UR14, c[0x0][0x38c] ;  /* 0x00007180ff0e77ac */ /* 0x000e620008000800 */
[----:B------:R-:W-:Y:S01]  /*35f0*/  LOP3.LUT R0, R0, 0xffff, RZ, 0xc0, !PT ;  /* 0x0000ffff00007812 */ /* 0x000fe200078ec0ff */
[----:B------:R-:W-:Y:S01]  /*3600*/  IMAD.MOV.U32 R11, RZ, RZ, 0x1 ;  /* 0x00000001ff0b7424 */ /* 0x000fe200078e00ff */
[----:B------:R-:W-:Y:S01]  /*3610*/  CS2R R8, SRZ ;  /* 0x0000000000087805 */ /* 0x000fe2000001ff00 */
[----:B------:R-:W-:Y:S01]  /*3620*/  IMAD.MOV.U32 R10, RZ, RZ, RZ ;  /* 0x000000ffff0a7224 */ /* 0x000fe200078e00ff */
[----:B------:R-:W-:Y:S01]  /*3630*/  R2UR UR17, R0 ;  /* 0x00000000001172ca */ /* 0x000fe200000e0000 */
[----:B------:R-:W-:Y:S01]  /*3640*/  UMOV UR28, URZ ;  /* 0x000000ff001c7c82 */ /* 0x000fe20008000000 */
[----:B------:R-:W-:Y:S01]  /*3650*/  UMOV UR27, URZ ;  /* 0x000000ff001b7c82 */ /* 0x000fe20008000000 */
[----:B----4-:R-:W-:Y:S01]  /*3660*/  ULEA UR13, UR13, UR4, 0x18 ;  /* 0x000000040d0d7291 */ /* 0x010fe2000f8ec0ff */
[----:B------:R-:W4:Y:S03]  /*3670*/  LDCU UR4, c[0x0][0x38c] ;  /* 0x00007180ff0477ac */ /* 0x000f260008000800 */
[----:B------:R-:W-:-:S02]  /*3680*/  UIADD3 UR19, UPT, UPT, UR13, 0x4300, URZ ;  /* 0x000043000d137890 */ /* 0x000fc4000fffe0ff */
[----:B------:R-:W-:-:S03]  /*3690*/  UIADD3 UR20, UPT, UPT, UR13, 0x1c300, URZ ;  /* 0x0001c3000d147890 */ /* 0x000fc6000fffe0ff */
[----:B---3--:R-:W3:Y:S01]  /*36a0*/  LDS R2, [UR13+0x140] ;  /* 0x0001400dff027984 */ /* 0x008ee20008000800 */
[----:B------:R-:W-:Y:S02]  /*36b0*/  UIADD3 UR21, UPT, UPT, UR13, 0x34300, URZ ;  /* 0x000343000d157890 */ /* 0x000fe4000fffe0ff */
[----:B------:R-:W-:Y:S02]  /*36c0*/  UIADD3 UR22, UPT, UPT, UR13, 0x34f00, URZ ;  /* 0x00034f000d167890 */ /* 0x000fe4000fffe0ff */
[----:B------:R-:W-:Y:S02]  /*36d0*/  USHF.R.U32.HI UR19, URZ, 0x4, UR19 ;  /* 0x00000004ff137899 */ /* 0x000fe40008011613 */
[----:B------:R-:W-:Y:S02]  /*36e0*/  USHF.R.U32.HI UR20, URZ, 0x4, UR20 ;  /* 0x00000004ff147899 */ /* 0x000fe40008011614 */
[----:B------:R-:W-:Y:S02]  /*36f0*/  USHF.R.U32.HI UR21, URZ, 0x4, UR21 ;  /* 0x00000004ff157899 */ /* 0x000fe40008011615 */
[----:B----4-:R-:W-:-:S02]  /*3700*/  UIADD3 UR4, UPT, UPT, UR4, 0x7f, URZ ;  /* 0x0000007f04047890 */ /* 0x010fc4000fffe0ff */
[----:B------:R-:W-:Y:S02]  /*3710*/  USHF.R.U32.HI UR22, URZ, 0x4, UR22 ;  /* 0x00000004ff167899 */ /* 0x000fe40008011616 */
[----:B------:R-:W-:Y:S02]  /*3720*/  USHF.R.S32.HI UR12, URZ, 0x1f, UR4 ;  /* 0x0000001fff0c7899 */ /* 0x000fe40008011404 */
[----:B------:R-:W-:Y:S02]  /*3730*/  ULOP3.LUT UR19, UR19, 0x3fff, URZ, 0xc0, !UPT ;  /* 0x00003fff13137892 */ /* 0x000fe4000f8ec0ff */
[----:B------:R-:W-:Y:S02]  /*3740*/  ULEA.HI UR12, UR12, UR4, URZ, 0x7 ;  /* 0x000000040c0c7291 */ /* 0x000fe4000f8f38ff */
[----:B------:R-:W-:Y:S02]  /*3750*/  ULOP3.LUT UR20, UR20, 0x3fff, URZ, 0xc0, !UPT ;  /* 0x00003fff14147892 */ /* 0x000fe4000f8ec0ff */
[----:B------:R-:W-:-:S02]  /*3760*/  USHF.R.S32.HI UR12, URZ, 0x7, UR12 ;  /* 0x00000007ff0c7899 */ /* 0x000fc4000801140c */
[----:B------:R-:W-:Y:S02]  /*3770*/  ULOP3.LUT UR21, UR21, 0x3fff, URZ, 0xc0, !UPT ;  /* 0x00003fff15157892 */ /* 0x000fe4000f8ec0ff */
[----:B------:R-:W-:Y:S02]  /*3780*/  UISETP.LT.AND UP0, UPT, UR12, 0x1, UPT ;  /* 0x000000010c00788c */ /* 0x000fe4000bf01270 */
[----:B------:R-:W-:Y:S02]  /*3790*/  ULOP3.LUT UR22, UR22, 0x3fff, URZ, 0xc0, !UPT ;  /* 0x00003fff16167892 */ /* 0x000fe4000f8ec0ff */
[----:B------:R-:W-:Y:S02]  /*37a0*/  USEL UR18, UR12, 0x1, !UP0 ;  /* 0x000000010c127887 */ /* 0x000fe4000c000000 */
[----:B------:R-:W-:Y:S02]  /*37b0*/  ULOP3.LUT UR19, UR19, 0x10000, URZ, 0xfc, !UPT ;  /* 0x0001000013137892 */ /* 0x000fe4000f8efcff */
[----:B------:R-:W-:-:S02]  /*37c0*/  ULOP3.LUT UR20, UR20, 0x10000, URZ, 0xfc, !UPT ;  /* 0x0001000014147892 */ /* 0x000fc4000f8efcff */
[----:B------:R-:W-:Y:S02]  /*37d0*/  ULOP3.LUT UR21, UR21, 0x10000, URZ, 0xfc, !UPT ;  /* 0x0001000015157892 */ /* 0x000fe4000f8efcff */
[----:B------:R-:W-:Y:S01]  /*37e0*/  ULOP3.LUT UR22, UR22, 0x10000, URZ, 0xfc, !UPT ;  /* 0x0001000016167892 */ /* 0x000fe2000f8efcff */
[----:B---3--:R-:W-:Y:S01]  /*37f0*/  R2UR UR29, R2 ;  /* 0x00000000021d72ca */ /* 0x008fe200000e0000 */
[----:B------:R-:W-:Y:S02]  /*3800*/  UIADD3 UR18, UPT, UPT, -UR18, URZ, URZ ;  /* 0x000000ff12127290 */ /* 0x000fe4000fffe1ff */
[----:B-1----:R-:W-:-:S10]  /*3810*/  UISETP.GE.AND UP3, UPT, UR14, 0x1, UPT ;  /* 0x000000010e00788c */ /* 0x002fd4000bf66270 */
[----:B------:R-:W-:Y:S02]  /*3820*/  UIADD3 UR11, UPT, UPT, UR29, 0x104, URZ ;  /* 0x000001041d0b7890 */ /* 0x000fe4000fffe0ff */
[----:B------:R-:W-:Y:S02]  /*3830*/  UIADD3 UR9, UPT, UPT, UR29, 0x40000104, URZ ;  /* 0x400001041d097890 */ /* 0x000fe4000fffe0ff */
[----:B------:R-:W-:Y:S02]  /*3840*/  UIADD3 UR7, UPT, UPT, UR29, -0x7ffffefc, URZ ;  /* 0x800001041d077890 */ /* 0x000fe4000fffe0ff */
[----:B------:R-:W-:Y:S02]  /*3850*/  UIADD3 UR5, UPT, UPT, UR29, -0x3ffffefc, URZ ;  /* 0xc00001041d057890 */ /* 0x000fe4000fffe0ff */
[----:B------:R-:W-:Y:S02]  /*3860*/  UIADD3 UR10, UPT, UPT, UR29, 0x100, URZ ;  /* 0x000001001d0a7890 */ /* 0x000fe4000fffe0ff */
[----:B------:R-:W-:-:S02]  /*3870*/  UIADD3 UR8, UPT, UPT, UR29, 0x40000100, URZ ;  /* 0x400001001d087890 */ /* 0x000fc4000fffe0ff */
[----:B------:R-:W-:Y:S02]  /*3880*/  UIADD3 UR6, UPT, UPT, UR29, -0x7fffff00, URZ ;  /* 0x800001001d067890 */ /* 0x000fe4000fffe0ff */
[----:B------:R-:W-:Y:S02]  /*3890*/  UIADD3 UR4, UPT, UPT, UR29, -0x3fffff00, URZ ;  /* 0xc00001001d047890 */ /* 0x000fe4000fffe0ff */
[----:B------:R-:W-:Y:S02]  /*38a0*/  USHF.R.U32.HI UR36, URZ, 0x1a, UR11 ;  /* 0x0000001aff247899 */ /* 0x000fe4000801160b */
[----:B------:R-:W-:Y:S02]  /*38b0*/  USHF.R.U32.HI UR34, URZ, 0x1a, UR9 ;  /* 0x0000001aff227899 */ /* 0x000fe40008011609 */
[----:B------:R-:W-:Y:S02]  /*38c0*/  USHF.R.U32.HI UR32, URZ, 0x1a, UR7 ;  /* 0x0000001aff207899 */ /* 0x000fe40008011607 */
[----:B------:R-:W-:-:S02]  /*38d0*/  USHF.R.U32.HI UR30, URZ, 0x1a, UR5 ;  /* 0x0000001aff1e7899 */ /* 0x000fc40008011605 */
[----:B------:R-:W-:Y:S02]  /*38e0*/  USHF.R.U32.HI UR37, URZ, 0x11, UR10 ;  /* 0x00000011ff257899 */ /* 0x000fe4000801160a */
[----:B------:R-:W-:Y:S02]  /*38f0*/  USHF.R.U32.HI UR35, URZ, 0x11, UR8 ;  /* 0x00000011ff237899 */ /* 0x000fe40008011608 */
[----:B------:R-:W-:Y:S02]  /*3900*/  USHF.R.U32.HI UR33, URZ, 0x11, UR6 ;  /* 0x00000011ff217899 */ /* 0x000fe40008011606 */
[----:B------:R-:W-:Y:S02]  /*3910*/  USHF.R.U32.HI UR31, URZ, 0x11, UR4 ;  /* 0x00000011ff1f7899 */ /* 0x000fe40008011604 */
[----:B------:R-:W-:Y:S02]  /*3920*/  ULOP3.LUT UR36, UR36, 0x30, URZ, 0xc0, !UPT ;  /* 0x0000003024247892 */ /* 0x000fe4000f8ec0ff */
[----:B------:R-:W-:-:S02]  /*3930*/  ULOP3.LUT UR34, UR34, 0x30, URZ, 0xc0, !UPT ;  /* 0x0000003022227892 */ /* 0x000fc4000f8ec0ff */
[----:B------:R-:W-:Y:S02]  /*3940*/  ULOP3.LUT UR32, UR32, 0x30, URZ, 0xc0, !UPT ;  /* 0x0000003020207892 */ /* 0x000fe4000f8ec0ff */
[----:B------:R-:W-:Y:S02]  /*3950*/  ULOP3.LUT UR30, UR30, 0x30, URZ, 0xc0, !UPT ;  /* 0x000000301e1e7892 */ /* 0x000fe4000f8ec0ff */
[----:B------:R-:W-:Y:S02]  /*3960*/  ULOP3.LUT UR37, UR37, 0x6000, URZ, 0xc0, !UPT ;  /* 0x0000600025257892 */ /* 0x000fe4000f8ec0ff */
[----:B------:R-:W-:Y:S02]  /*3970*/  ULOP3.LUT UR35, UR35, 0x6000, URZ, 0xc0, !UPT ;  /* 0x0000600023237892 */ /* 0x000fe4000f8ec0ff */
        /* <DEDUP_REMOVED lines=10> */
[----:B------:R-:W-:Y:S02]  /*3a20*/  UPRMT UR37, UR36, 0x5410, UR37 ;  /* 0x0000541024257896 */ /* 0x000fe40008000025 */
[----:B------:R-:W-:Y:S02]  /*3a30*/  UPRMT UR35, UR34, 0x5410, UR35 ;  /* 0x0000541022237896 */ /* 0x000fe40008000023 */
[----:B------:R-:W-:Y:S02]  /*3a40*/  UPRMT UR33, UR32, 0x5410, UR33 ;  /* 0x0000541020217896 */ /* 0x000fe40008000021 */
[----:B------:R-:W-:Y:S01]  /*3a50*/  UPRMT UR31, UR30, 0x5410, UR31 ;  /* 0x000054101e1f7896 */ /* 0x000fe2000800001f */
[----:B------:R-:W-:Y:S01]  /*3a60*/  UMOV UR36, URZ ;  /* 0x000000ff00247c82 */ /* 0x000fe20008000000 */
[----:B------:R-:W-:Y:S01]  /*3a70*/  UMOV UR34, URZ ;  /* 0x000000ff00227c82 */ /* 0x000fe20008000000 */
[----:B------:R-:W-:Y:S01]  /*3a80*/  UMOV UR32, URZ ;  /* 0x000000ff00207c82 */ /* 0x000fe20008000000 */
[----:B------:R-:W-:-:S08]  /*3a90*/  UMOV UR30, URZ ;  /* 0x000000ff001e7c82 */ /* 0x000fd00008000000 */
.L_x_72:
[----:B------:R-:W-:Y:S02]  /*3aa0*/  LEA R0, R10, UR13, 0x3 ;  /* 0x0000000d0a007c11 */ /* 0x000fe4000f8e18ff */
[----:B------:R-:W-:Y:S02]  /*3ab0*/  SHF.L.U32 R2, R9, 0x1f, RZ ;  /* 0x0000001f09027819 */ /* 0x000fe400000006ff */
[----:B------:R-:W-:Y:S01]  /*3ac0*/  PLOP3.LUT P0, PT, PT, PT, UP3, 0x80, 0x8 ;  /* 0x000000000008781c */ /* 0x000fe20003f0f038 */
[----:B------:R-:W-:Y:S01]  /*3ad0*/  VIADD R3, R0, 0xc0 ;  /* 0x000000c000037836 */ /* 0x000fe20000000000 */
[----:B-1----:R-:W1:Y:S02]  /*3ae0*/  SYNCS.PHASECHK.TRANS64.TRYWAIT P1, [R0+URZ+0xb0], R2 ;  /* 0x0000b002000075a7 */ /* 0x002e6400080211ff */
[----:B-1--4-:R-:W-:Y:S09]  /*3af0*/  @!P1 BRA `(.L_x_66) ;  /* 0x000000ac00a09947 */ /* 0x012ff20003800000 */
.L_x_213:
[----:B------:R-:W-:Y:S01]  /*3b00*/  LEA R4, R10, UR13, 0x4 ;  /* 0x0000000d0a047c11 */ /* 0x000fe2000f8e20ff */
[----:B------:R-:W-:Y:S01]  /*3b10*/  @UP3 ULEA UR14, UR27, UR13, 0x3 ;  /* 0x0000000d1b0e3291 */ /* 0x000fe2000f8e18ff */
[----:B------:R-:W-:Y:S01]  /*3b20*/  PLOP3.LUT P2, PT, PT, PT, PT, 0x80, 0x8 ;  /* 0x000000000008781c */ /* 0x000fe20003f4f070 */
[----:B------:R-:W-:Y:S01]  /*3b30*/  ULEA UR15, UR28, UR13, 0x3 ;  /* 0x0000000d1c0f7291 */ /* 0x000fe2000f8e18ff */
[----:B------:R-:W-:Y:S01]  /*3b40*/  PRMT R3, RZ, 0x654, R3 ;  /* 0x00000654ff037816 */ /* 0x000fe20000000003 */
[----:B------:R-:W-:Y:S01]  /*3b50*/  ULEA UR16, UR28, UR29, 0x7 ;  /* 0x0000001d1c107291 */ /* 0x000fe2000f8e38ff */
[----:B------:R-:W3:Y:S01]  /*3b60*/  LDS.128 R4, [R4+0x120] ;  /* 0x0001200004047984 */ /* 0x000ee20000000c00 */
[----:B-1----:R-:W-:Y:S02]  /*3b70*/  @P0 SHF.L.U32 R2, R8, 0x1f, RZ ;  /* 0x0000001f08020819 */ /* 0x002fe400000006ff */
[----:B------:R-:W-:Y:S01]  /*3b80*/  SHF.L.U32 R0, R11, 0x1f, RZ ;  /* 0x0000001f0b007819 */ /* 0x000fe200000006ff */
[----:B------:R-:W-:Y:S01]  /*3b90*/  @!PT LDS RZ, [RZ] ;  /* 0x00000000fffff984 */ /* 0x000fe20000000800 */
[----:B------:R-:W-:Y:S01]  /*3ba0*/  @!PT LDS RZ, [RZ] ;  /* 0x00000000fffff984 */ /* 0x000fe20000000800 */
[----:B------:R-:W-:Y:S01]  /*3bb0*/  @!PT LDS RZ, [RZ] ;  /* 0x00000000fffff984 */ /* 0x000fe20000000800 */
[----:B------:R-:W-:Y:S01]  /*3bc0*/  @!PT LDS RZ, [RZ] ;  /* 0x00000000fffff984 */ /* 0x000fe20000000800 */
[----:B------:R1:W-:Y:S06]  /*3bd0*/  MEMBAR.ALL.CTA ;  /* 0x0000000000007992 */ /* 0x0003ec0000008000 */
[----:B-1----:R-:W1:Y:S02]  /*3be0*/  FENCE.VIEW.ASYNC.S ;  /* 0x00000000000073c6 */ /* 0x002e640000000000 */
[----:B-1----:R1:W-:Y:S01]  /*3bf0*/  SYNCS.ARRIVE.TRANS64.RED.A1T0 RZ, [R3+URZ], RZ ;  /* 0x000000ff03ff79a7 */ /* 0x0023e200081004ff */
[----:B------:R1:W4:Y:S01]  /*3c00*/  @P0 SYNCS.PHASECHK.TRANS64.TRYWAIT P2, [UR14], R2 ;  /* 0x00000002ff0005a7 */ /* 0x000322000804110e */
[----:B---3--:R-:W-:Y:S01]  /*3c10*/  LOP3.LUT P1, RZ, R6, 0x1, RZ, 0xc0, !PT ;  /* 0x0000000106ff7812 */ /* 0x008fe2000782c0ff */
[----:B------:R-:W3:Y:S02]  /*3c20*/  SYNCS.PHASECHK.TRANS64.TRYWAIT P0, [UR15+0xe0], R0 ;  /* 0x0000e000ff0075a7 */ /* 0x000ee4000800110f */
[----:B-1-34-:R-:W-:Y:S10]  /*3c30*/  @!P0 BRA `(.L_x_67) ;  /* 0x000000ac00648947 */ /* 0x01aff40003800000 */
.L_x_215:
[----:B------:R-:W-:Y:S01]  /*3c40*/  IADD3 R10, PT, PT, R10, 0x1, RZ ;  /* 0x000000010a0a7810 */ /* 0x000fe20007ffe0ff */
[----:B------:R-:W-:Y:S06]  /*3c50*/  BRA.U !UP3, `(.L_x_68) ;  /* 0x000000010bdc7547 */ /* 0x000fec000b800000 */
[----:B------:R-:W-:Y:S01]  /*3c60*/  UMOV UR26, URZ ;  /* 0x000000ff001a7c82 */ /* 0x000fe20008000000 */
[----:B------:R-:W-:Y:S01]  /*3c70*/  UMOV UR25, UR18 ;  /* 0x0000001200197c82 */ /* 0x000fe20008000000 */
[----:B------:R-:W-:Y:S01]  /*3c80*/  UMOV UR24, UR12 ;  /* 0x0000000c00187c82 */ /* 0x000fe20008000000 */
[----:B------:R-:W-:-:S05]  /*3c90*/  UMOV UR23, UR27 ;  /* 0x0000001b00177c82 */ /* 0x000fca0008000000 */
.L_x_71:
[----:B------:R-:W-:Y:S02]  /*3ca0*/  UIADD3 UR25, UPT, UPT, UR25, 0x1, URZ ;  /* 0x0000000119197890 */ /* 0x000fe4000fffe0ff */
[----:B---3--:R-:W-:Y:S02]  /*3cb0*/  ULEA UR14, UR23, UR13, 0x3 ;  /* 0x0000000d170e7291 */ /* 0x008fe4000f8e18ff */
[----:B------:R-:W-:Y:S01]  /*3cc0*/  UISETP.NE.AND UP0, UPT, UR25, URZ, UPT ;  /* 0x000000ff1900728c */ /* 0x000fe2000bf05270 */
[----:B----4-:R-:W-:Y:S10]  /*3cd0*/  @P2 BRA `(.L_x_69) ;  /* 0x00000000000c2947 */ /* 0x010ff40003800000 */
[----:B-1----:R-:W-:Y:S04]  /*3ce0*/  SHF.L.U32 R2, R8, 0x1f, RZ ;  /* 0x0000001f08027819 */ /* 0x002fe800000006ff */
[----:B------:R-:W1:Y:S02]  /*3cf0*/  SYNCS.PHASECHK.TRANS64.TRYWAIT P0, [UR14], R2 ;  /* 0x00000002ff0075a7 */ /* 0x000e64000800110e */
[----:B-1----:R-:W-:Y:S05]  /*3d00*/  @!P0 BRA `(.L_x_70) ;  /* 0x000000ac00488947 */ /* 0x002fea0003800000 */
.L_x_69:
[----:B------:R-:W-:Y:S01]  /*3d10*/  UISETP.NE.AND UP1, UPT, UR24, 0x1, UPT ;  /* 0x000000011800788c */ /* 0x000fe2000bf25270 */
[----:B------:R-:W-:Y:S01]  /*3d20*/  PLOP3.LUT P2, PT, PT, PT, PT, 0x80, 0x8 ;  /* 0x000000000008781c */ /* 0x000fe20003f4f070 */
[----:B------:R-:W-:Y:S02]  /*3d30*/  UIADD3 UR27, UPT, UPT, UR23, 0x1, URZ ;  /* 0x00000001171b7890 */ /* 0x000fe4000fffe0ff */
[----:B------:R-:W-:Y:S02]  /*3d40*/  ULEA UR40, UR23, UR20, 0xa ;  /* 0x0000001417287291 */ /* 0x000fe4000f8e50ff */
[----:B------:R-:W-:Y:S01]  /*3d50*/  UISETP.NE.AND UP2, UPT, UR27, 0x6, UPT ;  /* 0x000000061b00788c */ /* 0x000fe2000bf45270 */
[----:B------:R-:W-:Y:S01]  /*3d60*/  PLOP3.LUT P0, PT, PT, PT, UP1, 0x80, 0x8 ;  /* 0x000000000008781c */ /* 0x000fe20003f0f018 */
[----:B------:R-:W-:Y:S02]  /*3d70*/  ULEA UR42, UR23, UR21, 0x5 ;  /* 0x00000015172a7291 */ /* 0x000fe4000f8e28ff */
[----:B------:R-:W-:Y:S02]  /*3d80*/  USEL UR39, URZ, 0x1, UP2 ;  /* 0x00000001ff277887 */ /* 0x000fe40009000000 */
[----:B------:R-:W-:Y:S02]  /*3d90*/  USEL UR27, UR27, URZ, UP2 ;  /* 0x000000ff1b1b7287 */ /* 0x000fe40009000000 */
[----:B------:R-:W-:Y:S02]  /*3da0*/  ULEA UR44, UR23, UR22, 0x5 ;  /* 0x00000016172c7291 */ /* 0x000fe4000f8e28ff */
[----:B------:R-:W-:Y:S01]  /*3db0*/  @UP1 ULEA UR38, UR27, UR13, 0x3 ;  /* 0x0000000d1b261291 */ /* 0x000fe2000f8e18ff */
[----:B------:R-:W-:Y:S01]  /*3dc0*/  LOP3.LUT R8, R8, UR39, RZ, 0x3c, !PT ;  /* 0x0000002708087c12 */ /* 0x000fe2000f8e3cff */
[----:B------:R-:W-:Y:S02]  /*3dd0*/  UISETP.NE.U32.AND UP1, UPT, UR26, URZ, UPT ;  /* 0x000000ff1a00728c */ /* 0x000fe4000bf25070 */
[----:B------:R-:W-:Y:S01]  /*3de0*/  UIADD3 UR56, UPT, UPT, UR40, 0x2, URZ ;  /* 0x0000000228387890 */ /* 0x000fe2000fffe0ff */
[----:B-1----:R-:W-:Y:S01]  /*3df0*/  @P0 SHF.L.U32 R0, R8, 0x1f, RZ ;  /* 0x0000001f08000819 */ /* 0x002fe200000006ff */
[----:B------:R-:W-:Y:S02]  /*3e00*/  UIADD3 UR52, UPT, UPT, UR40, 0x4, URZ ;  /* 0x0000000428347890 */ /* 0x000fe4000fffe0ff */
[----:B------:R-:W-:Y:S01]  /*3e10*/  UIADD3 UR48, UPT, UPT, UR40, 0x6, URZ ;  /* 0x0000000628307890 */ /* 0x000fe2000fffe0ff */
[----:B------:R3:W4:Y:S01]  /*3e20*/  @P0 SYNCS.PHASECHK.TRANS64.TRYWAIT P2, [UR38], R0 ;  /* 0x00000000ff0005a7 */ /* 0x0007220008041126 */
[----:B------:R-:W-:Y:S02]  /*3e30*/  ULEA UR38, UR23, UR19, 0xa ;  /* 0x0000001317267291 */ /* 0x000fe4000f8e50ff */
[----:B------:R-:W-:Y:S02]  /*3e40*/  UIADD3 UR14, UPT, UPT, UR14, 0x30, URZ ;  /* 0x000000300e0e7890 */ /* 0x000fe4000fffe0ff */
[----:B------:R-:W-:Y:S02]  /*3e50*/  UIADD3 UR54, UPT, UPT, UR38, 0x2, URZ ;  /* 0x0000000226367890 */ /* 0x000fe4000fffe0ff */
[----:B------:R-:W-:Y:S02]  /*3e60*/  UIADD3 UR50, UPT, UPT, UR38, 0x4, URZ ;  /* 0x0000000426327890 */ /* 0x000fe4000fffe0ff */
[----:B------:R-:W-:Y:S02]  /*3e70*/  UIADD3 UR46, UPT, UPT, UR38, 0x6, URZ ;  /* 0x00000006262e7890 */ /* 0x000fe4000fffe0ff */
[----:B------:R-:W-:Y:S01]  /*3e80*/  UIADD3 UR24, UPT, UPT, UR24, -0x1, URZ ;  /* 0xffffffff18187890 */ /* 0x000fe2000fffe0ff */
[----:B------:R-:W-:Y:S01]  /*3e90*/  UMOV UR43, 0x4008 ;  /* 0x00004008002b7882 */ /* 0x000fe20000000000 */
[----:B------:R-:W-:Y:S01]  /*3ea0*/  UMOV UR45, 0x4008 ;  /* 0x00004008002d7882 */ /* 0x000fe20000000000 */
[----:B------:R3:W-:Y:S01]  /*3eb0*/  UTCCP.T.S.4x32dp128bit tmem[UR29+0x100], gdesc[UR42] ;  /* 0x0001002a1d0079e7 */ /* 0x0007e20009100000 */
[----:B------:R3:W-:Y:S01]  /*3ec0*/  UTCCP.T.S.4x32dp128bit tmem[UR29+0x104], gdesc[UR44] ;  /* 0x0001042c1d0079e7 */ /* 0x0007e20009100000 */
[----:B------:R-:W-:Y:S01]  /*3ed0*/  UMOV UR41, 0x40004040 ;  /* 0x4000404000297882 */ /* 0x000fe20000000000 */
[----:B------:R-:W-:Y:S01]  /*3ee0*/  UMOV UR39, 0x40004040 ;  /* 0x4000404000277882 */ /* 0x000fe20000000000 */
[----:B------:R-:W-:Y:S01]  /*3ef0*/  UMOV UR57, 0x40004040 ;  /* 0x4000404000397882 */ /* 0x000fe20000000000 */
[----:B------:R3:W-:Y:S01]  /*3f00*/  UTCQMMA gdesc[UR38], gdesc[UR40], tmem[UR16], tmem[UR36], idesc[UR37], tmem[UR10], UP1 ;  /* 0x000a242826007dea */ /* 0x0007e20008800310 */
[----:B------:R-:W-:Y:S01]  /*3f10*/  UMOV UR55, 0x40004040 ;  /* 0x4000404000377882 */ /* 0x000fe20000000000 */
[----:B------:R-:W-:Y:S01]  /*3f20*/  UMOV UR53, 0x40004040 ;  /* 0x4000404000357882 */ /* 0x000fe20000000000 */
[----:B------:R3:W-:Y:S01]  /*3f30*/  UTCQMMA gdesc[UR54], gdesc[UR56], tmem[UR16], tmem[UR34], idesc[UR35], tmem[UR8], UPT ;  /* 0x0008223836007dea */ /* 0x0007e2000b800310 */
[----:B------:R-:W-:Y:S01]  /*3f40*/  UMOV UR51, 0x40004040 ;  /* 0x4000404000337882 */ /* 0x000fe20000000000 */
[----:B------:R-:W-:Y:S01]  /*3f50*/  UMOV UR49, 0x40004040 ;  /* 0x4000404000317882 */ /* 0x000fe20000000000 */
[----:B------:R3:W-:Y:S01]  /*3f60*/  UTCQMMA gdesc[UR50], gdesc[UR52], tmem[UR16], tmem[UR32], idesc[UR33], tmem[UR6], UPT ;  /* 0x0006203432007dea */ /* 0x0007e2000b800310 */
[----:B------:R-:W-:Y:S01]  /*3f70*/  UMOV UR47, 0x40004040 ;  /* 0x40004040002f7882 */ /* 0x000fe20000000000 */
[----:B------:R-:W-:Y:S01]  /*3f80*/  UMOV UR26, 0x1 ;  /* 0x00000001001a7882 */ /* 0x000fe20000000000 */
[----:B------:R3:W-:Y:S01]  /*3f90*/  UTCQMMA gdesc[UR46], gdesc[UR48], tmem[UR16], tmem[UR30], idesc[UR31], tmem[UR4], UPT ;  /* 0x00041e302e007dea */ /* 0x0007e2000b800310 */
[----:B------:R3:W-:Y:S01]  /*3fa0*/  UTCBAR.MULTICAST [UR14], URZ, UR17 ;  /* 0x000000ff0e0073e9 */ /* 0x0007e20008000811 */
[----:B------:R-:W-:Y:S01]  /*3fb0*/  UMOV UR23, UR27 ;  /* 0x0000001b00177c82 */ /* 0x000fe20008000000 */
[----:B------:R-:W-:Y:S05]  /*3fc0*/  BRA.U UP0, `(.L_x_71) ;  /* 0xfffffffd00347547 */ /* 0x000fea000b83ffff */
.L_x_68:
[----:B------:R-:W-:Y:S01]  /*3fd0*/  UIADD3 UR28, UPT, UPT, UR28, 0x1, URZ ;  /* 0x000000011c1c7890 */ /* 0x000fe2000fffe0ff */
[C---:B------:R-:W-:Y:S01]  /*3fe0*/  ISETP.NE.AND P0, PT, R10.reuse, 0x2, PT ;  /* 0x000000020a00780c */ /* 0x040fe20003f05270 */
[----:B------:R-:W-:Y:S02]  /*3ff0*/  UIADD3 UR15, UPT, UPT, UR15, 0xd0, URZ ;  /* 0x000000d00f0f7890 */ /* 0x000fe4000fffe0ff */
[----:B------:R-:W-:Y:S01]  /*4000*/  UISETP.NE.AND UP0, UPT, UR28, 0x2, UPT ;  /* 0x000000021c00788c */ /* 0x000fe2000bf05270 */
[----:B-1-3--:R-:W-:Y:S02]  /*4010*/  SEL R0, RZ, 0x1, P0 ;  /* 0x00000001ff007807 */ /* 0x00afe40000000000 */
[----:B------:R-:W-:Y:S01]  /*4020*/  SEL R10, R10, RZ, P0 ;  /* 0x000000ff0a0a7207 */ /* 0x000fe20000000000 */
[----:B------:R-:W-:Y:S01]  /*4030*/  USEL UR14, URZ, 0x1, UP0 ;  /* 0x00000001ff0e7887 */ /* 0x000fe20008000000 */
[----:B------:R-:W-:Y:S01]  /*4040*/  LOP3.LUT R9, R9, R0, RZ, 0x3c, !PT ;  /* 0x0000000009097212 */ /* 0x000fe200078e3cff */
[----:B------:R-:W-:Y:S01]  /*4050*/  USEL UR28, UR28, URZ, UP0 ;  /* 0x000000ff1c1c7287 */ /* 0x000fe20008000000 */
[----:B------:R1:W-:Y:S03]  /*4060*/  UTCBAR [UR15], URZ ;  /* 0x000000ff0f0073e9 */ /* 0x0003e600080000ff */
[----:B------:R-:W-:Y:S01]  /*4070*/  LOP3.LUT R11, R11, UR14, RZ, 0x3c, !PT ;  /* 0x0000000e0b0b7c12 */ /* 0x000fe2000f8e3cff */
[----:B------:R-:W-:Y:S07]  /*4080*/  @P1 BRA `(.L_x_72) ;  /* 0xfffffff800841947 */ /* 0x000fee000383ffff */
[----:B------:R-:W3:Y:S01]  /*4090*/  S2UR UR4, SR_CgaCtaId ;  /* 0x00000000000479c3 */ /* 0x000ee20000008800 */
[----:B------:R-:W-:Y:S01]  /*40a0*/  ELECT P0, URZ, PT ;  /* 0x0000000000ff782f */ /* 0x000fe20003800000 */
[----:B------:R-:W-:Y:S01]  /*40b0*/  IMAD.MOV.U32 R0, RZ, RZ, 0x1 ;  /* 0x00000001ff007424 */ /* 0x000fe200078e00ff */
[----:B------:R-:W-:Y:S01]  /*40c0*/  UIADD3 UR13, UPT, UPT, UR13, 0xe0, URZ ;  /* 0x000000e00d0d7890 */ /* 0x000fe2000fffe0ff */
[----:B------:R-:W-:Y:S01]  /*40d0*/  SHF.L.U32 R2, R11, 0x1f, RZ ;  /* 0x0000001f0b027819 */ /* 0x000fe200000006ff */
[----:B------:R-:W-:-:S03]  /*40e0*/  UMOV UR5, 0x40 ;  /* 0x0000004000057882 */ /* 0x000fc60000000000 */
[----:B------:R-:W-:Y:S01]  /*40f0*/  UVIRTCOUNT.DEALLOC.SMPOOL 0x80 ;  /* 0x000000800000784c */ /* 0x000fe20000000000 */
[----:B---3--:R-:W-:Y:S02]  /*4100*/  ULEA UR4, UR4, UR5, 0x18 ;  /* 0x0000000504047291 */ /* 0x008fe4000f8ec0ff */
[----:B------:R-:W-:-:S07]  /*4110*/  ULEA UR5, UR28, UR13, 0x3 ;  /* 0x0000000d1c057291 */ /* 0x000fce000f8e18ff */
[----:B------:R3:W-:Y:S02]  /*4120*/  @P0 STS.U8 [UR4+0x1c], R0 ;  /* 0x00001c00ff000988 */ /* 0x0007e40008000004 */
[----:B------:R-:W2:Y:S02]  /*4130*/  SYNCS.PHASECHK.TRANS64.TRYWAIT P0, [UR5], R2 ;  /* 0x00000002ff0075a7 */ /* 0x000ea40008001105 */
[----:B--23--:R-:W-:Y:S05]  /*4140*/  @!P0 BRA `(.L_x_73) ;  /* 0x000000a800508947 */ /* 0x00cfea0003800000 */
.L_x_218:
[----:B------:R-:W-:-:S04]  /*4150*/  UIADD3 UR6, UPT, UPT, UR28, 0x1, URZ ;  /* 0x000000011c067890 */ /* 0x000fc8000fffe0ff */
[----:B------:R-:W-:-:S04]  /*4160*/  UISETP.NE.AND UP0, UPT, UR6, 0x2, UPT ;  /* 0x000000020600788c */ /* 0x000fc8000bf05270 */
[----:B------:R-:W-:Y:S02]  /*4170*/  USEL UR5, URZ, 0x1, UP0 ;  /* 0x00000001ff057887 */ /* 0x000fe40008000000 */
[----:B------:R-:W-:-:S04]  /*4180*/  USEL UR6, UR6, URZ, UP0 ;  /* 0x000000ff06067287 */ /* 0x000fc80008000000 */
[----:B------:R-:W-:Y:S01]  /*4190*/  ULEA UR6, UR6, UR13, 0x3 ;  /* 0x0000000d06067291 */ /* 0x000fe2000f8e18ff */
[----:B--2---:R-:W-:-:S04]  /*41a0*/  LOP3.LUT R2, R11, UR5, RZ, 0x3c, !PT ;  /* 0x000000050b027c12 */ /* 0x004fc8000f8e3cff */
[----:B------:R-:W-:-:S04]  /*41b0*/  SHF.L.U32 R2, R2, 0x1f, RZ ;  /* 0x0000001f02027819 */ /* 0x000fc800000006ff */
[----:B------:R-:W2:Y:S02]  /*41c0*/  SYNCS.PHASECHK.TRANS64.TRYWAIT P0, [UR6], R2 ;  /* 0x00000002ff0075a7 */ /* 0x000ea40008001106 */
[----:B--2---:R-:W-:Y:S05]  /*41d0*/  @!P0 BRA `(.L_x_74) ;  /* 0x000000a800448947 */ /* 0x004fea0003800000 */
.L_x_220:
[----:B------:R-:W-:Y:S01]  /*41e0*/  NOP ;  /* 0x0000000000007918 */ /* 0x000fe20000000000 */
[----:B--2---:R-:W2:Y:S01]  /*41f0*/  LDS R0, [UR4+0x14] ;  /* 0x00001404ff007984 */ /* 0x004ea20008000800 */
[----:B------:R-:W-:Y:S01]  /*4200*/  ULOP3.LUT UR6, UR29, 0xffff, URZ, 0xc0, !UPT ;  /* 0x0000ffff1d067892 */ /* 0x000fe2000f8ec0ff */
[----:B------:R-:W-:Y:S01]  /*4210*/  UMOV UR8, 0xffff ;  /* 0x0000ffff00087882 */ /* 0x000fe20000000000 */
[----:B------:R-:W-:Y:S02]  /*4220*/  UMOV UR5, 0x1 ;  /* 0x0000000100057882 */ /* 0x000fe40000000000 */
[----:B------:R-:W-:-:S04]  /*4230*/  USHF.R.U32.HI UR6, URZ, 0x5, UR6 ;  /* 0x00000005ff067899 */ /* 0x000fc80008011606 */
[----:B------:R-:W-:Y:S02]  /*4240*/  USHF.L.U32 UR8, UR8, UR6, URZ ;  /* 0x0000000608087299 */ /* 0x000fe400080006ff */
[----:B------:R-:W-:-:S04]  /*4250*/  USHF.L.U32 UR5, UR5, UR6, URZ ;  /* 0x0000000605057299 */ /* 0x000fc800080006ff */
[----:B--2---:R-:W-:-:S04]  /*4260*/  LOP3.LUT R0, R0, UR8, RZ, 0xc0, !PT ;  /* 0x0000000800007c12 */ /* 0x004fc8000f8ec0ff */
[----:B------:R-:W-:-:S13]  /*4270*/  ISETP.NE.AND P0, PT, R0, UR8, PT ;  /* 0x0000000800007c0c */ /* 0x000fda000bf05270 */
[----:B------:R-:W-:Y:S05]  /*4280*/  @P0 BRA `(.L_x_75) ;  /* 0x0000000000580947 */ /* 0x000fea0003800000 */
[----:B------:R-:W2:Y:S02]  /*4290*/  LDS R0, [UR4+0x18] ;  /* 0x00001804ff007984 */ /* 0x000ea40008000800 */
[----:B--2---:R-:W-:-:S04]  /*42a0*/  LOP3.LUT R0, R0, UR5, RZ, 0xc0, !PT ;  /* 0x0000000500007c12 */ /* 0x004fc8000f8ec0ff */
[----:B------:R-:W-:-:S13]  /*42b0*/  ISETP.NE.AND P0, PT, R0, UR5, PT ;  /* 0x0000000500007c0c */ /* 0x000fda000bf05270 */
[----:B------:R-:W-:Y:S05]  /*42c0*/  @P0 BRA `(.L_x_76) ;  /* 0x00000000003c0947 */ /* 0x000fea0003800000 */
[----:B------:R-:W2:Y:S01]  /*42d0*/  S2R R2, SR_LANEID ;  /* 0x0000000000027919 */ /* 0x000ea20000000000 */
[----:B------:R-:W-:Y:S01]  /*42e0*/  ULOP3.LUT UR8, URZ, UR8, URZ, 0x33, !UPT ;  /* 0x00000008ff087292 */ /* 0x000fe2000f8e33ff */
[----:B------:R-:W-:Y:S02]  /*42f0*/  VOTEU.ANY UR7, UPT, PT ;  /* 0x0000000000077886 */ /* 0x000fe400038e0100 */
[----:B------:R-:W-:-:S03]  /*4300*/  UFLO.U32 UR7, UR7 ;  /* 0x00000007000772bd */ /* 0x000fc600080e0000 */
[----:B------:R-:W-:-:S04]  /*4310*/  IMAD.U32 R0, RZ, RZ, UR8 ;  /* 0x00000008ff007e24 */ /* 0x000fc8000f8e00ff */
[----:B------:R3:W1:Y:S02]  /*4320*/  REDUX UR6, R0 ;  /* 0x00000000000673c4 */ /* 0x0006640000000000 */
[----:B------:R1:W-:Y:S01]  /*4330*/  UTCATOMSWS.AND URZ, UR8 ;  /* 0x0000000800ff79e3 */ /* 0x0003e20008000000 */
[----:B--2---:R-:W-:Y:S02]  /*4340*/  ISETP.EQ.U32.AND P0, PT, R2, UR7, PT ;  /* 0x0000000702007c0c */ /* 0x004fe4000bf02070 */
[----:B---3--:R-:W-:Y:S02]  /*4350*/  LOP3.LUT R0, RZ, UR5, RZ, 0x33, !PT ;  /* 0x00000005ff007c12 */ /* 0x008fe4000f8e33ff */
[----:B-1----:R-:W-:Y:S02]  /*4360*/  MOV R2, UR6 ;  /* 0x0000000600027c02 */ /* 0x002fe40008000f00 */
[----:B------:R-:W1:Y:S07]  /*4370*/  REDUX UR5, R0 ;  /* 0x00000000000573c4 */ /* 0x000e6e0000000000 */
[----:B------:R2:W-:Y:S01]  /*4380*/  @P0 ATOMS.AND RZ, [UR4+0x14], R2 ;  /* 0x00001402ffff098c */ /* 0x0005e2000a800004 */
[----:B-1----:R-:W-:-:S05]  /*4390*/  IMAD.U32 R0, RZ, RZ, UR5 ;  /* 0x00000005ff007e24 */ /* 0x002fca000f8e00ff */
[----:B------:R2:W-:Y:S01]  /*43a0*/  @P0 ATOMS.AND RZ, [UR4+0x18], R0 ;  /* 0x00001800ffff098c */ /* 0x0005e2000a800004 */
[----:B------:R-:W-:Y:S05]  /*43b0*/  BRA `(.L_x_77) ;  /* 0x0000000000147947 */ /* 0x000fea0003800000 */
.L_x_76:
[----:B------:R-:W-:Y:S02]  /*43c0*/  MOV R2, 0x43e0 ;  /* 0x000043e000027802 */ /* 0x000fe40000000f00 */
[----:B-1--45:R-:W-:Y:S05]  /*43d0*/  CALL.REL.NOINC `($__internal_0_$__cuda_sm10x_tcgen05_guardrail_trap_col_being_dealloced_not_returned_by_alloc) ;  /* 0x000000ac00dc7944 */ /* 0x032fea0003c00000 */
[----:B------:R-:W-:Y:S05]  /*43e0*/  BRA `(.L_x_77) ;  /* 0x0000000000087947 */ /* 0x000fea0003800000 */
.L_x_75:
[----:B------:R-:W-:Y:S02]  /*43f0*/  MOV R2, 0x4410 ;  /* 0x0000441000027802 */ /* 0x000fe40000000f00 */
[----:B-1--45:R-:W-:Y:S05]  /*4400*/  CALL.REL.NOINC `($__internal_2_$__cuda_sm10x_tcgen05_guardrail_trap_unallocated_columns_being_dealloced) ;  /* 0x000000ac00e87944 */ /* 0x032fea0003c00000 */
.L_x_77:
[----:B------:R-:W-:Y:S01]  /*4410*/  NOP ;  /* 0x0000000000007918 */ /* 0x000fe20000000000 */
[----:B------:R-:W-:Y:S05]  /*4420*/  EXIT ;  /* 0x000000000000794d */ /* 0x000fea0003800000 */
.L_x_61:
[----:B------:R-:W-:-:S09]  /*4430*/  UISETP.NE.OR UP5, UPT, UR8, 0x3, !UP5 ;  /* 0x000000030800788c */ /* 0x000fd2000efa5670 */
[----:B------:R-:W-:Y:S05]  /*4440*/  BRA.U UP5, `(.L_x_78) ;  /* 0x0000001905387547 */ /* 0x000fea000b800000 */
[----:B------:R-:W3:Y:S01]  /*4450*/  LDC R0, c[0x0][0xf30] ;  /* 0x0003cc00ff007b82 */ /* 0x000ee20000000800 */
[----:B------:R-:W-:Y:S01]  /*4460*/  UMOV UR5, 0x400 ;  /* 0x0000040000057882 */ /* 0x000fe20000000000 */
[----:B------:R-:W-:Y:S01]  /*4470*/  CS2R R30, SRZ ;  /* 0x00000000001e7805 */ /* 0x000fe2000001ff00 */
[----:B------:R-:W-:Y:S01]  /*4480*/  ULEA UR5, UR37, UR5, 0x18 ;  /* 0x0000000525057291 */ /* 0x000fe2000f8ec0ff */
[----:B------:R-:W-:Y:S01]  /*4490*/  IMAD.MOV.U32 R27, RZ, RZ, 0x1000 ;  /* 0x00001000ff1b7424 */ /* 0x000fe200078e00ff */
[----:B------:R-:W-:Y:S02]  /*44a0*/  UPLOP3.LUT UP0, UPT, UPT, UPT, UPT, 0x40, 0x4 ;  /* 0x000000000004789c */ /* 0x000fe40003f0e870 */
[----:B------:R-:W-:Y:S01]  /*44b0*/  UIADD3 UR57, UPT, UPT, UR5, 0x60, URZ ;  /* 0x0000006005397890 */ /* 0x000fe2000fffe0ff */
[----:B------:R-:W4:Y:S01]  /*44c0*/  LDC R26, c[0x0][0x370] ;  /* 0x0000dc00ff1a7b82 */ /* 0x000f220000000800 */
[----:B------:R-:W-:Y:S02]  /*44d0*/  UIADD3 UR49, UPT, UPT, UR5, 0x68, URZ ;  /* 0x0000006805317890 */ /* 0x000fe4000fffe0ff */
[----:B------:R-:W-:-:S02]  /*44e0*/  UIADD3 UR41, UPT, UPT, UR5, 0x70, URZ ;  /* 0x0000007005297890 */ /* 0x000fc4000fffe0ff */
[----:B------:R-:W-:-:S03]  /*44f0*/  UIADD3 UR25, UPT, UPT, UR5, 0x78, URZ ;  /* 0x0000007805197890 */ /* 0x000fc6000fffe0ff */
[----:B------:R-:W1:Y:S08]  /*4500*/  LDC R3, c[0x0][0xf0c] ;  /* 0x0003c300ff037b82 */ /* 0x000e700000000800 */
[----:B------:R-:W1:Y:S01]  /*4510*/  LDC R24, c[0x0][0xf20] ;  /* 0x0003c800ff187b82 */ /* 0x000e620000000800 */
[----:B---3--:R-:W-:-:S07]  /*4520*/  ISETP.NE.AND P1, PT, R0, 0x1, PT ;  /* 0x000000010000780c */ /* 0x008fce0003f25270 */
[----:B------:R-:W3:Y:S08]  /*4530*/  LDC.64 R32, c[0x0][0x348] ;  /* 0x0000d200ff207b82 */ /* 0x000ef00000000a00 */
[----:B------:R-:W1:Y:S08]  /*4540*/  LDC.64 R14, c[0x0][0xc88] ;  /* 0x00032200ff0e7b82 */ /* 0x000e700000000a00 */
[----:B------:R-:W1:Y:S08]  /*4550*/  LDC.64 R18, c[0x0][0xf10] ;  /* 0x0003c400ff127b82 */ /* 0x000e700000000a00 */
[----:B------:R-:W1:Y:S08]  /*4560*/  LDC.64 R6, c[0x0][0xf18] ;  /* 0x0003c600ff067b82 */ /* 0x000e700000000a00 */
[----:B------:R-:W1:Y:S08]  /*4570*/  LDC.64 R4, c[0x0][0xf28] ;  /* 0x0003ca00ff047b82 */ /* 0x000e700000000a00 */
[----:B------:R-:W1:Y:S08]  /*4580*/  LDC.64 R16, c[0x0][0xc90] ;  /* 0x00032400ff107b82 */ /* 0x000e700000000a00 */
[----:B---34-:R-:W1:Y:S02]  /*4590*/  LDC R25, c[0x0][0x374] ;  /* 0x0000dd00ff197b82 */ /* 0x018e640000000800 */
.L_x_93:
[C---:B------:R-:W-:Y:S02]  /*45a0*/  LEA R0, R31.reuse, UR5, 0x3 ;  /* 0x000000051f007c11 */ /* 0x040fe4000f8e18ff */
[----:B------:R-:W-:Y:S02]  /*45b0*/  SHF.L.U32 R2, R30, 0x1f, RZ ;  /* 0x0000001f1e027819 */ /* 0x000fe400000006ff */
[----:B------:R-:W-:Y:S02]  /*45c0*/  LEA R20, R31, UR5, 0x4 ;  /* 0x000000051f147c11 */ /* 0x000fe4000f8e20ff */
[----:B---3--:R-:W3:Y:S02]  /*45d0*/  SYNCS.PHASECHK.TRANS64.TRYWAIT P0, [R0+URZ+0xb0], R2 ;  /* 0x0000b002000075a7 */ /* 0x008ee400080011ff */
[----:B---3--:R-:W-:Y:S05]  /*45e0*/  @!P0 BRA `(.L_x_79) ;  /* 0x000000a400588947 */ /* 0x008fea0003800000 */
.L_x_221:
[----:B--2---:R-:W-:Y:S01]  /*45f0*/  ISETP.GE.AND P0, PT, R43, 0x1, PT ;  /* 0x000000012b00780c */ /* 0x004fe20003f06270 */
[----:B------:R-:W2:Y:S01]  /*4600*/  LDS.128 R20, [R20+0x120] ;  /* 0x0001200014147984 */ /* 0x000ea20000000c00 */
[----:B-1----:R-:W-:Y:S01]  /*4610*/  ISETP.NE.U32.AND P5, PT, R16, RZ, PT ;  /* 0x000000ff1000720c */ /* 0x002fe20003fa5070 */
[----:B---3--:R-:W-:Y:S01]  /*4620*/  VIADD R0, R0, 0xc0 ;  /* 0x000000c000007836 */ /* 0x008fe20000000000 */
[----:B------:R-:W-:Y:S01]  /*4630*/  ISETP.NE.U32.AND P4, PT, R16, RZ, PT ;  /* 0x000000ff1000720c */ /* 0x000fe20003f85070 */
[----:B------:R-:W-:Y:S01]  /*4640*/  IMAD.MOV.U32 R28, RZ, RZ, 0x1 ;  /* 0x00000001ff1c7424 */ /* 0x000fe200078e00ff */
[C---:B------:R-:W-:Y:S01]  /*4650*/  ISETP.NE.AND.EX P5, PT, R17.reuse, RZ, PT, P5 ;  /* 0x000000ff1100720c */ /* 0x040fe20003fa5350 */
[----:B------:R-:W-:Y:S01]  /*4660*/  USHF.L.U32 UR58, UR11, 0x7, URZ ;  /* 0x000000070b3a7899 */ /* 0x000fe200080006ff */
[----:B------:R-:W-:Y:S01]  /*4670*/  PRMT R0, RZ, 0x654, R0 ;  /* 0x00000654ff007816 */ /* 0x000fe20000000000 */
[----:B------:R-:W-:Y:S01]  /*4680*/  @!PT LDS RZ, [RZ] ;  /* 0x00000000fffff984 */ /* 0x000fe20000000800 */
[----:B------:R-:W-:Y:S01]  /*4690*/  @!PT LDS RZ, [RZ] ;  /* 0x00000000fffff984 */ /* 0x000fe20000000800 */
[----:B------:R-:W-:Y:S01]  /*46a0*/  @!PT LDS RZ, [RZ] ;  /* 0x00000000fffff984 */ /* 0x000fe20000000800 */
[----:B------:R-:W-:Y:S01]  /*46b0*/  @!PT LDS RZ, [RZ] ;  /* 0x00000000fffff984 */ /* 0x000fe20000000800 */
[----:B------:R1:W-:Y:S06]  /*46c0*/  MEMBAR.ALL.CTA ;  /* 0x0000000000007992 */ /* 0x0003ec0000008000 */
[----:B-1----:R-:W1:Y:S01]  /*46d0*/  FENCE.VIEW.ASYNC.S ;  /* 0x00000000000073c6 */ /* 0x002e620000000000 */
[----:B------:R-:W-:Y:S01]  /*46e0*/  ISETP.NE.AND.EX P4, PT, R17, RZ, PT, P4 ;  /* 0x000000ff1100720c */ /* 0x000fe20003f85340 */
[----:B------:R-:W-:Y:S01]  /*46f0*/  USHF.L.U32 UR59, UR27, 0x7, URZ ;  /* 0x000000071b3b7899 */ /* 0x000fe200080006ff */
[----:B------:R-:W-:Y:S01]  /*4700*/  SHF.L.U32 R28, R28, 0x1f, RZ ;  /* 0x0000001f1c1c7819 */ /* 0x000fe200000006ff */
[----:B-1----:R1:W-:Y:S01]  /*4710*/  SYNCS.ARRIVE.TRANS64.RED.A1T0 RZ, [R0+URZ], RZ ;  /* 0x000000ff00ff79a7 */ /* 0x0023e200081004ff */
[----:B--2---:R-:W-:Y:S11]  /*4720*/  LOP3.LUT P3, RZ, R22, 0x1, RZ, 0xc0, !PT ;  /* 0x0000000116ff7812 */ /* 0x004ff6000786c0ff */
[----:B------:R-:W-:Y:S02]  /*4730*/  @!UPT UIADD3 URZ, UPT, UPT, URZ, URZ, URZ ;  /* 0x000000fffffff290 */ /* 0x000fe4000fffe0ff */
[----:B------:R-:W-:Y:S02]  /*4740*/  @P3 MOV R11, R20 ;  /* 0x00000014000b3202 */ /* 0x000fe40000000f00 */
[----:B------:R-:W-:Y:S01]  /*4750*/  @P3 LOP3.LUT R10, R21, 0xffff, RZ, 0xc0, !PT ;  /* 0x0000ffff150a3812 */ /* 0x000fe200078ec0ff */
[----:B-1----:R-:W-:Y:S06]  /*4760*/  @!P0 BRA `(.L_x_80) ;  /* 0x0000000000a48947 */ /* 0x002fec0003800000 */
[-C--:B------:R-:W-:Y:S01]  /*4770*/  IMAD.HI.U32 R0, R25, R7.reuse, RZ ;  /* 0x0000000719007227 */ /* 0x080fe200078e00ff */
[----:B------:R-:W-:Y:S02]  /*4780*/  ISETP.NE.AND P0, PT, R6, 0x1, PT ;  /* 0x000000010600780c */ /* 0x000fe40003f05270 */
[----:B------:R-:W-:Y:S01]  /*4790*/  ISETP.NE.AND P2, PT, R43, 0x1, PT ;  /* 0x000000012b00780c */ /* 0x000fe20003f45270 */
[----:B------:R-:W-:Y:S01]  /*47a0*/  IMAD.HI.U32 R9, R26, R18, RZ ;  /* 0x000000121a097227 */ /* 0x000fe200078e00ff */
[----:B------:R-:W-:Y:S02]  /*47b0*/  SHF.R.U32.HI R0, RZ, R24, R0 ;  /* 0x00000018ff007219 */ /* 0x000fe40000011600 */
[----:B------:R-:W-:Y:S01]  /*47c0*/  ISETP.NE.AND P6, PT, R3, 0x1, PT ;  /* 0x000000010300780c */ /* 0x000fe20003fc5270 */
[----:B------:R-:W-:Y:S01]  /*47d0*/  IMAD.HI.U32 R13, R10, R7, RZ ;  /* 0x000000070a0d7227 */ /* 0x000fe200078e00ff */
[----:B------:R-:W-:Y:S02]  /*47e0*/  SHF.R.U32.HI R9, RZ, R19, R9 ;  /* 0x00000013ff097219 */ /* 0x000fe40000011609 */
[----:B------:R-:W-:Y:S01]  /*47f0*/  SEL R0, R25, R0, !P0 ;  /* 0x0000000019007207 */ /* 0x000fe20004000000 */
[----:B------:R-:W-:Y:S01]  /*4800*/  IMAD.HI.U32 R12, R11, R18, RZ ;  /* 0x000000120b0c7227 */ /* 0x000fe200078e00ff */
[----:B------:R-:W-:Y:S03]  /*4810*/  SEL R9, R26, R9, !P6 ;  /* 0x000000091a097207 */ /* 0x000fe60007000000 */
[-C--:B------:R-:W-:Y:S01]  /*4820*/  IMAD.HI.U32 R8, R0, R4.reuse, RZ ;  /* 0x0000000400087227 */ /* 0x080fe200078e00ff */
[----:B------:R-:W-:Y:S03]  /*4830*/  SHF.R.U32.HI R12, RZ, R19, R12 ;  /* 0x00000013ff0c7219 */ /* 0x000fe6000001160c */
[----:B------:R-:W-:Y:S01]  /*4840*/  IMAD.HI.U32 R2, R9, R4, RZ ;  /* 0x0000000409027227 */ /* 0x000fe200078e00ff */
[-C--:B------:R-:W-:Y:S02]  /*4850*/  @P2 SHF.R.U32.HI R0, RZ, R5.reuse, R8 ;  /* 0x00000005ff002219 */ /* 0x080fe40000011608 */
[----:B------:R-:W-:Y:S02]  /*4860*/  SHF.R.U32.HI R8, RZ, R24, R13 ;  /* 0x00000018ff087219 */ /* 0x000fe4000001160d */
[----:B------:R-:W-:Y:S01]  /*4870*/  @P2 SHF.R.U32.HI R9, RZ, R5, R2 ;  /* 0x00000005ff092219 */ /* 0x000fe20000011602 */
[----:B------:R-:W-:Y:S01]  /*4880*/  IMAD R0, R43, R0, RZ ;  /* 0x000000002b007224 */ /* 0x000fe200078e02ff */
[----:B------:R-:W-:Y:S02]  /*4890*/  SEL R8, R10, R8, !P0 ;  /* 0x000000080a087207 */ /* 0x000fe40004000000 */
[----:B------:R-:W-:Y:S01]  /*48a0*/  SEL R2, R11, R12, !P6 ;  /* 0x0000000c0b027207 */ /* 0x000fe20007000000 */
[C---:B------:R-:W-:Y:S01]  /*48b0*/  IMAD R12, R43.reuse, R9, RZ ;  /* 0x000000092b0c7224 */ /* 0x040fe200078e02ff */
[C---:B------:R-:W-:Y:S01]  /*48c0*/  ISETP.GE.AND P0, PT, R8.reuse, R0, PT ;  /* 0x000000000800720c */ /* 0x040fe20003f06270 */
[----:B------:R-:W-:Y:S03]  /*48d0*/  IMAD.HI.U32 R0, R8, R4, RZ ;  /* 0x0000000408007227 */ /* 0x000fe600078e00ff */
[----:B------:R-:W-:Y:S02]  /*48e0*/  ISETP.GE.OR P0, PT, R2, R12, P0 ;  /* 0x0000000c0200720c */ /* 0x000fe40000706670 */
[-C--:B------:R-:W-:Y:S04]  /*48f0*/  SHF.R.U32.HI R0, RZ, R5.reuse, R0 ;  /* 0x00000005ff007219 */ /* 0x080fe80000011600 */
[----:B------:R-:W-:Y:S05]  /*4900*/  SEL R13, R8, R0, !P2 ;  /* 0x00000000080d7207 */ /* 0x000fea0005000000 */
[----:B------:R-:W-:Y:S02]  /*4910*/  IMAD.MOV R12, RZ, RZ, -R13 ;  /* 0x000000ffff0c7224 */ /* 0x000fe400078e0a0d */
[C---:B------:R-:W-:Y:S04]  /*4920*/  @!P0 IMAD.HI.U32 R0, R2.reuse, R4, RZ ;  /* 0x0000000402008227 */ /* 0x040fe800078e00ff */
[----:B------:R-:W-:Y:S01]  /*4930*/  IMAD R12, R43, R12, R8 ;  /* 0x0000000c2b0c7224 */ /* 0x000fe200078e0208 */
[----:B------:R-:W-:Y:S04]  /*4940*/  @!P0 SHF.R.U32.HI R0, RZ, R5, R0 ;  /* 0x00000005ff008219 */ /* 0x000fe80000011600 */
[----:B------:R-:W-:Y:S04]  /*4950*/  @!P0 SEL R0, R2, R0, !P2 ;  /* 0x0000000002008207 */ /* 0x000fe80005000000 */
[----:B------:R-:W-:Y:S01]  /*4960*/  @!P0 IADD3 R13, PT, PT, R13, -R0, RZ ;  /* 0x800000000d0d8210 */ /* 0x000fe20007ffe0ff */
[----:B------:R-:W-:Y:S01]  /*4970*/  @!P0 IMAD R0, R9, R12, R0 ;  /* 0x0000000c09008224 */ /* 0x000fe200078e0200 */
[----:B------:R-:W-:Y:S01]  /*4980*/  IADD3 R9, PT, PT, -R8, RZ, RZ ;  /* 0x000000ff08097210 */ /* 0x000fe20007ffe1ff */
[--C-:B------:R-:W-:Y:S02]  /*4990*/  IMAD.MOV R12, RZ, RZ, -R2.reuse ;  /* 0x000000ffff0c7224 */ /* 0x100fe400078e0a02 */
[----:B------:R-:W-:Y:S02]  /*49a0*/  @!P0 IMAD R8, R13, R43, R2 ;  /* 0x0000002b0d088224 */ /* 0x000fe400078e0202 */
[----:B------:R-:W-:Y:S02]  /*49b0*/  @!P0 IMAD.MOV.U32 R2, RZ, RZ, R0 ;  /* 0x000000ffff028224 */ /* 0x000fe400078e0000 */
[----:B------:R-:W-:Y:S02]  /*49c0*/  IMAD R11, R3, R12, R11 ;  /* 0x0000000c030b7224 */ /* 0x000fe400078e020b */
[----:B------:R-:W-:Y:S02]  /*49d0*/  IMAD R10, R6, R9, R10 ;  /* 0x00000009060a7224 */ /* 0x000fe400078e020a */
[----:B------:R-:W-:Y:S02]  /*49e0*/  IMAD R11, R2, R3, R11 ;  /* 0x00000003020b7224 */ /* 0x000fe400078e020b */
[----:B------:R-:W-:Y:S02]  /*49f0*/  IMAD R10, R8, R6, R10 ;  /* 0x00000006080a7224 */ /* 0x000fe400078e020a */
.L_x_80:
[----:B------:R-:W-:Y:S05]  /*4a00*/  BRA.U UP0, `(.L_x_81) ;  /* 0x0000000100107547 */ /* 0x000fea000b800000 */
[----:B------:R-:W-:Y:S04]  /*4a10*/  MOV R2, UR4 ;  /* 0x0000000400027c02 */ /* 0x000fe80008000f00 */
[----:B------:R-:W-:Y:S04]  /*4a20*/  SHF.L.U32 R2, R2, 0x1f, RZ ;  /* 0x0000001f02027819 */ /* 0x000fe800000006ff */
[----:B------:R-:W1:Y:S02]  /*4a30*/  SYNCS.PHASECHK.TRANS64.TRYWAIT P0, [UR5+0xa8], R2 ;  /* 0x0000a802ff0075a7 */ /* 0x000e640008001105 */
[----:B-1----:R-:W-:Y:S05]  /*4a40*/  @!P0 BRA `(.L_x_82) ;  /* 0x000000a000548947 */ /* 0x002fea0003800000 */
.L_x_81:
[----:B------:R-:W-:Y:S05]  /*4a50*/  @!P5 BRA `(.L_x_83) ;  /* 0x00000000002cd947 */ /* 0x000fea0003800000 */
[----:B------:R-:W-:Y:S01]  /*4a60*/  ISETP.NE.U32.AND P0, PT, R14, RZ, PT ;  /* 0x000000ff0e00720c */ /* 0x000fe20003f05070 */
[----:B------:R-:W-:Y:S03]  /*4a70*/  IMAD.MOV.U32 R86, RZ, RZ, 0x1 ;  /* 0x00000001ff567424 */ /* 0x000fe600078e00ff */
[----:B------:R-:W-:Y:S11]  /*4a80*/  ISETP.NE.AND.EX P0, PT, R15, RZ, PT, P0 ;  /* 0x000000ff0f00720c */ /* 0x000ff60003f05300 */
[----:B------:R-:W-:Y:S02]  /*4a90*/  @!UPT UIADD3 URZ, UPT, UPT, URZ, URZ, URZ ;  /* 0x000000fffffff290 */ /* 0x000fe4000fffe0ff */
[----:B------:R-:W2:Y:S01]  /*4aa0*/  @P0 LDC.64 R8, c[0x0][0xc88] ;  /* 0x00032200ff080b82 */ /* 0x000ea20000000a00 */
[----:B-1----:R-:W-:Y:S04]  /*4ab0*/  @P0 IMAD R0, R16, UR44, RZ ;  /* 0x0000002c10000c24 */ /* 0x002fe8000f8e02ff */
[----:B--2---:R-:W-:Y:S04]  /*4ac0*/  @P0 IMAD.WIDE R8, R0, 0x4, R8 ;  /* 0x0000000400080825 */ /* 0x004fe800078e0208 */
[----:B------:R-:W-:Y:S01]  /*4ad0*/  HFMA2 R0, -RZ, RZ, 0, 5.9604644775390625e-08 ;  /* 0x00000001ff007431 */ /* 0x000fe200000001ff */
[----:B-----5:R2:W5:Y:S04]  /*4ae0*/  @P0 LDG.E R53, desc[UR46][R8.64] ;  /* 0x0000002e08350981 */ /* 0x020568000c1e1900 */
[----:B------:R-:W-:Y:S01]  /*4af0*/  @!P0 PRMT R86, R0, 0x7610, R86 ;  /* 0x0000761000568816 */ /* 0x000fe20000000056 */
[----:B--2---:R-:W3:Y:S06]  /*4b00*/  @!P0 LDC R53, c[0x0][0xc80] ;  /* 0x00032000ff358b82 */ /* 0x004eec0000000800 */
.L_x_83:
[----:B---3-5:R-:W-:Y:S01]  /*4b10*/  @!P4 FSETP.EQ.AND P0, PT, R53, RZ, PT ;  /* 0x000000ff3500c20b */ /* 0x028fe20003f02000 */
[----:B------:R-:W-:Y:S01]  /*4b20*/  @!UPT UIADD3 URZ, UPT, UPT, URZ, URZ, URZ ;  /* 0x000000fffffff290 */ /* 0x000fe2000fffe0ff */
[----:B------:R-:W-:Y:S11]  /*4b30*/  @!P4 BRA `(.L_x_84) ;  /* 0x000000000018c947 */ /* 0x000ff60003800000 */
[----:B------:R-:W-:Y:S02]  /*4b40*/  LOP3.LUT P2, RZ, R86, 0xff, RZ, 0xc0, !PT ;  /* 0x000000ff56ff7812 */ /* 0x000fe4000784c0ff */
[----:B------:R-:W-:Y:S04]  /*4b50*/  ISETP.NE.U32.AND P0, PT, R14, RZ, PT ;  /* 0x000000ff0e00720c */ /* 0x000fe80003f05070 */
[----:B------:R-:W-:Y:S04]  /*4b60*/  ISETP.NE.AND.EX P0, PT, R15, RZ, PT, P0 ;  /* 0x000000ff0f00720c */ /* 0x000fe80003f05300 */
[----:B------:R-:W-:Y:S03]  /*4b70*/  PLOP3.LUT P0, PT, P0, PT, PT, 0x8, 0x80 ;  /* 0x000000000080781c */ /* 0x000fe6000070e170 */
[----:B------:R-:W-:Y:S11]  /*4b80*/  @P2 FSETP.EQ.AND P0, PT, R53, RZ, PT ;  /* 0x000000ff3500220b */ /* 0x000ff60003f02000 */
[----:B------:R-:W-:Y:S02]  /*4b90*/  @!UPT UIADD3 URZ, UPT, UPT, URZ, URZ, URZ ;  /* 0x000000fffffff290 */ /* 0x000fe4000fffe0ff */
.L_x_84:
[----:B------:R-:W2:Y:S01]  /*4ba0*/  SYNCS.PHASECHK.TRANS64.TRYWAIT P2, [UR5+0x80], R28 ;  /* 0x0000801cff0075a7 */ /* 0x000ea20008041105 */
[----:B------:R-:W-:Y:S04]  /*4bb0*/  ELECT P4, URZ, PT ;  /* 0x0000000000ff782f */ /* 0x000fe80003880000 */
[----:B------:R-:W-:Y:S11]  /*4bc0*/  PLOP3.LUT P4, PT, P0, P4, PT, 0xf2, 0x2f ;  /* 0x00000000002f781c */ /* 0x000ff60000789e72 */
[----:B------:R-:W-:Y:S02]  /*4bd0*/  @!UPT UIADD3 URZ, UPT, UPT, URZ, URZ, URZ ;  /* 0x000000fffffff290 */ /* 0x000fe4000fffe0ff */
[----:B------:R-:W-:Y:S05]  /*4be0*/  @!P4 IADD3 R8, P0, PT, R32, 0x980, RZ ;  /* 0x000009802008c810 */ /* 0x000fea0007f1e0ff */
[----:B-1----:R-:W-:Y:S01]  /*4bf0*/  @!P4 IMAD.X R2, RZ, RZ, R33, P0 ;  /* 0x000000ffff02c224 */ /* 0x002fe200000e0621 */
[----:B--2---:R-:W-:Y:S07]  /*4c00*/  @!P2 BRA `(.L_x_85) ;  /* 0x0000009c00fca947 */ /* 0x004fee0003800000 */
.L_x_224:
[----:B------:R-:W-:Y:S01]  /*4c10*/  @!P4 R2UR UR7, R8 ;  /* 0x000000000807c2ca */ /* 0x000fe200000e0000 */
[----:B------:R-:W-:Y:S01]  /*4c20*/  VOTEU.ALL UP0, P4 ;  /* 0x0000000000ff7886 */ /* 0x000fe20002000000 */
[----:B------:R-:W-:Y:S01]  /*4c30*/  @!P4 R2UR UR6, R2 ;  /* 0x000000000206c2ca */ /* 0x000fe200000e0000 */
[----:B------:R-:W-:Y:S01]  /*4c40*/  VOTEU.ALL UP1, P4 ;  /* 0x0000000000ff7886 */ /* 0x000fe20002020000 */
[----:B------:R-:W-:Y:S01]  /*4c50*/  UMOV UR60, UR44 ;  /* 0x0000002c003c7c82 */ /* 0x000fe20008000000 */
[----:B-1----:R-:W-:Y:S01]  /*4c60*/  @!P4 IMAD.MOV.U32 R0, RZ, RZ, 0x1000 ;  /* 0x00001000ff00c424 */ /* 0x002fe200078e00ff */
[----:B------:R-:W-:Y:S02]  /*4c70*/  @!UP0 UIADD3 UR56, UPT, UPT, UR5, 0x200, URZ ;  /* 0x0000020005388890 */ /* 0x000fe4000fffe0ff */
[----:B------:R-:W-:Y:S02]  /*4c80*/  @!UP0 UIADD3 UR10, UPT, UPT, UR58, 0x40, URZ ;  /* 0x000000403a0a8890 */ /* 0x000fe4000fffe0ff */
[----:B------:R-:W-:Y:S01]  /*4c90*/  @!UP0 UIADD3 UR8, UPT, UPT, UR5, 0xa00, URZ ;  /* 0x00000a0005088890 */ /* 0x000fe2000fffe0ff */
[----:B------:R-:W-:Y:S02]  /*4ca0*/  VOTEU.ALL UP0, P4 ;  /* 0x0000000000ff7886 */ /* 0x000fe40002000000 */
[----:B------:R-:W-:Y:S01]  /*4cb0*/  IMAD.U32 R8, RZ, RZ, UR7 ;  /* 0x00000007ff087e24 */ /* 0x000fe2000f8e00ff */
[----:B------:R-:W-:Y:S01]  /*4cc0*/  UMOV UR7, 0x10000000 ;  /* 0x1000000000077882 */ /* 0x000fe20000000000 */
[----:B------:R-:W-:Y:S01]  /*4cd0*/  IMAD.U32 R9, RZ, RZ, UR6 ;  /* 0x00000006ff097e24 */ /* 0x000fe2000f8e00ff */
[----:B------:R-:W-:Y:S01]  /*4ce0*/  UMOV UR6, 0x0 ;  /* 0x0000000000067882 */ /* 0x000fe20000000000 */
[----:B------:R-:W-:Y:S01]  /*4cf0*/  UMOV UR9, UR57 ;  /* 0x0000003900097c82 */ /* 0x000fe20008000000 */
[----:B------:R-:W-:Y:S01]  /*4d00*/  @!P4 R2UR UR16, R8 ;  /* 0x000000000810c2ca */ /* 0x000fe200000e0000 */
[----:B------:R-:W-:Y:S01]  /*4d10*/  UMOV UR11, UR59 ;  /* 0x0000003b000b7c82 */ /* 0x000fe20008000000 */
[----:B------:R-:W-:Y:S01]  /*4d20*/  @!P4 R2UR UR17, R9 ;  /* 0x000000000911c2ca */ /* 0x000fe200000e0000 */
[----:B------:R-:W-:Y:S01]  /*4d30*/  UMOV UR12, UR44 ;  /* 0x0000002c000c7c82 */ /* 0x000fe20008000000 */
[----:B------:R-:W-:Y:S01]  /*4d40*/  UPRMT UR14, UR37, 0x654, UR57 ;  /* 0x00000654250e7896 */ /* 0x000fe20008000039 */
[----:B------:R-:W-:Y:S05]  /*4d50*/  @!P4 IADD3 R8, P0, PT, R32, 0x980, RZ ;  /* 0x000009802008c810 */ /* 0x000fea0007f1e0ff */
[----:B------:R-:W-:Y:S05]  /*4d60*/  @!P4 IMAD.X R2, RZ, RZ, R33, P0 ;  /* 0x000000ffff02c224 */ /* 0x000fea00000e0621 */
[----:B------:R1:W-:Y:S01]  /*4d70*/  @!UP1 UTMALDG.3D [UR56], [UR16], desc[UR6] ;  /* 0x00000638100095b4 */ /* 0x0003e20008011000 */
[----:B------:R1:W-:Y:S01]  /*4d80*/  @!UP0 UTMALDG.3D [UR8], [UR16], desc[UR6] ;  /* 0x00000608100085b4 */ /* 0x0003e20008011000 */
[----:B------:R1:W-:Y:S01]  /*4d90*/  @!P4 SYNCS.ARRIVE.TRANS64.RED.A0TR RZ, [UR5+0x60], R0 ;  /* 0x00006000ffffc9a7 */ /* 0x0003e20008300405 */
[----:B------:R-:W-:Y:S01]  /*4da0*/  SYNCS.ARRIVE.TRANS64.RED.A1T0 RZ, [UR14], RZ ;  /* 0x000000ffffff79a7 */ /* 0x000fe2000810040e */
[----:B------:R-:W2:Y:S02]  /*4db0*/  SYNCS.PHASECHK.TRANS64.TRYWAIT P2, [UR5+0x88], R28 ;  /* 0x0000881cff0075a7 */ /* 0x000ea40008041105 */
[----:B-12---:R-:W-:Y:S05]  /*4dc0*/  @!P2 BRA `(.L_x_86) ;  /* 0x0000009c00a4a947 */ /* 0x006fea0003800000 */
.L_x_226:
[----:B------:R-:W-:Y:S01]  /*4dd0*/  @!P4 R2UR UR7, R8 ;  /* 0x000000000807c2ca */ /* 0x000fe200000e0000 */
[----:B------:R-:W-:Y:S01]  /*4de0*/  VOTEU.ALL UP0, P4 ;  /* 0x0000000000ff7886 */ /* 0x000fe20002000000 */
[----:B------:R-:W-:Y:S01]  /*4df0*/  @!P4 R2UR UR6, R2 ;  /* 0x000000000206c2ca */ /* 0x000fe200000e0000 */
[----:B------:R-:W-:Y:S01]  /*4e00*/  VOTEU.ALL UP1, P4 ;  /* 0x0000000000ff7886 */ /* 0x000fe20002020000 */
[----:B------:R-:W-:Y:S01]  /*4e10*/  UMOV UR50, UR58 ;  /* 0x0000003a00327c82 */ /* 0x000fe20008000000 */
[----:B------:R-:W-:Y:S01]  /*4e20*/  UMOV UR52, UR44 ;  /* 0x0000002c00347c82 */ /* 0x000fe20008000000 */
[----:B------:R-:W-:Y:S01]  /*4e30*/  @!UP0 UIADD3 UR51, UPT, UPT, UR59, 0x40, URZ ;  /* 0x000000403b338890 */ /* 0x000fe2000fffe0ff */
[----:B-1----:R-:W-:Y:S01]  /*4e40*/  @!P4 IMAD.MOV.U32 R0, RZ, RZ, 0x1000 ;  /* 0x00001000ff00c424 */ /* 0x002fe200078e00ff */
[----:B------:R-:W-:Y:S02]  /*4e50*/  @!UP0 UIADD3 UR48, UPT, UPT, UR5, 0x1200, URZ ;  /* 0x0000120005308890 */ /* 0x000fe4000fffe0ff */
[----:B------:R-:W-:Y:S02]  /*4e60*/  @!UP0 UIADD3 UR10, UPT, UPT, UR58, 0x40, URZ ;  /* 0x000000403a0a8890 */ /* 0x000fe4000fffe0ff */
[----:B------:R-:W-:Y:S01]  /*4e70*/  @!UP0 UIADD3 UR8, UPT, UPT, UR5, 0x1a00, URZ ;  /* 0x00001a0005088890 */ /* 0x000fe2000fffe0ff */
[----:B------:R-:W-:Y:S01]  /*4e80*/  IMAD.U32 R8, RZ, RZ, UR7 ;  /* 0x00000007ff087e24 */ /* 0x000fe2000f8e00ff */
[----:B------:R-:W-:Y:S01]  /*4e90*/  UMOV UR7, 0x10000000 ;  /* 0x1000000000077882 */ /* 0x000fe20000000000 */
[----:B------:R-:W-:Y:S01]  /*4ea0*/  IMAD.U32 R9, RZ, RZ, UR6 ;  /* 0x00000006ff097e24 */ /* 0x000fe2000f8e00ff */
[----:B------:R-:W-:Y:S01]  /*4eb0*/  UMOV UR6, 0x0 ;  /* 0x0000000000067882 */ /* 0x000fe20000000000 */
[----:B------:R-:W-:Y:S01]  /*4ec0*/  VOTEU.ALL UP0, P4 ;  /* 0x0000000000ff7886 */ /* 0x000fe20002000000 */
[----:B------:R-:W-:Y:S01]  /*4ed0*/  @!P4 R2UR UR16, R8 ;  /* 0x000000000810c2ca */ /* 0x000fe200000e0000 */
[----:B------:R-:W-:Y:S01]  /*4ee0*/  UMOV UR9, UR49 ;  /* 0x0000003100097c82 */ /* 0x000fe20008000000 */
[----:B------:R-:W-:Y:S01]  /*4ef0*/  @!P4 R2UR UR17, R9 ;  /* 0x000000000911c2ca */ /* 0x000fe200000e0000 */
[----:B------:R-:W-:Y:S01]  /*4f00*/  UMOV UR12, UR44 ;  /* 0x0000002c000c7c82 */ /* 0x000fe20008000000 */
[----:B------:R-:W-:Y:S01]  /*4f10*/  UMOV UR11, UR51 ;  /* 0x00000033000b7c82 */ /* 0x000fe20008000000 */
[----:B------:R-:W-:Y:S01]  /*4f20*/  UPRMT UR13, UR37, 0x654, UR49 ;  /* 0x00000654250d7896 */ /* 0x000fe20008000031 */
[----:B------:R-:W-:Y:S05]  /*4f30*/  @!P4 IADD3 R8, P0, PT, R32, 0x980, RZ ;  /* 0x000009802008c810 */ /* 0x000fea0007f1e0ff */
[----:B------:R-:W-:Y:S04]  /*4f40*/  @!P4 IMAD.X R2, RZ, RZ, R33, P0 ;  /* 0x000000ffff02c224 */ /* 0x000fe800000e0621 */
[----:B------:R1:W-:Y:S01]  /*4f50*/  @!UP1 UTMALDG.3D [UR48], [UR16], desc[UR6] ;  /* 0x00000630100095b4 */ /* 0x0003e20008011000 */
[----:B------:R1:W-:Y:S01]  /*4f60*/  @!UP0 UTMALDG.3D [UR8], [UR16], desc[UR6] ;  /* 0x00000608100085b4 */ /* 0x0003e20008011000 */
[----:B------:R1:W-:Y:S01]  /*4f70*/  @!P4 SYNCS.ARRIVE.TRANS64.RED.A0TR RZ, [UR5+0x68], R0 ;  /* 0x00006800ffffc9a7 */ /* 0x0003e20008300405 */
[----:B------:R-:W-:Y:S01]  /*4f80*/  SYNCS.ARRIVE.TRANS64.RED.A1T0 RZ, [UR13], RZ ;  /* 0x000000ffffff79a7 */ /* 0x000fe2000810040d */
[----:B------:R-:W2:Y:S02]  /*4f90*/  SYNCS.PHASECHK.TRANS64.TRYWAIT P2, [UR5+0x90], R28 ;  /* 0x0000901cff0075a7 */ /* 0x000ea40008041105 */
[----:B-12---:R-:W-:Y:S05]  /*4fa0*/  @!P2 BRA `(.L_x_87) ;  /* 0x0000009c0044a947 */ /* 0x006fea0003800000 */
.L_x_228:
[----:B------:R-:W-:Y:S01]  /*4fb0*/  @!P4 R2UR UR7, R8 ;  /* 0x000000000807c2ca */ /* 0x000fe200000e0000 */
[----:B------:R-:W-:Y:S01]  /*4fc0*/  VOTEU.ALL UP0, P4 ;  /* 0x0000000000ff7886 */ /* 0x000fe20002000000 */
[----:B------:R-:W-:Y:S01]  /*4fd0*/  @!P4 R2UR UR6, R2 ;  /* 0x000000000206c2ca */ /* 0x000fe200000e0000 */
[----:B------:R-:W-:Y:S01]  /*4fe0*/  UIADD3 UR42, UPT, UPT, UR58, 0x10, URZ ;  /* 0x000000103a2a7890 */ /* 0x000fe2000fffe0ff */
[----:B-1----:R-:W-:Y:S01]  /*4ff0*/  @!P4 IMAD.MOV.U32 R0, RZ, RZ, 0x1000 ;  /* 0x00001000ff00c424 */ /* 0x002fe200078e00ff */
[----:B------:R-:W-:Y:S01]  /*5000*/  VOTEU.ALL UP1, P4 ;  /* 0x0000000000ff7886 */ /* 0x000fe20002020000 */
[----:B------:R-:W-:Y:S01]  /*5010*/  @!UP0 UIADD3 UR40, UPT, UPT, UR5, 0x2200, URZ ;  /* 0x0000220005288890 */ /* 0x000fe2000fffe0ff */
[----:B------:R-:W-:Y:S01]  /*5020*/  UMOV UR16, 0x0 ;  /* 0x0000000000107882 */ /* 0x000fe20000000000 */
[----:B------:R-:W-:Y:S01]  /*5030*/  UMOV UR17, 0x10000000 ;  /* 0x1000000000117882 */ /* 0x000fe20000000000 */
[----:B------:R-:W-:Y:S01]  /*5040*/  UMOV UR43, UR59 ;  /* 0x0000003b002b7c82 */ /* 0x000fe20008000000 */
[----:B------:R-:W-:Y:S03]  /*5050*/  @!UP0 UIADD3 UR10, UPT, UPT, UR58, 0x50, URZ ;  /* 0x000000503a0a8890 */ /* 0x000fe6000fffe0ff */
[----:B------:R-:W-:Y:S01]  /*5060*/  IMAD.U32 R8, RZ, RZ, UR7 ;  /* 0x00000007ff087e24 */ /* 0x000fe2000f8e00ff */
[----:B------:R-:W-:Y:S01]  /*5070*/  @!UP0 UIADD3 UR8, UPT, UPT, UR5, 0x2a00, URZ ;  /* 0x00002a0005088890 */ /* 0x000fe2000fffe0ff */
[----:B------:R-:W-:Y:S01]  /*5080*/  IMAD.U32 R9, RZ, RZ, UR6 ;  /* 0x00000006ff097e24 */ /* 0x000fe2000f8e00ff */
[----:B------:R-:W-:Y:S01]  /*5090*/  VOTEU.ALL UP0, P4 ;  /* 0x0000000000ff7886 */ /* 0x000fe20002000000 */
        /* <DEDUP_REMOVED lines=14> */
.L_x_230:
[----:B------:R-:W-:Y:S01]  /*5180*/  @!P4 R2UR UR8, R8 ;  /* 0x000000000808c2ca */ /* 0x000fe200000e0000 */
[----:B------:R-:W-:Y:S01]  /*5190*/  VOTEU.ALL UP0, P4 ;  /* 0x0000000000ff7886 */ /* 0x000fe20002000000 */
[----:B------:R-:W-:Y:S01]  /*51a0*/  @!P4 R2UR UR6, R2 ;  /* 0x000000000206c2ca */ /* 0x000fe200000e0000 */
[----:B------:R-:W-:Y:S01]  /*51b0*/  VOTEU.ALL UP1, P4 ;  /* 0x0000000000ff7886 */ /* 0x000fe20002020000 */
[----:B------:R-:W-:Y:S01]  /*51c0*/  UMOV UR16, 0x0 ;  /* 0x0000000000107882 */ /* 0x000fe20000000000 */
[----:B------:R-:W-:Y:S01]  /*51d0*/  UMOV UR17, 0x10000000 ;  /* 0x1000000000117882 */ /* 0x000fe20000000000 */
[----:B------:R-:W-:Y:S01]  /*51e0*/  @!UP0 UIADD3 UR27, UPT, UPT, UR59, 0x40, URZ ;  /* 0x000000403b1b8890 */ /* 0x000fe2000fffe0ff */
[----:B-1----:R-:W-:Y:S01]  /*51f0*/  @!P4 IMAD.MOV.U32 R0, RZ, RZ, 0x1000 ;  /* 0x00001000ff00c424 */ /* 0x002fe200078e00ff */
[----:B------:R-:W-:Y:S01]  /*5200*/  @!UP0 UIADD3 UR24, UPT, UPT, UR5, 0x3200, URZ ;  /* 0x0000320005188890 */ /* 0x000fe2000fffe0ff */
[----:B------:R-:W-:Y:S01]  /*5210*/  SHF.L.U32 R34, RZ, 0x1f, RZ ;  /* 0x0000001fff227819 */ /* 0x000fe200000006ff */
[----:B------:R-:W-:Y:S01]  /*5220*/  UMOV UR26, UR42 ;  /* 0x0000002a001a7c82 */ /* 0x000fe20008000000 */
[----:B------:R-:W-:Y:S01]  /*5230*/  UMOV UR28, UR44 ;  /* 0x0000002c001c7c82 */ /* 0x000fe20008000000 */
[----:B------:R-:W-:Y:S01]  /*5240*/  @!UP0 UIADD3 UR10, UPT, UPT, UR58, 0x50, URZ ;  /* 0x000000503a0a8890 */ /* 0x000fe2000fffe0ff */
        /* <DEDUP_REMOVED lines=18> */
.L_x_232:
        /* <DEDUP_REMOVED lines=10> */
[----:B------:R-:W-:Y:S01]  /*5410*/  UMOV UR19, UR59 ;  /* 0x0000003b00137c82 */ /* 0x000fe20008000000 */
[----:B------:R-:W-:Y:S02]  /*5420*/  UMOV UR20, UR44 ;  /* 0x0000002c00147c82 */ /* 0x000fe40008000000 */
[----:B------:R-:W-:Y:S01]  /*5430*/  IMAD.U32 R8, RZ, RZ, UR9 ;  /* 0x00000009ff087e24 */ /* 0x000fe2000f8e00ff */
[----:B------:R-:W-:Y:S01]  /*5440*/  @!UP0 UIADD3 UR10, UPT, UPT, UR58, 0x60, URZ ;  /* 0x000000603a0a8890 */ /* 0x000fe2000fffe0ff */
[----:B------:R-:W-:Y:S01]  /*5450*/  IMAD.U32 R9, RZ, RZ, UR8 ;  /* 0x00000008ff097e24 */ /* 0x000fe2000f8e00ff */
[----:B------:R-:W-:Y:S02]  /*5460*/  @!UP0 UIADD3 UR8, UPT, UPT, UR5, 0xa00, URZ ;  /* 0x00000a0005088890 */ /* 0x000fe4000fffe0ff */
[----:B------:R-:W-:Y:S01]  /*5470*/  @!P4 R2UR UR26, R8 ;  /* 0x00000000081ac2ca */ /* 0x000fe200000e0000 */
[----:B------:R-:W-:Y:S01]  /*5480*/  VOTEU.ALL UP0, P4 ;  /* 0x0000000000ff7886 */ /* 0x000fe20002000000 */
[----:B------:R-:W-:Y:S01]  /*5490*/  @!P4 R2UR UR27, R9 ;  /* 0x00000000091bc2ca */ /* 0x000fe200000e0000 */
[----:B------:R-:W-:Y:S01]  /*54a0*/  UMOV UR9, UR57 ;  /* 0x0000003900097c82 */ /* 0x000fe20008000000 */
[----:B------:R-:W-:Y:S01]  /*54b0*/  UMOV UR11, UR59 ;  /* 0x0000003b000b7c82 */ /* 0x000fe20008000000 */
[----:B------:R-:W-:Y:S01]  /*54c0*/  UMOV UR12, UR44 ;  /* 0x0000002c000c7c82 */ /* 0x000fe20008000000 */
        /* <DEDUP_REMOVED lines=8> */
.L_x_234:
        /* <DEDUP_REMOVED lines=9> */
[----:B------:R-:W-:Y:S01]  /*55e0*/  UMOV UR17, UR49 ;  /* 0x0000003100117c82 */ /* 0x000fe20008000000 */
[----:B------:R-:W-:Y:S01]  /*55f0*/  UMOV UR20, UR44 ;  /* 0x0000002c00147c82 */ /* 0x000fe20008000000 */
[----:B------:R-:W-:Y:S02]  /*5600*/  @!UP0 UIADD3 UR10, UPT, UPT, UR58, 0x60, URZ ;  /* 0x000000603a0a8890 */ /* 0x000fe4000fffe0ff */
[----:B------:R-:W-:Y:S01]  /*5610*/  IMAD.U32 R8, RZ, RZ, UR9 ;  /* 0x00000009ff087e24 */ /* 0x000fe2000f8e00ff */
[----:B------:R-:W-:Y:S01]  /*5620*/  UMOV UR9, UR49 ;  /* 0x0000003100097c82 */ /* 0x000fe20008000000 */
[----:B------:R-:W-:Y:S01]  /*5630*/  IMAD.U32 R9, RZ, RZ, UR8 ;  /* 0x00000008ff097e24 */ /* 0x000fe2000f8e00ff */
[----:B------:R-:W-:Y:S02]  /*5640*/  @!UP0 UIADD3 UR8, UPT, UPT, UR5, 0x1a00, URZ ;  /* 0x00001a0005088890 */ /* 0x000fe4000fffe0ff */
[----:B------:R-:W-:Y:S01]  /*5650*/  @!P4 R2UR UR22, R8 ;  /* 0x000000000816c2ca */ /* 0x000fe200000e0000 */
[----:B------:R-:W-:Y:S01]  /*5660*/  VOTEU.ALL UP0, P4 ;  /* 0x0000000000ff7886 */ /* 0x000fe20002000000 */
[----:B------:R-:W-:Y:S01]  /*5670*/  @!P4 R2UR UR23, R9 ;  /* 0x000000000917c2ca */ /* 0x000fe200000e0000 */
[----:B------:R-:W-:Y:S01]  /*5680*/  UMOV UR12, UR44 ;  /* 0x0000002c000c7c82 */ /* 0x000fe20008000000 */
[----:B------:R-:W-:Y:S01]  /*5690*/  UMOV UR11, UR19 ;  /* 0x00000013000b7c82 */ /* 0x000fe20008000000 */
        /* <DEDUP_REMOVED lines=8> */
.L_x_236:
[----:B------:R-:W2:Y:S01]  /*5720*/  LDC.64 R12, c[0x0][0xf18] ;  /* 0x0003c600ff0c7b82 */ /* 0x000ea20000000a00 */
[----:B------:R-:W-:Y:S01]  /*5730*/  @!P4 R2UR UR8, R2 ;  /* 0x000000000208c2ca */ /* 0x000fe200000e0000 */
[----:B------:R-:W-:Y:S01]  /*5740*/  VOTEU.ALL UP0, P4 ;  /* 0x0000000000ff7886 */ /* 0x000fe20002000000 */
[----:B------:R-:W-:Y:S01]  /*5750*/  @!P4 R2UR UR9, R8 ;  /* 0x000000000809c2ca */ /* 0x000fe200000e0000 */
[----:B------:R-:W-:Y:S01]  /*5760*/  UIADD3 UR34, UPT, UPT, UR58, 0x30, URZ ;  /* 0x000000303a227890 */ /* 0x000fe2000fffe0ff */
[----:B-1----:R-:W-:Y:S03]  /*5770*/  @!P4 IMAD.MOV.U32 R0, RZ, RZ, 0x1000 ;  /* 0x00001000ff00c424 */ /* 0x002fe600078e00ff */
[----:B------:R-:W1:Y:S01]  /*5780*/  @!P1 LDC R2, c[0x0][0xf0c] ;  /* 0x0003c300ff029b82 */ /* 0x000e620000000800 */
[----:B------:R-:W-:Y:S01]  /*5790*/  @!UP0 UIADD3 UR32, UPT, UPT, UR5, 0x2200, URZ ;  /* 0x0000220005208890 */ /* 0x000fe2000fffe0ff */
[----:B------:R-:W-:Y:S01]  /*57a0*/  @P3 SHF.R.U32.HI R29, RZ, 0x10, R21 ;  /* 0x00000010ff1d3819 */ /* 0x000fe20000011615 */
[----:B------:R-:W-:Y:S01]  /*57b0*/  VOTEU.ALL UP1, P4 ;  /* 0x0000000000ff7886 */ /* 0x000fe20002020000 */
[----:B------:R-:W-:Y:S01]  /*57c0*/  UMOV UR14, 0x0 ;  /* 0x00000000000e7882 */ /* 0x000fe20000000000 */
[----:B------:R-:W-:Y:S01]  /*57d0*/  UMOV UR15, 0x10000000 ;  /* 0x10000000000f7882 */ /* 0x000fe20000000000 */
[----:B------:R-:W-:Y:S01]  /*57e0*/  UMOV UR33, UR41 ;  /* 0x0000002900217c82 */ /* 0x000fe20008000000 */
[----:B------:R-:W-:Y:S01]  /*57f0*/  UMOV UR35, UR59 ;  /* 0x0000003b00237c82 */ /* 0x000fe20008000000 */
[----:B------:R-:W-:Y:S01]  /*5800*/  IMAD.U32 R9, RZ, RZ, UR8 ;  /* 0x00000008ff097e24 */ /* 0x000fe2000f8e00ff */
[----:B------:R-:W-:Y:S01]  /*5810*/  UMOV UR36, UR44 ;  /* 0x0000002c00247c82 */ /* 0x000fe20008000000 */
[----:B------:R-:W-:Y:S01]  /*5820*/  IMAD.U32 R8, RZ, RZ, UR9 ;  /* 0x00000009ff087e24 */ /* 0x000fe2000f8e00ff */
[----:B------:R-:W-:Y:S01]  /*5830*/  @!UP0 UIADD3 UR10, UPT, UPT, UR58, 0x70, URZ ;  /* 0x000000703a0a8890 */ /* 0x000fe2000fffe0ff */
[----:B------:R-:W-:Y:S01]  /*5840*/  VIADD R31, R31, 0x1 ;  /* 0x000000011f1f7836 */ /* 0x000fe20000000000 */
[----:B------:R-:W-:Y:S01]  /*5850*/  @!P4 R2UR UR17, R9 ;  /* 0x000000000911c2ca */ /* 0x000fe200000e0000 */
[----:B------:R-:W-:Y:S01]  /*5860*/  @!UP0 UIADD3 UR8, UPT, UPT, UR5, 0x2a00, URZ ;  /* 0x00002a0005088890 */ /* 0x000fe2000fffe0ff */
[----:B------:R-:W-:Y:S01]  /*5870*/  @!P4 R2UR UR16, R8 ;  /* 0x000000000810c2ca */ /* 0x000fe200000e0000 */
[----:B------:R-:W-:Y:S01]  /*5880*/  VOTEU.ALL UP0, P4 ;  /* 0x0000000000ff7886 */ /* 0x000fe20002000000 */
[----:B------:R-:W3:Y:S01]  /*5890*/  LDC.64 R8, c[0x0][0xf10] ;  /* 0x0003c400ff087b82 */ /* 0x000ee20000000a00 */
[----:B------:R-:W-:Y:S01]  /*58a0*/  UMOV UR9, UR41 ;  /* 0x0000002900097c82 */ /* 0x000fe20008000000 */
[----:B------:R-:W-:Y:S01]  /*58b0*/  UMOV UR11, UR59 ;  /* 0x0000003b000b7c82 */ /* 0x000fe20008000000 */
[----:B------:R-:W-:Y:S08]  /*58c0*/  UMOV UR12, UR44 ;  /* 0x0000002c000c7c82 */ /* 0x000ff00008000000 */
[----:B------:R4:W-:Y:S01]  /*58d0*/  @!UP1 UTMALDG.3D [UR32], [UR16], desc[UR14] ;  /* 0x00000e20100095b4 */ /* 0x0009e20008011000 */
[----:B------:R4:W-:Y:S01]  /*58e0*/  @!UP0 UTMALDG.3D [UR8], [UR16], desc[UR14] ;  /* 0x00000e08100085b4 */ /* 0x0009e20008011000 */
[----:B------:R5:W-:Y:S01]  /*58f0*/  @!P4 SYNCS.ARRIVE.TRANS64.RED.A0TR RZ, [UR5+0x70], R0 ;  /* 0x00007000ffffc9a7 */ /* 0x000be20008300405 */
[C---:B---3--:R-:W-:Y:S01]  /*5900*/  @!P1 IMAD.HI.U32 R8, R11.reuse, R8, RZ ;  /* 0x000000080b089227 */ /* 0x048fe200078e00ff */
[----:B--2---:R-:W-:Y:S02]  /*5910*/  @!P1 ISETP.NE.AND P0, PT, R12, 0x1, PT ;  /* 0x000000010c00980c */ /* 0x004fe40003f05270 */
[----:B-1----:R-:W-:Y:S01]  /*5920*/  @!P1 ISETP.NE.AND P2, PT, R2, 0x1, PT ;  /* 0x000000010200980c */ /* 0x002fe20003f45270 */
[C---:B------:R-:W-:Y:S01]  /*5930*/  @!P1 IMAD.HI.U32 R13, R10.reuse, R13, RZ ;  /* 0x0000000d0a0d9227 */ /* 0x040fe200078e00ff */
[----:B------:R-:W-:Y:S04]  /*5940*/  @!P1 SHF.R.U32.HI R8, RZ, R9, R8 ;  /* 0x00000009ff089219 */ /* 0x000fe80000011608 */
[----:B------:R-:W-:Y:S01]  /*5950*/  @!P1 SEL R8, R11, R8, !P2 ;  /* 0x000000080b089207 */ /* 0x000fe20005000000 */
[----:B------:R-:W-:Y:S01]  /*5960*/  SYNCS.ARRIVE.TRANS64.RED.A1T0 RZ, [UR7], RZ ;  /* 0x000000ffffff79a7 */ /* 0x000fe20008100407 */
[----:B------:R-:W1:Y:S01]  /*5970*/  SYNCS.PHASECHK.TRANS64.TRYWAIT P5, [UR5+0x98], R34 ;  /* 0x00009822ff0075a7 */ /* 0x000e6200080a1105 */
[----:B-----5:R-:W2:Y:S02]  /*5980*/  @!P1 LDC R0, c[0x0][0xf20] ;  /* 0x0003c800ff009b82 */ /* 0x020ea40000000800 */
[----:B--2---:R-:W-:Y:S04]  /*5990*/  @!P1 SHF.R.U32.HI R0, RZ, R0, R13 ;  /* 0x00000000ff009219 */ /* 0x004fe8000001160d */
[----:B------:R-:W-:Y:S05]  /*59a0*/  @!P1 SEL R9, R10, R0, !P0 ;  /* 0x000000000a099207 */ /* 0x000fea0004000000 */
[----:B------:R-:W-:Y:S02]  /*59b0*/  @!P1 IMAD.IADD R0, R9, 0x1, -R8 ;  /* 0x0000000109009824 */ /* 0x000fe400078e0a08 */
[----:B------:R-:W-:Y:S02]  /*59c0*/  @!P1 IMAD.IADD R8, R8, 0x1, -R9 ;  /* 0x0000000108089824 */ /* 0x000fe400078e0a09 */
[----:B------:R-:W-:Y:S02]  /*59d0*/  @!P1 IMAD R11, R0, R2, R11 ;  /* 0x00000002000b9224 */ /* 0x000fe400078e020b */
[----:B------:R-:W-:Y:S01]  /*59e0*/  @!P1 IMAD R10, R8, R12, R10 ;  /* 0x0000000c080a9224 */ /* 0x000fe200078e020a */
[----:B-1--4-:R-:W-:Y:S06]  /*59f0*/  @!P5 BRA `(.L_x_92) ;  /* 0x000000940028d947 */ /* 0x012fec0003800000 */
.L_x_238:
[----:B------:R-:W-:Y:S01]  /*5a00*/  @!P4 IADD3 R2, P0, PT, R32, 0x980, RZ ;  /* 0x000009802002c810 */ /* 0x000fe20007f1e0ff */
[----:B------:R-:W-:Y:S01]  /*5a10*/  VOTEU.ALL UP0, P4 ;  /* 0x0000000000ff7886 */ /* 0x000fe20002000000 */
[----:B------:R-:W-:Y:S01]  /*5a20*/  VOTEU.ALL UP1, P4 ;  /* 0x0000000000ff7886 */ /* 0x000fe20002020000 */
[----:B------:R-:W-:Y:S01]  /*5a30*/  UMOV UR9, 0x10000000 ;  /* 0x1000000000097882 */ /* 0x000fe20000000000 */
[----:B------:R-:W-:Y:S01]  /*5a40*/  @!P4 R2UR UR8, R2 ;  /* 0x000000000208c2ca */ /* 0x000fe200000e0000 */
[----:B-1----:R-:W-:Y:S01]  /*5a50*/  @!P4 IMAD.X R0, RZ, RZ, R33, P0 ;  /* 0x000000ffff00c224 */ /* 0x002fe200000e0621 */
[----:B------:R-:W-:Y:S01]  /*5a60*/  @!UP0 UIADD3 UR35, UPT, UPT, UR59, 0x40, URZ ;  /* 0x000000403b238890 */ /* 0x000fe2000fffe0ff */
[----:B------:R-:W-:Y:S01]  /*5a70*/  VIADD R2, R10, UR38 ;  /* 0x000000260a027c36 */ /* 0x000fe20008000000 */
[----:B------:R-:W-:Y:S01]  /*5a80*/  @!UP0 UIADD3 UR32, UPT, UPT, UR5, 0x3200, URZ ;  /* 0x0000320005208890 */ /* 0x000fe2000fffe0ff */
[----:B------:R-:W-:Y:S01]  /*5a90*/  ISETP.NE.AND P0, PT, R31, 0x2, PT ;  /* 0x000000021f00780c */ /* 0x000fe20003f05270 */
[----:B------:R-:W-:Y:S01]  /*5aa0*/  UMOV UR33, UR25 ;  /* 0x0000001900217c82 */ /* 0x000fe20008000000 */
[----:B------:R-:W-:Y:S01]  /*5ab0*/  @!P4 R2UR UR7, R0 ;  /* 0x000000000007c2ca */ /* 0x000fe200000e0000 */
[----:B------:R-:W-:Y:S01]  /*5ac0*/  UMOV UR36, UR44 ;  /* 0x0000002c00247c82 */ /* 0x000fe20008000000 */
[----:B------:R-:W-:Y:S01]  /*5ad0*/  @!UP0 UIADD3 UR18, UPT, UPT, UR58, 0x70, URZ ;  /* 0x000000703a128890 */ /* 0x000fe2000fffe0ff */
[----:B------:R-:W-:Y:S01]  /*5ae0*/  VIADD R0, R11, UR39 ;  /* 0x000000270b007c36 */ /* 0x000fe20008000000 */
[----:B------:R-:W-:Y:S01]  /*5af0*/  @!UP0 UIADD3 UR16, UPT, UPT, UR5, 0x3a00, URZ ;  /* 0x00003a0005108890 */ /* 0x000fe2000fffe0ff */
[----:B------:R-:W-:Y:S01]  /*5b00*/  R2UR UR11, R2 ;  /* 0x00000000020b72ca */ /* 0x000fe200000e0000 */
[----:B------:R-:W-:Y:S01]  /*5b10*/  IMAD.U32 R8, RZ, RZ, UR8 ;  /* 0x00000008ff087e24 */ /* 0x000fe2000f8e00ff */
[----:B------:R-:W-:Y:S01]  /*5b20*/  UMOV UR8, 0x0 ;  /* 0x0000000000087882 */ /* 0x000fe20000000000 */
[----:B------:R-:W-:Y:S01]  /*5b30*/  VOTEU.ALL UP0, P4 ;  /* 0x0000000000ff7886 */ /* 0x000fe20002000000 */
[----:B------:R-:W-:Y:S01]  /*5b40*/  UMOV UR17, UR25 ;  /* 0x0000001900117c82 */ /* 0x000fe20008000000 */
[----:B------:R-:W-:Y:S01]  /*5b50*/  UMOV UR20, UR44 ;  /* 0x0000002c00147c82 */ /* 0x000fe20008000000 */
[----:B------:R-:W-:Y:S01]  /*5b60*/  @!P4 R2UR UR12, R8 ;  /* 0x00000000080cc2ca */ /* 0x000fe200000e0000 */
[----:B------:R-:W-:Y:S01]  /*5b70*/  UMOV UR19, UR35 ;  /* 0x0000002300137c82 */ /* 0x000fe20008000000 */
[----:B------:R-:W-:Y:S01]  /*5b80*/  IMAD.U32 R9, RZ, RZ, UR7 ;  /* 0x00000007ff097e24 */ /* 0x000fe2000f8e00ff */
[----:B------:R-:W-:Y:S02]  /*5b90*/  R2UR UR27, R0 ;  /* 0x00000000001b72ca */ /* 0x000fe400000e0000 */
[----:B------:R-:W-:Y:S02]  /*5ba0*/  @P3 R2UR UR44, R29 ;  /* 0x000000001d2c32ca */ /* 0x000fe400000e0000 */
[----:B------:R-:W-:Y:S02]  /*5bb0*/  @!P4 R2UR UR13, R9 ;  /* 0x00000000090dc2ca */ /* 0x000fe400000e0000 */
[----:B------:R-:W-:Y:S02]  /*5bc0*/  SEL R0, RZ, 0x1, P0 ;  /* 0x00000001ff007807 */ /* 0x000fe40000000000 */
[----:B------:R-:W-:Y:S02]  /*5bd0*/  SEL R31, R31, RZ, P0 ;  /* 0x000000ff1f1f7207 */ /* 0x000fe40000000000 */
[----:B------:R-:W-:Y:S07]  /*5be0*/  LOP3.LUT R30, R30, R0, RZ, 0x3c, !PT ;  /* 0x000000001e1e7212 */ /* 0x000fee00078e3cff */
[----:B------:R3:W-:Y:S01]  /*5bf0*/  @!UP1 UTMALDG.3D [UR32], [UR12], desc[UR8] ;  /* 0x000008200c0095b4 */ /* 0x0007e20008011000 */
[----:B------:R3:W-:Y:S01]  /*5c00*/  @!UP0 UTMALDG.3D [UR16], [UR12], desc[UR8] ;  /* 0x000008100c0085b4 */ /* 0x0007e20008011000 */
[----:B------:R3:W-:Y:S01]  /*5c10*/  @!P4 SYNCS.ARRIVE.TRANS64.RED.A0TR RZ, [UR5+0x78], R27 ;  /* 0x0000781bffffc9a7 */ /* 0x0007e20008300405 */
[----:B------:R-:W-:Y:S01]  /*5c20*/  UPLOP3.LUT UP0, UPT, UPT, UPT, UPT, 0x80, 0x8 ;  /* 0x000000000008789c */ /* 0x000fe20003f0f070 */
[----:B------:R-:W-:Y:S01]  /*5c30*/  SYNCS.ARRIVE.TRANS64.RED.A1T0 RZ, [UR6], RZ ;  /* 0x000000ffffff79a7 */ /* 0x000fe20008100406 */
[----:B------:R-:W-:Y:S09]  /*5c40*/  @P3 BRA `(.L_x_93) ;  /* 0xffffffe800543947 */ /* 0x000ff2000383ffff */
[----:B------:R-:W1:Y:S02]  /*5c50*/  SYNCS.PHASECHK.TRANS64.TRYWAIT P0, [UR5+0x80], R28 ;  /* 0x0000801cff0075a7 */ /* 0x000e640008001105 */
[----:B-1----:R-:W-:Y:S05]  /*5c60*/  @!P0 BRA `(.L_x_94) ;  /* 0x0000009000a48947 */ /* 0x002fea0003800000 */
.L_x_240:
[----:B------:R-:W2:Y:S02]  /*5c70*/  SYNCS.PHASECHK.TRANS64.TRYWAIT P0, [UR5+0x88], R28 ;  /* 0x0000881cff0075a7 */ /* 0x000ea40008001105 */
[----:B--2---:R-:W-:Y:S05]  /*5c80*/  @!P0 BRA `(.L_x_95) ;  /* 0x0000009000b48947 */ /* 0x004fea0003800000 */
.L_x_242:
[----:B------:R-:W2:Y:S01]  /*5c90*/  SYNCS.PHASECHK.TRANS64.TRYWAIT P0, [UR5+0x90], R28 ;  /* 0x0000901cff0075a7 */ /* 0x000ea20008001105 */
[----:B-1----:R-:W-:Y:S01]  /*5ca0*/  HFMA2 R0, -RZ, RZ, 0, 5.9604644775390625e-08 ;  /* 0x00000001ff007431 */ /* 0x002fe200000001ff */
[----:B--2---:R-:W-:Y:S06]  /*5cb0*/  @!P0 BRA `(.L_x_96) ;  /* 0x0000009000c08947 */ /* 0x004fec0003800000 */
.L_x_244:
[----:B-1----:R-:W-:Y:S02]  /*5cc0*/  MOV R2, UR5 ;  /* 0x0000000500027c02 */ /* 0x002fe40008000f00 */
[----:B------:R-:W-:-:S07]  /*5cd0*/  SHF.L.U32 R0, R0, 0x1f, RZ ;  /* 0x0000001f00007819 */ /* 0x000fce00000006ff */
.L_x_97:
[----:B-1----:R1:W2:Y:S02]  /*5ce0*/  SYNCS.PHASECHK.TRANS64.TRYWAIT P0, [R2+URZ+0x98], R0 ;  /* 0x00009800020075a7 */ /* 0x0022a400080011ff */
[----:B--2---:R-:W-:Y:S05]  /*5cf0*/  @!P0 NANOSLEEP.SYNCS 0x989680 ;  /* 0x009896800000895d */ /* 0x004fea0003900000 */
[----:B------:R-:W2:Y:S02]  /*5d00*/  @!P0 SYNCS.PHASECHK.TRANS64 P0, [R2+URZ+0x98], R0 ;  /* 0x00009800020085a7 */ /* 0x000ea400080010ff */
[----:B--23--:R-:W-:Y:S05]  /*5d10*/  @P0 EXIT ;  /* 0x000000000000094d */ /* 0x00cfea0003800000 */
[----:B------:R-:W-:Y:S05]  /*5d20*/  BRA `(.L_x_97) ;  /* 0xfffffffc00ec7947 */ /* 0x000fea000383ffff */
.L_x_78:
[----:B------:R-:W-:-:S06]  /*5d30*/  UISETP.GE.AND UP0, UPT, UR8, 0x4, UPT ;  /* 0x000000040800788c */ /* 0x000fcc000bf06270 */
[----:B------:R-:W-:-:S13]  /*5d40*/  PLOP3.LUT P0, PT, PT, PT, UP0, 0x80, 0x8 ;  /* 0x000000000008781c */ /* 0x000fda0003f0f008 */
[----:B-1----:R-:W-:Y:S05]  /*5d50*/  @!P0 EXIT ;  /* 0x000000000000894d */ /* 0x002fea0003800000 */
[----:B------:R-:W-:Y:S01]  /*5d60*/  BAR.SYNC.DEFER_BLOCKING 0x6, 0xa0 ;  /* 0x0182800000007b1d */ /* 0x000fe20000010000 */
[----:B------:R-:W-:Y:S01]  /*5d70*/  IMAD.SHL.U32 R97, R3, 0x10, RZ ;  /* 0x0000001003617824 */ /* 0x000fe200078e00ff */
[----:B------:R-:W-:Y:S01]  /*5d80*/  LOP3.LUT R98, R99, 0x3, RZ, 0xc0, !PT ;  /* 0x0000000363627812 */ /* 0x000fe200078ec0ff */
[C---:B------:R-:W-:Y:S01]  /*5d90*/  IMAD.SHL.U32 R96, R3.reuse, 0x2, RZ ;  /* 0x0000000203607824 */ /* 0x040fe200078e00ff */
[----:B------:R-:W-:Y:S01]  /*5da0*/  CS2R R92, SRZ ;  /* 0x00000000005c7805 */ /* 0x000fe2000001ff00 */
[----:B------:R-:W-:Y:S01]  /*5db0*/  IMAD.U32 R3, R3, 0x10000, RZ ;  /* 0x0001000003037824 */ /* 0x000fe200078e00ff */
[----:B------:R-:W-:Y:S02]  /*5dc0*/  UMOV UR45, 0x400 ;  /* 0x00000400002d7882 */ /* 0x000fe40000000000 */
[----:B------:R-:W1:Y:S01]  /*5dd0*/  LDC R90, c[0x0][0x370] ;  /* 0x0000dc00ff5a7b82 */ /* 0x000e620000000800 */
[----:B------:R-:W-:Y:S01]  /*5de0*/  ULEA UR45, UR37, UR45, 0x18 ;  /* 0x0000002d252d7291 */ /* 0x000fe2000f8ec0ff */
[C---:B------:R-:W-:Y:S01]  /*5df0*/  LOP3.LUT R0, R97.reuse, 0x40, RZ, 0xc0, !PT ;  /* 0x0000004061007812 */ /* 0x040fe200078ec0ff */
[----:B------:R-:W-:Y:S01]  /*5e00*/  IMAD.MOV.U32 R94, RZ, RZ, RZ ;  /* 0x000000ffff5e7224 */ /* 0x000fe200078e00ff */
[----:B------:R-:W-:Y:S01]  /*5e10*/  LOP3.LUT R2, R97, 0x1b0, RZ, 0xc0, !PT ;  /* 0x000001b061027812 */ /* 0x000fe200078ec0ff */
[----:B------:R-:W-:Y:S01]  /*5e20*/  UIADD3 UR4, UPT, UPT, UR45, 0x200, URZ ;  /* 0x000002002d047890 */ /* 0x000fe2000fffe0ff */
[----:B------:R-:W-:Y:S01]  /*5e30*/  LOP3.LUT R96, R0, 0x8, R96, 0xf8, !PT ;  /* 0x0000000800607812 */ /* 0x000fe200078ef860 */
[----:B------:R-:W-:Y:S01]  /*5e40*/  IMAD.SHL.U32 R0, R99, 0x200, RZ ;  /* 0x0000020063007824 */ /* 0x000fe200078e00ff */
[----:B------:R-:W3:Y:S01]  /*5e50*/  LDC R49, c[0x0][0xf0c] ;  /* 0x0003c300ff317b82 */ /* 0x000ee20000000800 */
[----:B------:R-:W-:Y:S01]  /*5e60*/  LOP3.LUT R3, R3, 0x200000, RZ, 0xc0, !PT ;  /* 0x0020000003037812 */ /* 0x000fe200078ec0ff */
[----:B------:R-:W-:Y:S01]  /*5e70*/  IMAD.MOV.U32 R102, RZ, RZ, RZ ;  /* 0x000000ffff667224 */ /* 0x000fe200078e00ff */
[----:B------:R-:W-:Y:S01]  /*5e80*/  LOP3.LUT P0, RZ, R97, 0x40, RZ, 0xc0, !PT ;  /* 0x0000004061ff7812 */ /* 0x000fe2000780c0ff */
[----:B------:R-:W-:Y:S01]  /*5e90*/  IMAD.U32 R88, RZ, RZ, UR4 ;  /* 0x00000004ff587e24 */ /* 0x000fe2000f8e00ff */
[----:B------:R-:W-:Y:S01]  /*5ea0*/  LOP3.LUT R0, R2, 0x200, R0, 0xf8, !PT ;  /* 0x0000020002007812 */ /* 0x000fe200078ef800 */
[----:B------:R-:W4:Y:S02]  /*5eb0*/  LDCU.64 UR58, c[0x0][0x348] ;  /* 0x00006900ff3a77ac */ /* 0x000f240008000a00 */
[----:B------:R-:W1:Y:S01]  /*5ec0*/  LDC R87, c[0x0][0xf20] ;  /* 0x0003c800ff577b82 */ /* 0x000e620000000800 */
[----:B------:R-:W2:Y:S01]  /*5ed0*/  LDS R95, [UR45+0x140] ;  /* 0x0001402dff5f7984 */ /* 0x000ea20008000800 */
[----:B------:R-:W-:Y:S01]  /*5ee0*/  LOP3.LUT R96, R0, R96, RZ, 0xfc, !PT ;  /* 0x0000006000607212 */ /* 0x000fe200078efcff */
[----:B------:R-:W1:Y:S01]  /*5ef0*/  LDCU.64 UR48, c[0x0][0xc88] ;  /* 0x00019100ff3077ac */ /* 0x000e620008000a00 */
[----:B------:R-:W-:Y:S01]  /*5f00*/  P2R R0, PR, RZ, 0x1 ;  /* 0x00000001ff007803 */ /* 0x000fe20000000000 */
[----:B------:R-:W1:Y:S03]  /*5f10*/  LDCU.64 UR50, c[0x0][0xc90] ;  /* 0x00019200ff3277ac */ /* 0x000e660008000a00 */
[----:B------:R-:W1:Y:S01]  /*5f20*/  LDC R48, c[0x0][0xf30] ;  /* 0x0003cc00ff307b82 */ /* 0x000e620000000800 */
[----:B------:R-:W-:Y:S01]  /*5f30*/  UMOV UR56, URZ ;  /* 0x000000ff00387c82 */ /* 0x000fe20008000000 */
[----:B------:R-:W-:-:S06]  /*5f40*/  UMOV UR57, URZ ;  /* 0x000000ff00397c82 */ /* 0x000fcc0008000000 */
[----:B------:R-:W1:Y:S08]  /*5f50*/  LDC.64 R84, c[0x0][0xf10] ;  /* 0x0003c400ff547b82 */ /* 0x000e700000000a00 */
[----:B------:R-:W1:Y:S08]  /*5f60*/  LDC.64 R46, c[0x0][0xf18] ;  /* 0x0003c600ff2e7b82 */ /* 0x000e700000000a00 */
[----:B------:R-:W1:Y:S08]  /*5f70*/  LDC.64 R44, c[0x0][0xf28] ;  /* 0x0003ca00ff2c7b82 */ /* 0x000e700000000a00 */
[----:B------:R-:W1:Y:S01]  /*5f80*/  LDC.64 R82, c[0x0][0xcb0] ;  /* 0x00032c00ff527b82 */ /* 0x000e620000000a00 */
[----:B--2---:R-:W-:-:S07]  /*5f90*/  IMAD.IADD R95, R95, 0x1, R3 ;  /* 0x000000015f5f7824 */ /* 0x004fce00078e0203 */
[----:B------:R-:W2:Y:S08]  /*5fa0*/  LDC.64 R80, c[0x0][0xca8] ;  /* 0x00032a00ff507b82 */ /* 0x000eb00000000a00 */
[----:B---34-:R-:W1:Y:S02]  /*5fb0*/  LDC R89, c[0x0][0x374] ;  /* 0x0000dd00ff597b82 */ /* 0x018e640000000800 */
.L_x_189:
[----:B------:R-:W-:Y:S02]  /*5fc0*/  LEA R0, R102, UR45, 0x3 ;  /* 0x0000002d66007c11 */ /* 0x000fe4000f8e18ff */
[----:B------:R-:W-:Y:S02]  /*5fd0*/  SHF.L.U32 R2, R92, 0x1f, RZ ;  /* 0x0000001f5c027819 */ /* 0x000fe400000006ff */
[----:B------:R-:W-:Y:S02]  /*5fe0*/  LEA R16, R102, UR45, 0x4 ;  /* 0x0000002d66107c11 */ /* 0x000fe4000f8e20ff */
[----:B------:R-:W3:Y:S02]  /*5ff0*/  SYNCS.PHASECHK.TRANS64.TRYWAIT P0, [R0+URZ+0xb0], R2 ;  /* 0x0000b002000075a7 */ /* 0x000ee400080011ff */
[----:B-1-3--:R-:W-:Y:S05]  /*6000*/  @!P0 BRA `(.L_x_98) ;  /* 0x0000009000048947 */ /* 0x00afea0003800000 */
.L_x_245:
[----:B------:R-:W4:Y:S01]  /*6010*/  LDC.64 R10, c[0x0][0xf10] ;  /* 0x0003c400ff0a7b82 */ /* 0x000f220000000a00 */
[----:B------:R-:W2:Y:S01]  /*6020*/  LDS.128 R16, [R16+0x120] ;  /* 0x0001200010107984 */ /* 0x000ea20000000c00 */
[----:B-1----:R-:W-:Y:S01]  /*6030*/  ISETP.NE.AND P1, PT, R48, 0x1, PT ;  /* 0x000000013000780c */ /* 0x002fe20003f25270 */
[----:B---3--:R-:W-:Y:S01]  /*6040*/  VIADD R0, R0, 0xc0 ;  /* 0x000000c000007836 */ /* 0x008fe20000000000 */
[----:B------:R-:W-:Y:S04]  /*6050*/  ISETP.GE.AND P0, PT, R43, 0x1, PT ;  /* 0x000000012b00780c */ /* 0x000fe80003f06270 */
[----:B------:R-:W1:Y:S01]  /*6060*/  LDC.64 R8, c[0x0][0xf18] ;  /* 0x0003c600ff087b82 */ /* 0x000e620000000a00 */
[----:B------:R-:W-:Y:S01]  /*6070*/  PRMT R0, RZ, 0x654, R0 ;  /* 0x00000654ff007816 */ /* 0x000fe20000000000 */
[----:B------:R-:W-:Y:S01]  /*6080*/  @!PT LDS RZ, [RZ] ;  /* 0x00000000fffff984 */ /* 0x000fe20000000800 */
[----:B------:R-:W-:Y:S01]  /*6090*/  @!PT LDS RZ, [RZ] ;  /* 0x00000000fffff984 */ /* 0x000fe20000000800 */
[----:B------:R-:W-:Y:S01]  /*60a0*/  @!PT LDS RZ, [RZ] ;  /* 0x00000000fffff984 */ /* 0x000fe20000000800 */
[----:B------:R-:W-:Y:S01]  /*60b0*/  @!PT LDS RZ, [RZ] ;  /* 0x00000000fffff984 */ /* 0x000fe20000000800 */
[----:B------:R3:W-:Y:S06]  /*60c0*/  MEMBAR.ALL.CTA ;  /* 0x0000000000007992 */ /* 0x0007ec0000008000 */
[----:B---3--:R-:W3:Y:S01]  /*60d0*/  FENCE.VIEW.ASYNC.S ;  /* 0x00000000000073c6 */ /* 0x008ee20000000000 */
[----:B------:R-:W1:Y:S08]  /*60e0*/  @!P1 LDC R12, c[0x0][0xf20] ;  /* 0x0003c800ff0c9b82 */ /* 0x000e700000000800 */
[----:B------:R-:W1:Y:S01]  /*60f0*/  @!P1 LDC R7, c[0x0][0xf0c] ;  /* 0x0003c300ff079b82 */ /* 0x000e620000000800 */
[----:B---3--:R3:W-:Y:S01]  /*6100*/  SYNCS.ARRIVE.TRANS64.RED.A1T0 RZ, [R0+URZ], RZ ;  /* 0x000000ff00ff79a7 */ /* 0x0087e200081004ff */
[----:B--2---:R-:W-:Y:S04]  /*6110*/  LOP3.LUT P4, RZ, R18, 0x1, RZ, 0xc0, !PT ;  /* 0x0000000112ff7812 */ /* 0x004fe8000788c0ff */
[----:B------:R-:W-:Y:S09]  /*6120*/  P2R R100, PR, RZ, 0x10 ;  /* 0x00000010ff647803 */ /* 0x000ff20000000000 */
[----:B------:R-:W-:Y:S02]  /*6130*/  @P4 MOV R51, R16 ;  /* 0x0000001000334202 */ /* 0x000fe40000000f00 */
[----:B------:R-:W-:Y:S01]  /*6140*/  @P4 LOP3.LUT R50, R17, 0xffff, RZ, 0xc0, !PT ;  /* 0x0000ffff11324812 */ /* 0x000fe200078ec0ff */
[----:B---34-:R-:W-:Y:S06]  /*6150*/  @!P0 BRA `(.L_x_99) ;  /* 0x0000000000a48947 */ /* 0x018fec0003800000 */
[----:B------:R-:W-:Y:S01]  /*6160*/  IMAD.HI.U32 R0, R89, R47, RZ ;  /* 0x0000002f59007227 */ /* 0x000fe200078e00ff */
[----:B------:R-:W-:Y:S02]  /*6170*/  ISETP.NE.AND P0, PT, R46, 0x1, PT ;  /* 0x000000012e00780c */ /* 0x000fe40003f05270 */
[----:B------:R-:W-:Y:S01]  /*6180*/  ISETP.NE.AND P2, PT, R43, 0x1, PT ;  /* 0x000000012b00780c */ /* 0x000fe20003f45270 */
[----:B------:R-:W-:Y:S01]  /*6190*/  IMAD.HI.U32 R4, R90, R84, RZ ;  /* 0x000000545a047227 */ /* 0x000fe200078e00ff */
[----:B------:R-:W-:Y:S02]  /*61a0*/  SHF.R.U32.HI R0, RZ, R87, R0 ;  /* 0x00000057ff007219 */ /* 0x000fe40000011600 */
[----:B------:R-:W-:Y:S01]  /*61b0*/  ISETP.NE.AND P3, PT, R49, 0x1, PT ;  /* 0x000000013100780c */ /* 0x000fe20003f65270 */
[----:B------:R-:W-:Y:S01]  /*61c0*/  IMAD.HI.U32 R6, R50, R47, RZ ;  /* 0x0000002f32067227 */ /* 0x000fe200078e00ff */
[-C--:B------:R-:W-:Y:S02]  /*61d0*/  SHF.R.U32.HI R4, RZ, R85.reuse, R4 ;  /* 0x00000055ff047219 */ /* 0x080fe40000011604 */
[----:B------:R-:W-:Y:S01]  /*61e0*/  SEL R0, R89, R0, !P0 ;  /* 0x0000000059007207 */ /* 0x000fe20004000000 */
[----:B------:R-:W-:Y:S01]  /*61f0*/  IMAD.HI.U32 R5, R51, R84, RZ ;  /* 0x0000005433057227 */ /* 0x000fe200078e00ff */
[----:B------:R-:W-:Y:S03]  /*6200*/  SEL R4, R90, R4, !P3 ;  /* 0x000000045a047207 */ /* 0x000fe60005800000 */
[-C--:B------:R-:W-:Y:S01]  /*6210*/  IMAD.HI.U32 R3, R0, R44.reuse, RZ ;  /* 0x0000002c00037227 */ /* 0x080fe200078e00ff */
[----:B------:R-:W-:Y:S03]  /*6220*/  SHF.R.U32.HI R5, RZ, R85, R5 ;  /* 0x00000055ff057219 */ /* 0x000fe60000011605 */
[----:B------:R-:W-:Y:S01]  /*6230*/  IMAD.HI.U32 R2, R4, R44, RZ ;  /* 0x0000002c04027227 */ /* 0x000fe200078e00ff */
[----:B------:R-:W-:Y:S02]  /*6240*/  @P2 SHF.R.U32.HI R0, RZ, R45, R3 ;  /* 0x0000002dff002219 */ /* 0x000fe40000011603 */
[----:B------:R-:W-:Y:S02]  /*6250*/  SHF.R.U32.HI R3, RZ, R87, R6 ;  /* 0x00000057ff037219 */ /* 0x000fe40000011606 */
[----:B------:R-:W-:Y:S01]  /*6260*/  @P2 SHF.R.U32.HI R4, RZ, R45, R2 ;  /* 0x0000002dff042219 */ /* 0x000fe20000011602 */
[----:B------:R-:W-:Y:S01]  /*6270*/  IMAD R0, R43, R0, RZ ;  /* 0x000000002b007224 */ /* 0x000fe200078e02ff */
[----:B------:R-:W-:Y:S02]  /*6280*/  SEL R3, R50, R3, !P0 ;  /* 0x0000000332037207 */ /* 0x000fe40004000000 */
[----:B------:R-:W-:Y:S01]  /*6290*/  SEL R2, R51, R5, !P3 ;  /* 0x0000000533027207 */ /* 0x000fe20005800000 */
[----:B------:R-:W-:Y:S01]  /*62a0*/  IMAD R5, R43, R4, RZ ;  /* 0x000000042b057224 */ /* 0x000fe200078e02ff */
[C---:B------:R-:W-:Y:S01]  /*62b0*/  ISETP.GE.AND P0, PT, R3.reuse, R0, PT ;  /* 0x000000000300720c */ /* 0x040fe20003f06270 */
[C---:B------:R-:W-:Y:S03]  /*62c0*/  IMAD.HI.U32 R0, R3.reuse, R44, RZ ;  /* 0x0000002c03007227 */ /* 0x040fe600078e00ff */
[C---:B------:R-:W-:Y:S02]  /*62d0*/  ISETP.GE.OR P0, PT, R2.reuse, R5, P0 ;  /* 0x000000050200720c */ /* 0x040fe40000706670 */
[----:B------:R-:W-:Y:S04]  /*62e0*/  SHF.R.U32.HI R0, RZ, R45, R0 ;  /* 0x0000002dff007219 */ /* 0x000fe80000011600 */
        /* <DEDUP_REMOVED lines=15> */
[----:B------:R-:W-:Y:S07]  /*63e0*/  IMAD R50, R3, R46, R50 ;  /* 0x0000002e03327224 */ /* 0x000fee00078e0232 */
.L_x_99:
[----:B-1----:R-:W-:Y:S01]  /*63f0*/  @!P1 IMAD.HI.U32 R2, R50, R9, RZ ;  /* 0x0000000932029227 */ /* 0x002fe200078e00ff */
[----:B------:R-:W-:Y:S01]  /*6400*/  @!P1 ISETP.NE.AND P0, PT, R8, 0x1, PT ;  /* 0x000000010800980c */ /* 0x000fe20003f05270 */
[----:B------:R-:W-:Y:S01]  /*6410*/  USHF.L.U32 UR42, UR27, 0x7, URZ ;  /* 0x000000071b2a7899 */ /* 0x000fe200080006ff */
[----:B------:R-:W-:Y:S01]  /*6420*/  @!P1 ISETP.NE.AND P2, PT, R7, 0x1, PT ;  /* 0x000000010700980c */ /* 0x000fe20003f45270 */
[C---:B------:R-:W-:Y:S01]  /*6430*/  @!P1 IMAD.HI.U32 R0, R51.reuse, R10, RZ ;  /* 0x0000000a33009227 */ /* 0x040fe200078e00ff */
[----:B------:R-:W-:Y:S01]  /*6440*/  @!P1 SHF.R.U32.HI R2, RZ, R12, R2 ;  /* 0x0000000cff029219 */ /* 0x000fe20000011602 */
[----:B------:R-:W-:Y:S01]  /*6450*/  USHF.L.U32 UR41, UR11, 0x7, URZ ;  /* 0x000000070b297899 */ /* 0x000fe200080006ff */
[----:B------:R-:W-:Y:S01]  /*6460*/  @P4 SHF.R.U32.HI R91, RZ, 0x10, R17 ;  /* 0x00000010ff5b4819 */ /* 0x000fe20000011611 */
[----:B------:R-:W-:Y:S01]  /*6470*/  VIADD R102, R102, 0x1 ;  /* 0x0000000166667836 */ /* 0x000fe20000000000 */
[----:B------:R-:W-:Y:S01]  /*6480*/  @!P1 SEL R2, R50, R2, !P0 ;  /* 0x0000000232029207 */ /* 0x000fe20004000000 */
[----:B------:R-:W-:Y:S01]  /*6490*/  BSSY.RECONVERGENT B6, `(.L_x_100) ;  /* 0x0000028000067945 */ /* 0x000fe20003800200 */
[----:B------:R-:W-:Y:S02]  /*64a0*/  @!P1 SHF.R.U32.HI R0, RZ, R11, R0 ;  /* 0x0000000bff009219 */ /* 0x000fe40000011600 */
[----:B------:R-:W-:Y:S02]  /*64b0*/  LOP3.LUT P0, RZ, R88, 0x90, RZ, 0xc0, !PT ;  /* 0x0000009058ff7812 */ /* 0x000fe4000780c0ff */
[----:B------:R-:W-:Y:S05]  /*64c0*/  @!P1 SEL R3, R51, R0, !P2 ;  /* 0x0000000033039207 */ /* 0x000fea0005000000 */
[----:B------:R-:W-:Y:S02]  /*64d0*/  @!P1 IMAD.IADD R0, R2, 0x1, -R3 ;  /* 0x0000000102009824 */ /* 0x000fe400078e0a03 */
[----:B------:R-:W-:Y:S02]  /*64e0*/  @!P1 IMAD.IADD R2, R3, 0x1, -R2 ;  /* 0x0000000103029824 */ /* 0x000fe400078e0a02 */
[----:B------:R-:W-:Y:S02]  /*64f0*/  @!P1 IMAD R51, R0, R7, R51 ;  /* 0x0000000700339224 */ /* 0x000fe400078e0233 */
[----:B------:R-:W-:Y:S01]  /*6500*/  @!P1 IMAD R50, R2, R8, R50 ;  /* 0x0000000802329224 */ /* 0x000fe200078e0232 */
[----:B------:R-:W-:Y:S06]  /*6510*/  @!P0 BRA `(.L_x_101) ;  /* 0x00000000007c8947 */ /* 0x000fec0003800000 */
[----:B------:R-:W1:Y:S01]  /*6520*/  LDCU.64 UR8, c[0x4][0x80] ;  /* 0x01001000ff0877ac */ /* 0x000e620008000a00 */
[----:B------:R-:W-:Y:S01]  /*6530*/  MOV R2, 0x0 ;  /* 0x0000000000027802 */ /* 0x000fe20000000f00 */
[----:B------:R-:W-:Y:S02]  /*6540*/  HFMA2 R12, -RZ, RZ, 0, 5.9604644775390625e-08 ;  /* 0x00000001ff0c7431 */ /* 0x000fe400000001ff */
[----:B------:R-:W-:Y:S01]  /*6550*/  IMAD.MOV.U32 R8, RZ, RZ, 0x70 ;  /* 0x00000070ff087424 */ /* 0x000fe200078e00ff */
[----:B------:R2:W3:Y:S01]  /*6560*/  LDC.64 R14, c[0x4][R2] ;  /* 0x01000000020e7b82 */ /* 0x0004e20000000a00 */
[----:B------:R-:W4:Y:S01]  /*6570*/  LDCU.64 UR6, c[0x4][0x88] ;  /* 0x01001100ff0677ac */ /* 0x000f220008000a00 */
[----:B------:R-:W-:Y:S01]  /*6580*/  IMAD.MOV.U32 R13, RZ, RZ, RZ ;  /* 0x000000ffff0d7224 */ /* 0x000fe200078e00ff */
[----:B------:R-:W2:Y:S01]  /*6590*/  LDCU.64 UR4, c[0x4][0x8] ;  /* 0x01000100ff0477ac */ /* 0x000ea20008000a00 */
[----:B-1----:R-:W-:Y:S01]  /*65a0*/  MOV R5, UR9 ;  /* 0x0000000900057c02 */ /* 0x002fe20008000f00 */
[----:B------:R-:W-:Y:S01]  /*65b0*/  IMAD.U32 R4, RZ, RZ, UR8 ;  /* 0x00000008ff047e24 */ /* 0x000fe2000f8e00ff */
[----:B----4-:R-:W-:Y:S01]  /*65c0*/  MOV R7, UR7 ;  /* 0x0000000700077c02 */ /* 0x010fe20008000f00 */
[----:B------:R-:W-:Y:S01]  /*65d0*/  IMAD.U32 R6, RZ, RZ, UR6 ;  /* 0x00000006ff067e24 */ /* 0x000fe2000f8e00ff */
[----:B--2---:R-:W-:Y:S01]  /*65e0*/  MOV R11, UR5 ;  /* 0x00000005000b7c02 */ /* 0x004fe20008000f00 */
[----:B------:R-:W-:Y:S02]  /*65f0*/  IMAD.U32 R10, RZ, RZ, UR4 ;  /* 0x00000004ff0a7e24 */ /* 0x000fe4000f8e00ff */
[----:B------:R-:W-:Y:S07]  /*6600*/  LEPC R20, `(.L_x_102) ;  /* 0x000000001014794e */ /* 0x000fee0000000000 */
[----:B---3-5:R-:W-:Y:S05]  /*6610*/  CALL.ABS.NOINC R14 ;  /* 0x000000000e007343 */ /* 0x028fea0003c00000 */
.L_x_102:
[----:B------:R-:W1:Y:S01]  /*6620*/  LDCU.64 UR8, c[0x4][0x80] ;  /* 0x01001000ff0877ac */ /* 0x000e620008000a00 */
[----:B------:R-:W2:Y:S01]  /*6630*/  LDC.64 R2, c[0x4][R2] ;  /* 0x0100000002027b82 */ /* 0x000ea20000000a00 */
[----:B------:R-:W-:Y:S02]  /*6640*/  HFMA2 R12, -RZ, RZ, 0, 5.9604644775390625e-08 ;  /* 0x00000001ff0c7431 */ /* 0x000fe400000001ff */
[----:B------:R-:W-:Y:S02]  /*6650*/  IMAD.MOV.U32 R8, RZ, RZ, 0x70 ;  /* 0x00000070ff087424 */ /* 0x000fe400078e00ff */
[----:B------:R-:W-:Y:S01]  /*6660*/  IMAD.MOV.U32 R13, RZ, RZ, RZ ;  /* 0x000000ffff0d7224 */ /* 0x000fe200078e00ff */
[----:B------:R-:W3:Y:S01]  /*6670*/  LDCU.64 UR6, c[0x4][0x88] ;  /* 0x01001100ff0677ac */ /* 0x000ee20008000a00 */
[----:B------:R-:W4:Y:S01]  /*6680*/  LDCU.64 UR4, c[0x4][0x8] ;  /* 0x01000100ff0477ac */ /* 0x000f220008000a00 */
[----:B-1----:R-:W-:Y:S02]  /*6690*/  MOV R4, UR8 ;  /* 0x0000000800047c02 */ /* 0x002fe40008000f00 */
[----:B------:R-:W-:Y:S02]  /*66a0*/  MOV R5, UR9 ;  /* 0x0000000900057c02 */ /* 0x000fe40008000f00 */
[----:B---3--:R-:W-:Y:S01]  /*66b0*/  MOV R7, UR7 ;  /* 0x0000000700077c02 */ /* 0x008fe20008000f00 */
[----:B------:R-:W-:Y:S01]  /*66c0*/  IMAD.U32 R6, RZ, RZ, UR6 ;  /* 0x00000006ff067e24 */ /* 0x000fe2000f8e00ff */
[----:B----4-:R-:W-:Y:S01]  /*66d0*/  MOV R11, UR5 ;  /* 0x00000005000b7c02 */ /* 0x010fe20008000f00 */
[----:B------:R-:W-:Y:S02]  /*66e0*/  IMAD.U32 R10, RZ, RZ, UR4 ;  /* 0x00000004ff0a7e24 */ /* 0x000fe4000f8e00ff */
[----:B------:R-:W-:Y:S07]  /*66f0*/  LEPC R20, `(.L_x_101) ;  /* 0x000000001014794e */ /* 0x000fee0000000000 */
[----:B--2---:R-:W-:Y:S05]  /*6700*/  CALL.ABS.NOINC R2 ;  /* 0x0000000002007343 */ /* 0x004fea0003c00000 */
.L_x_101:
[----:B------:R-:W-:Y:S05]  /*6710*/  BSYNC.RECONVERGENT B6 ;  /* 0x0000000000067941 */ /* 0x000fea0003800200 */
.L_x_100:
[----:B------:R-:W-:Y:S01]  /*6720*/  ISETP.NE.U32.AND P4, PT, R82, RZ, PT ;  /* 0x000000ff5200720c */ /* 0x000fe20003f85070 */
[----:B------:R-:W-:Y:S01]  /*6730*/  UISETP.NE.AND UP2, UPT, UR36, URZ, UPT ;  /* 0x000000ff2400728c */ /* 0x000fe2000bf45270 */
[----:B------:R-:W-:Y:S01]  /*6740*/  ISETP.NE.U32.AND P2, PT, RZ, UR48, PT ;  /* 0x00000030ff007c0c */ /* 0x000fe2000bf45070 */
[----:B------:R-:W-:Y:S01]  /*6750*/  UISETP.NE.U32.AND UP1, UPT, UR50, URZ, UPT ;  /* 0x000000ff3200728c */ /* 0x000fe2000bf25070 */
[----:B------:R-:W-:Y:S01]  /*6760*/  ISETP.NE.AND.EX P4, PT, R83, RZ, PT, P4 ;  /* 0x000000ff5300720c */ /* 0x000fe20003f85340 */
[----:B------:R-:W-:Y:S01]  /*6770*/  UPLOP3.LUT UP0, UPT, UPT, UPT, UPT, 0x40, 0x4 ;  /* 0x000000000004789c */ /* 0x000fe20003f0e870 */
[----:B------:R-:W-:Y:S01]  /*6780*/  ISETP.NE.AND.EX P2, PT, RZ, UR49, PT, P2 ;  /* 0x00000031ff007c0c */ /* 0x000fe2000bf45320 */
[----:B------:R-:W-:Y:S01]  /*6790*/  UISETP.NE.AND.EX UP1, UPT, UR51, URZ, UPT, UP1 ;  /* 0x000000ff3300728c */ /* 0x000fe2000bf25310 */
[----:B------:R-:W-:Y:S04]  /*67a0*/  PLOP3.LUT P1, PT, PT, PT, UP2, 0x80, 0x8 ;  /* 0x000000000008781c */ /* 0x000fe80003f2f028 */
[----:B------:R-:W-:Y:S06]  /*67b0*/  @UP2 UPLOP3.LUT UP0, UPT, UPT, UPT, UP1, 0x80, 0x8 ;  /* 0x000000000008289c */ /* 0x000fec0003f0f010 */
[----:B------:R-:W-:Y:S01]  /*67c0*/  PLOP3.LUT P0, PT, PT, PT, UP0, 0x80, 0x8 ;  /* 0x000000000008781c */ /* 0x000fe20003f0f008 */
[----:B------:R-:W-:Y:S01]  /*67d0*/  @!UPT UIADD3 URZ, UPT, UPT, URZ, URZ, URZ ;  /* 0x000000fffffff290 */ /* 0x000fe2000fffe0ff */
[----:B------:R-:W-:Y:S11]  /*67e0*/  BRA.U !UP1, `(.L_x_103) ;  /* 0x0000000109387547 */ /* 0x000ff6000b800000 */
[----:B------:R-:W-:Y:S01]  /*67f0*/  UISETP.NE.U32.AND UP0, UPT, UR48, URZ, UPT ;  /* 0x000000ff3000728c */ /* 0x000fe2000bf05070 */
[----:B------:R-:W-:Y:S02]  /*6800*/  HFMA2 R0, -RZ, RZ, 0, 5.9604644775390625e-08 ;  /* 0x00000001ff007431 */ /* 0x000fe400000001ff */
[----:B------:R-:W-:Y:S01]  /*6810*/  IMAD.MOV.U32 R86, RZ, RZ, 0x1 ;  /* 0x00000001ff567424 */ /* 0x000fe200078e00ff */
[----:B------:R-:W-:Y:S06]  /*6820*/  UISETP.NE.AND.EX UP0, UPT, UR49, URZ, UPT, UP0 ;  /* 0x000000ff3100728c */ /* 0x000fec000bf05300 */
[----:B------:R-:W-:Y:S05]  /*6830*/  PLOP3.LUT P3, PT, PT, PT, UP0, 0x80, 0x8 ;  /* 0x000000000008781c */ /* 0x000fea0003f6f008 */
[----:B------:R-:W1:Y:S01]  /*6840*/  @UP0 LDCU.64 UR6, c[0x0][0xc88] ;  /* 0x00019100ff0607ac */ /* 0x000e620008000a00 */
[----:B------:R-:W-:Y:S07]  /*6850*/  @UP0 UIMAD UR4, UR44, UR50, URZ ;  /* 0x000000322c0402a4 */ /* 0x000fee000f8e02ff */
[----:B------:R-:W-:Y:S01]  /*6860*/  @!P3 PRMT R86, R0, 0x7610, R86 ;  /* 0x000076100056b816 */ /* 0x000fe20000000056 */
[----:B-1----:R-:W-:Y:S03]  /*6870*/  @UP0 UIMAD.WIDE UR6, UR4, 0x4, UR6 ;  /* 0x00000004040608a5 */ /* 0x002fe6000f8e0206 */
[----:B------:R-:W1:Y:S03]  /*6880*/  @!UP0 LDCU UR4, c[0x0][0xc80] ;  /* 0x00019000ff0487ac */ /* 0x000e660008000800 */
[----:B------:R-:W-:Y:S01]  /*6890*/  IMAD.U32 R2, RZ, RZ, UR6 ;  /* 0x00000006ff027e24 */ /* 0x000fe2000f8e00ff */
[----:B------:R-:W-:Y:S05]  /*68a0*/  MOV R3, UR7 ;  /* 0x0000000700037c02 */ /* 0x000fea0008000f00 */
[----:B-----5:R2:W5:Y:S02]  /*68b0*/  @P3 LDG.E R53, desc[UR46][R2.64] ;  /* 0x0000002e02353981 */ /* 0x020564000c1e1900 */
[----:B-12---:R-:W-:Y:S02]  /*68c0*/  @!P3 IMAD.U32 R53, RZ, RZ, UR4 ;  /* 0x00000004ff35be24 */ /* 0x006fe4000f8e00ff */
.L_x_103:
[----:B------:R-:W-:Y:S05]  /*68d0*/  @!P4 BRA `(.L_x_104) ;  /* 0x000000000020c947 */ /* 0x000fea0003800000 */
[----:B------:R-:W-:Y:S04]  /*68e0*/  ISETP.NE.U32.AND P3, PT, R80, RZ, PT ;  /* 0x000000ff5000720c */ /* 0x000fe80003f65070 */
[----:B------:R-:W-:Y:S11]  /*68f0*/  ISETP.NE.AND.EX P3, PT, R81, RZ, PT, P3 ;  /* 0x000000ff5100720c */ /* 0x000ff60003f65330 */
[----:B------:R-:W-:Y:S02]  /*6900*/  @!UPT UIADD3 URZ, UPT, UPT, URZ, URZ, URZ ;  /* 0x000000fffffff290 */ /* 0x000fe4000fffe0ff */
[----:B------:R-:W1:Y:S01]  /*6910*/  @P3 LDC.64 R2, c[0x0][0xca8] ;  /* 0x00032a00ff023b82 */ /* 0x000e620000000a00 */
[----:B------:R-:W-:Y:S04]  /*6920*/  @P3 IMAD R0, R82, UR44, RZ ;  /* 0x0000002c52003c24 */ /* 0x000fe8000f8e02ff */
[----:B-1----:R-:W-:Y:S05]  /*6930*/  @P3 IMAD.WIDE R2, R0, 0x4, R2 ;  /* 0x0000000400023825 */ /* 0x002fea00078e0202 */
[----:B-----5:R1:W5:Y:S02]  /*6940*/  @P3 LDG.E R52, desc[UR46][R2.64] ;  /* 0x0000002e02343981 */ /* 0x020364000c1e1900 */
[----:B-1----:R-:W2:Y:S02]  /*6950*/  @!P3 LDC R52, c[0x0][0xca0] ;  /* 0x00032800ff34bb82 */ /* 0x002ea40000000800 */
.L_x_104:
[----:B-----5:R-:W-:Y:S01]  /*6960*/  FSETP.NEU.AND P3, PT, R53, RZ, PT ;  /* 0x000000ff3500720b */ /* 0x020fe20003f6d000 */
[----:B------:R-:W-:Y:S01]  /*6970*/  IMAD.MOV.U32 R69, RZ, RZ, 0x10 ;  /* 0x00000010ff457424 */ /* 0x000fe200078e00ff */
[----:B------:R-:W-:Y:S01]  /*6980*/  SEL R2, RZ, 0xffffffff, P2 ;  /* 0xffffffffff027807 */ /* 0x000fe20001000000 */
[----:B------:R-:W-:Y:S01]  /*6990*/  IMAD R59, R94, 0x80, R95 ;  /* 0x000000805e3b7824 */ /* 0x000fe200078e025f */
[----:B------:R-:W-:Y:S01]  /*69a0*/  @P1 LOP3.LUT P2, RZ, R86, 0xff, RZ, 0xc0, !PT ;  /* 0x000000ff56ff1812 */ /* 0x000fe2000784c0ff */
[----:B------:R-:W-:Y:S01]  /*69b0*/  IMAD.SHL.U32 R104, R96, 0x2, RZ ;  /* 0x0000000260687824 */ /* 0x000fe200078e00ff */
[----:B------:R-:W-:Y:S01]  /*69c0*/  @P1 SEL R0, RZ, 0xffffffff, P3 ;  /* 0xffffffffff001807 */ /* 0x000fe20001800000 */
[----:B------:R-:W-:Y:S01]  /*69d0*/  BSSY B1, `(.L_x_105) ;  /* 0x0000039000017945 */ /* 0x000fe20003800000 */
[----:B------:R-:W-:Y:S01]  /*69e0*/  LEA R58, R94, UR45, 0x3 ;  /* 0x0000002d5e3a7c11 */ /* 0x000fe2000f8e18ff */
[----:B------:R-:W-:Y:S01]  /*69f0*/  VIADD R103, R104, UR45 ;  /* 0x0000002d68677c36 */ /* 0x000fe20008000000 */
[----:B------:R-:W-:Y:S01]  /*6a00*/  @P0 SEL R0, R2, R0, !P2 ;  /* 0x0000000002000207 */ /* 0x000fe20005000000 */
[----:B------:R-:W-:Y:S01]  /*6a10*/  IMAD.MOV.U32 R70, RZ, RZ, 0x1 ;  /* 0x00000001ff467424 */ /* 0x000fe200078e00ff */
[----:B------:R-:W-:Y:S01]  /*6a20*/  SHF.L.U32 R3, R93, 0x1f, RZ ;  /* 0x0000001f5d037819 */ /* 0x000fe200000006ff */
[----:B------:R-:W-:Y:S01]  /*6a30*/  IMAD.MOV.U32 R68, RZ, RZ, RZ ;  /* 0x000000ffff447224 */ /* 0x000fe200078e00ff */
[----:B------:R-:W-:Y:S02]  /*6a40*/  @P1 LOP3.LUT R0, R0, 0x1, RZ, 0xc0, !PT ;  /* 0x0000000100001812 */ /* 0x000fe400078ec0ff */
[----:B------:R-:W-:Y:S02]  /*6a50*/  CS2R R78, SRZ ;  /* 0x00000000004e7805 */ /* 0x000fe4000001ff00 */
[----:B------:R-:W-:Y:S02]  /*6a60*/  PLOP3.LUT P2, PT, PT, PT, UP1, 0x80, 0x8 ;  /* 0x000000000008781c */ /* 0x000fe40003f4f018 */
[----:B------:R-:W-:Y:S02]  /*6a70*/  CS2R R76, SRZ ;  /* 0x00000000004c7805 */ /* 0x000fe4000001ff00 */
[----:B------:R-:W-:Y:S02]  /*6a80*/  ISETP.NE.U32.OR P4, PT, R0, 0x1, !P1 ;  /* 0x000000010000780c */ /* 0x000fe40004f85470 */
[----:B------:R-:W-:Y:S02]  /*6a90*/  CS2R R74, SRZ ;  /* 0x00000000004a7805 */ /* 0x000fe4000001ff00 */
[----:B------:R-:W-:Y:S02]  /*6aa0*/  LOP3.LUT P5, RZ, R97, 0x40, RZ, 0xc0, !PT ;  /* 0x0000004061ff7812 */ /* 0x000fe400078ac0ff */
[----:B------:R-:W-:Y:S02]  /*6ab0*/  CS2R R72, SRZ ;  /* 0x0000000000487805 */ /* 0x000fe4000001ff00 */
[----:B------:R-:W-:Y:S02]  /*6ac0*/  P2R R105, PR, RZ, 0x10 ;  /* 0x00000010ff697803 */ /* 0x000fe40000000000 */
[----:B------:R-:W-:Y:S02]  /*6ad0*/  CS2R R66, SRZ ;  /* 0x0000000000427805 */ /* 0x000fe4000001ff00 */
[----:B------:R-:W-:Y:S02]  /*6ae0*/  SEL R69, R69, 0xfffffff0, !P5 ;  /* 0xfffffff045457807 */ /* 0x000fe40006800000 */
[----:B------:R-:W-:Y:S02]  /*6af0*/  CS2R R64, SRZ ;  /* 0x0000000000407805 */ /* 0x000fe4000001ff00 */
[----:B------:R-:W-:Y:S02]  /*6b00*/  CS2R R62, SRZ ;  /* 0x00000000003e7805 */ /* 0x000fe4000001ff00 */
[----:B------:R-:W-:Y:S01]  /*6b10*/  CS2R R60, SRZ ;  /* 0x00000000003c7805 */ /* 0x000fe2000001ff00 */
[----:B------:R-:W-:Y:S01]  /*6b20*/  IMAD.IADD R103, R103, 0x1, R69 ;  /* 0x0000000167677824 */ /* 0x000fe200078e0245 */
[----:B------:R-:W-:Y:S04]  /*6b30*/  @P4 SHF.L.U32 R0, RZ, 0x1f, RZ ;  /* 0x0000001fff004819 */ /* 0x000fe800000006ff */
[----:B------:R1:W3:Y:S01]  /*6b40*/  @P4 SYNCS.PHASECHK.TRANS64.TRYWAIT P1, [UR45+0x60], R0 ;  /* 0x00006000ff0045a7 */ /* 0x0002e2000802112d */
[----:B------:R4:W2:Y:S01]  /*6b50*/  SYNCS.PHASECHK.TRANS64.TRYWAIT P0, [R58+URZ+0xd0], R3 ;  /* 0x0000d0033a0075a7 */ /* 0x0008a200080011ff */
[----:B-1----:R-:W-:Y:S02]  /*6b60*/  SEL R0, RZ, 0xffffffff, P3 ;  /* 0xffffffffff007807 */ /* 0x002fe40001800000 */
[----:B------:R-:W-:Y:S04]  /*6b70*/  LOP3.LUT P3, R101, R86, 0xff, RZ, 0xc0, !PT ;  /* 0x000000ff56657812 */ /* 0x000fe8000786c0ff */
[----:B------:R-:W-:Y:S04]  /*6b80*/  @P2 SEL R0, R2, R0, !P3 ;  /* 0x0000000002002207 */ /* 0x000fe80005800000 */
[----:B------:R-:W-:Y:S04]  /*6b90*/  LOP3.LUT R0, R0, 0x1, RZ, 0xc0, !PT ;  /* 0x0000000100007812 */ /* 0x000fe800078ec0ff */
[----:B------:R-:W-:Y:S02]  /*6ba0*/  ISETP.NE.U32.AND P2, PT, R0, 0x1, PT ;  /* 0x000000010000780c */ /* 0x000fe40003f45070 */
[----:B------:R-:W-:Y:S02]  /*6bb0*/  SHF.R.U32.HI R0, RZ, 0x15, R59 ;  /* 0x00000015ff007819 */ /* 0x000fe4000001163b */
[----:B------:R-:W-:Y:S02]  /*6bc0*/  P2R R71, PR, RZ, 0x4 ;  /* 0x00000004ff477803 */ /* 0x000fe40000000000 */
[----:B------:R-:W-:Y:S02]  /*6bd0*/  LOP3.LUT R2, R0, 0x3, RZ, 0xc0, !PT ;  /* 0x0000000300027812 */ /* 0x000fe400078ec0ff */
[----:B---3--:R-:W-:Y:S01]  /*6be0*/  @P4 SEL R70, RZ, 0x1, !P1 ;  /* 0x00000001ff464807 */ /* 0x008fe20004800000 */
[----:B--2-4-:R-:W-:Y:S06]  /*6bf0*/  @!P4 BRA `(.L_x_106) ;  /* 0x000000000058c947 */ /* 0x014fec0003800000 */
[----:B------:R-:W-:Y:S01]  /*6c00*/  IMAD.MOV.U32 R79, RZ, RZ, RZ ;  /* 0x000000ffff4f7224 */ /* 0x000fe200078e00ff */
[----:B------:R-:W-:Y:S01]  /*6c10*/  ISETP.NE.AND P1, PT, R70, RZ, PT ;  /* 0x000000ff4600720c */ /* 0x000fe20003f25270 */
[----:B------:R-:W-:Y:S01]  /*6c20*/  BSSY B0, `(.L_x_107) ;  /* 0x000000c000007945 */ /* 0x000fe20003800000 */
[----:B------:R-:W-:Y:S02]  /*6c30*/  CS2R R62, SRZ ;  /* 0x00000000003e7805 */ /* 0x000fe4000001ff00 */
[----:B------:R-:W-:Y:S02]  /*6c40*/  CS2R R60, SRZ ;  /* 0x00000000003c7805 */ /* 0x000fe4000001ff00 */
[----:B------:R-:W-:Y:S02]  /*6c50*/  CS2R R66, SRZ ;  /* 0x0000000000427805 */ /* 0x000fe4000001ff00 */
[----:B------:R-:W-:Y:S02]  /*6c60*/  CS2R R64, SRZ ;  /* 0x0000000000407805 */ /* 0x000fe4000001ff00 */
[----:B------:R-:W-:Y:S02]  /*6c70*/  CS2R R74, SRZ ;  /* 0x00000000004a7805 */ /* 0x000fe4000001ff00 */
[----:B------:R-:W-:Y:S02]  /*6c80*/  CS2R R72, SRZ ;  /* 0x0000000000487805 */ /* 0x000fe4000001ff00 */
[----:B------:R-:W-:Y:S01]  /*6c90*/  CS2R R76, SRZ ;  /* 0x00000000004c7805 */ /* 0x000fe2000001ff00 */
[----:B------:R-:W-:Y:S06]  /*6ca0*/  @P1 BRA `(.L_x_108) ;  /* 0x00000000000c1947 */ /* 0x000fec0003800000 */
[----:B------:R-:W-:Y:S04]  /*6cb0*/  SHF.L.U32 R5, RZ, 0x1f, RZ ;  /* 0x0000001fff057819 */ /* 0x000fe800000006ff */
[----:B------:R-:W1:Y:S02]  /*6cc0*/  SYNCS.PHASECHK.TRANS64.TRYWAIT P1, [UR45+0x60], R5 ;  /* 0x00006005ff0075a7 */ /* 0x000e64000802112d */
[----:B-1----:R-:W-:Y:S05]  /*6cd0*/  @!P1 BRA `(.L_x_109) ;  /* 0x0000008000e49947 */ /* 0x002fea0003800000 */
.L_x_108:
[----:B------:R-:W-:Y:S05]  /*6ce0*/  BSYNC B0 ;  /* 0x0000000000007941 */ /* 0x000fea0003800000 */
.L_x_107:
[----:B------:R-:W-:Y:S01]  /*6cf0*/  ISETP.NE.AND P1, PT, R71, RZ, PT ;  /* 0x000000ff4700720c */ /* 0x000fe20003f25270 */
[----:B------:R-:W-:Y:S11]  /*6d00*/  HFMA2 R68, -RZ, RZ, 0, 5.9604644775390625e-08 ;  /* 0x00000001ff447431 */ /* 0x000ff600000001ff */
[----:B------:R-:W-:Y:S01]  /*6d10*/  @!UPT UIADD3 URZ, UPT, UPT, URZ, URZ, URZ ;  /* 0x000000fffffff290 */ /* 0x000fe2000fffe0ff */
[----:B------:R2:W3:Y:S04]  /*6d20*/  @P1 LDS.128 R60, [R104+UR45+0x200] ;  /* 0x0002002d683c1984 */ /* 0x0004e80008000c00 */
[----:B------:R2:W4:Y:S04]  /*6d30*/  @P1 LDS.128 R64, [R103+0x200] ;  /* 0x0002000067401984 */ /* 0x0005280000000c00 */
[----:B------:R2:W1:Y:S04]  /*6d40*/  @P1 LDS.128 R72, [R104+UR45+0xa00] ;  /* 0x000a002d68481984 */ /* 0x0004680008000c00 */
[----:B------:R2:W1:Y:S02]  /*6d50*/  @P1 LDS.128 R76, [R103+0xa00] ;  /* 0x000a0000674c1984 */ /* 0x0004640000000c00 */
.L_x_106:
[----:B------:R-:W-:Y:S05]  /*6d60*/  BSYNC B1 ;  /* 0x0000000000017941 */ /* 0x000fea0003800000 */
.L_x_105:
[----:B------:R-:W-:Y:S02]  /*6d70*/  ISETP.NE.AND P1, PT, R98, R2, PT ;  /* 0x000000026200720c */ /* 0x000fe40003f25270 */
[----:B------:R-:W-:Y:S01]  /*6d80*/  MOV R39, RZ ;  /* 0x000000ff00277202 */ /* 0x000fe20000000f00 */
[----:B------:R-:W-:Y:S10]  /*6d90*/  @P0 BRA `(.L_x_110) ;  /* 0x0000000000080947 */ /* 0x000ff40003800000 */
[----:B------:R-:W5:Y:S02]  /*6da0*/  SYNCS.PHASECHK.TRANS64.TRYWAIT P0, [R58+URZ+0xd0], R3 ;  /* 0x0000d0033a0075a7 */ /* 0x000f6400080011ff */
[----:B-----5:R-:W-:Y:S05]  /*6db0*/  @!P0 BRA `(.L_x_111) ;  /* 0x0000008000c48947 */ /* 0x020fea0003800000 */
.L_x_110:
[----:B------:R-:W-:Y:S01]  /*6dc0*/  IMAD.MOV.U32 R38, RZ, RZ, RZ ;  /* 0x000000ffff267224 */ /* 0x000fe200078e00ff */
[----:B------:R-:W-:Y:S02]  /*6dd0*/  CS2R R36, SRZ ;  /* 0x0000000000247805 */ /* 0x000fe4000001ff00 */
        /* <DEDUP_REMOVED lines=13> */
[----:B-1----:R-:W-:Y:S01]  /*6eb0*/  CS2R R4, SRZ ;  /* 0x0000000000047805 */ /* 0x002fe2000001ff00 */
[----:B------:R-:W-:Y:S06]  /*6ec0*/  @P1 BRA `(.L_x_112) ;  /* 0x0000000000bc1947 */ /* 0x000fec0003800000 */
[----:B------:R-:W-:Y:S11]  /*6ed0*/  LOP3.LUT P0, RZ, R0, 0x3, R99, 0x48, !PT ;  /* 0x0000000300ff7812 */ /* 0x000ff60007804863 */
[----:B------:R-:W-:Y:S02]  /*6ee0*/  @!UPT UIADD3 URZ, UPT, UPT, URZ, URZ, URZ ;  /* 0x000000fffffff290 */ /* 0x000fe4000fffe0ff */
[----:B------:R-:W-:Y:S05]  /*6ef0*/  @!P0 BRA `(.L_x_113) ;  /* 0x0000000000408947 */ /* 0x000fea0003800000 */
[----:B------:R-:W1:Y:S01]  /*6f00*/  LDCU.64 UR8, c[0x4][0x70] ;  /* 0x01000e00ff0877ac */ /* 0x000e620008000a00 */
[----:B------:R-:W-:Y:S01]  /*6f10*/  MOV R15, 0x0 ;  /* 0x00000000000f7802 */ /* 0x000fe20000000f00 */
[----:B------:R-:W-:Y:S02]  /*6f20*/  HFMA2 R12, -RZ, RZ, 0, 5.9604644775390625e-08 ;  /* 0x00000001ff0c7431 */ /* 0x000fe400000001ff */
[----:B------:R-:W-:Y:S02]  /*6f30*/  IMAD.MOV.U32 R8, RZ, RZ, 0x192 ;  /* 0x00000192ff087424 */ /* 0x000fe400078e00ff */
[----:B------:R-:W-:Y:S01]  /*6f40*/  IMAD.MOV.U32 R13, RZ, RZ, RZ ;  /* 0x000000ffff0d7224 */ /* 0x000fe200078e00ff */
[----:B------:R-:W5:Y:S01]  /*6f50*/  LDCU.64 UR6, c[0x4][0x78] ;  /* 0x01000f00ff0677ac */ /* 0x000f620008000a00 */
[----:B------:R-:W2:Y:S01]  /*6f60*/  LDC.64 R14, c[0x4][R15] ;  /* 0x010000000f0e7b82 */ /* 0x000ea20000000a00 */
[----:B------:R-:W3:Y:S01]  /*6f70*/  LDCU.64 UR4, c[0x4][0x10] ;  /* 0x01000200ff0477ac */ /* 0x000ee20008000a00 */
[----:B-1----:R-:W-:Y:S01]  /*6f80*/  MOV R5, UR9 ;  /* 0x0000000900057c02 */ /* 0x002fe20008000f00 */
[----:B------:R-:W-:Y:S01]  /*6f90*/  IMAD.U32 R4, RZ, RZ, UR8 ;  /* 0x00000008ff047e24 */ /* 0x000fe2000f8e00ff */
[----:B-----5:R-:W-:Y:S01]  /*6fa0*/  MOV R7, UR7 ;  /* 0x0000000700077c02 */ /* 0x020fe20008000f00 */
[----:B------:R-:W-:Y:S01]  /*6fb0*/  IMAD.U32 R6, RZ, RZ, UR6 ;  /* 0x00000006ff067e24 */ /* 0x000fe2000f8e00ff */
[----:B---3--:R-:W-:Y:S01]  /*6fc0*/  MOV R11, UR5 ;  /* 0x00000005000b7c02 */ /* 0x008fe20008000f00 */
[----:B------:R-:W-:Y:S02]  /*6fd0*/  IMAD.U32 R10, RZ, RZ, UR4 ;  /* 0x00000004ff0a7e24 */ /* 0x000fe4000f8e00ff */
[----:B------:R-:W-:Y:S07]  /*6fe0*/  LEPC R20, `(.L_x_113) ;  /* 0x000000001014794e */ /* 0x000fee0000000000 */
[----:B--2-4-:R-:W-:Y:S05]  /*6ff0*/  CALL.ABS.NOINC R14 ;  /* 0x000000000e007343 */ /* 0x014fea0003c00000 */
.L_x_113:
[----:B------:R-:W-:Y:S05]  /*7000*/  WARPSYNC.ALL ;  /* 0x0000000000007948 */ /* 0x000fea0003800000 */
[C---:B------:R-:W-:Y:S01]  /*7010*/  R2UR UR4, R59.reuse ;  /* 0x000000003b0472ca */ /* 0x040fe200000e0000 */
[----:B------:R-:W-:Y:S05]  /*7020*/  VIADD R0, R59, 0x40 ;  /* 0x000000403b007836 */ /* 0x000fea0000000000 */
[----:B------:R-:W-:Y:S04]  /*7030*/  SHF.R.U32.HI R0, RZ, 0x15, R0 ;  /* 0x00000015ff007819 */ /* 0x000fe80000011600 */
[----:B------:R-:W-:Y:S03]  /*7040*/  LOP3.LUT P0, RZ, R0, 0x3, R99, 0x48, !PT ;  /* 0x0000000300ff7812 */ /* 0x000fe60007804863 */
[----:B------:R-:W1:Y:S10]  /*7050*/  LDTM.x16 R24, tmem[UR4] ;  /* 0x00000004001879ee */ /* 0x000e740008240000 */
[----:B-1----:R-:W-:Y:S05]  /*7060*/  @!P0 BRA `(.L_x_114) ;  /* 0x0000000000408947 */ /* 0x002fea0003800000 */
        /* <DEDUP_REMOVED lines=16> */
.L_x_114:
[----:B------:R-:W-:Y:S05]  /*7170*/  WARPSYNC.ALL ;  /* 0x0000000000007948 */ /* 0x000fea0003800000 */
[----:B------:R-:W-:Y:S11]  /*7180*/  R2UR UR4, R59 ;  /* 0x000000003b0472ca */ /* 0x000ff600000e0000 */
[----:B------:R-:W-:Y:S02]  /*7190*/  @!UPT UIADD3 URZ, UPT, UPT, URZ, URZ, URZ ;  /* 0x000000fffffff290 */ /* 0x000fe4000fffe0ff */
[----:B------:R-:W1:Y:S02]  /*71a0*/  LDTM.x16 R4, tmem[UR4+0x40] ;  /* 0x00004004000479ee */ /* 0x000e640008240000 */
[----:B-1----:R-:W-:Y:S01]  /*71b0*/  NOP ;  /* 0x0000000000007918 */ /* 0x002fe20000000000 */
.L_x_112:
[----:B---3--:R-:W-:Y:S01]  /*71c0*/  SHF.L.U32 R20, R60, 0x10, RZ ;  /* 0x000000103c147819 */ /* 0x008fe200000006ff */
[----:B------:R-:W-:Y:S01]  /*71d0*/  FMUL R0, R52, R24 ;  /* 0x0000001834007220 */ /* 0x000fe20000400000 */
[----:B------:R-:W-:Y:S01]  /*71e0*/  ISETP.NE.AND P0, PT, R98, R2, PT ;  /* 0x000000026200720c */ /* 0x000fe20003f05270 */
[----:B------:R-:W-:Y:S01]  /*71f0*/  FMUL R2, R52, R25 ;  /* 0x0000001934027220 */ /* 0x000fe20000400000 */
[----:B------:R-:W-:Y:S01]  /*7200*/  LOP3.LUT R21, R60, 0xffff0000, RZ, 0xc0, !PT ;  /* 0xffff00003c157812 */ /* 0x000fe200078ec0ff */
[----:B------:R-:W-:Y:S01]  /*7210*/  FFMA R0, R53, R20, R0 ;  /* 0x0000001435007223 */ /* 0x000fe20000000000 */
[C---:B------:R-:W-:Y:S01]  /*7220*/  SHF.L.U32 R22, R61.reuse, 0x10, RZ ;  /* 0x000000103d167819 */ /* 0x040fe200000006ff */
[----:B------:R-:W-:Y:S01]  /*7230*/  FMUL R3, R52, R26 ;  /* 0x0000001a34037220 */ /* 0x000fe20000400000 */
[----:B------:R-:W-:Y:S01]  /*7240*/  LOP3.LUT R23, R61, 0xffff0000, RZ, 0xc0, !PT ;  /* 0xffff00003d177812 */ /* 0x000fe200078ec0ff */
[C---:B------:R-:W-:Y:S01]  /*7250*/  FFMA R2, R53.reuse, R21, R2 ;  /* 0x0000001535027223 */ /* 0x040fe20000000002 */
[----:B------:R-:W-:Y:S01]  /*7260*/  SHF.L.U32 R40, R62, 0x10, RZ ;  /* 0x000000103e287819 */ /* 0x000fe200000006ff */
[----:B------:R-:W-:Y:S01]  /*7270*/  FMUL R20, R52, R27 ;  /* 0x0000001b34147220 */ /* 0x000fe20000400000 */
[----:B------:R-:W-:Y:S01]  /*7280*/  LOP3.LUT R41, R62, 0xffff0000, RZ, 0xc0, !PT ;  /* 0xffff00003e297812 */ /* 0x000fe200078ec0ff */
[----:B------:R-:W-:Y:S01]  /*7290*/  FFMA R3, R53, R22, R3 ;  /* 0x0000001635037223 */ /* 0x000fe20000000003 */
[----:B------:R-:W-:Y:S01]  /*72a0*/  F2FP.BF16.F32.PACK_AB R108, R2, R0 ;  /* 0x00000000026c723e */ /* 0x000fe200000010ff */
[C---:B------:R-:W-:Y:S01]  /*72b0*/  FMUL R21, R52.reuse, R28 ;  /* 0x0000001c34157220 */ /* 0x040fe20000400000 */
[----:B------:R-:W-:Y:S01]  /*72c0*/  LOP3.LUT R42, R77, 0xffff0000, RZ, 0xc0, !PT ;  /* 0xffff00004d2a7812 */ /* 0x000fe200078ec0ff */
[----:B------:R-:W-:Y:S01]  /*72d0*/  FMUL R22, R52, R29 ;  /* 0x0000001d34167220 */ /* 0x000fe20000400000 */
[----:B------:R-:W-:Y:S01]  /*72e0*/  SHF.L.U32 R54, R78, 0x10, RZ ;  /* 0x000000104e367819 */ /* 0x000fe200000006ff */
[----:B------:R-:W-:Y:S01]  /*72f0*/  FFMA R20, R53, R23, R20 ;  /* 0x0000001735147223 */ /* 0x000fe20000000014 */
[----:B------:R-:W-:Y:S01]  /*7300*/  SHF.L.U32 R23, R63, 0x10, RZ ;  /* 0x000000103f177819 */ /* 0x000fe200000006ff */
[----:B------:R-:W-:Y:S01]  /*7310*/  FFMA R21, R53, R40, R21 ;  /* 0x0000002835157223 */ /* 0x000fe20000000015 */
[----:B------:R-:W-:Y:S01]  /*7320*/  LOP3.LUT R40, R63, 0xffff0000, RZ, 0xc0, !PT ;  /* 0xffff00003f287812 */ /* 0x000fe200078ec0ff */
[C---:B------:R-:W-:Y:S01]  /*7330*/  FFMA R22, R53.reuse, R41, R22 ;  /* 0x0000002935167223 */ /* 0x040fe20000000016 */
[----:B------:R-:W-:Y:S01]  /*7340*/  F2FP.BF16.F32.PACK_AB R109, R20, R3 ;  /* 0x00000003146d723e */ /* 0x000fe200000010ff */
[----:B------:R-:W-:Y:S01]  /*7350*/  FMUL R0, R52, R30 ;  /* 0x0000001e34007220 */ /* 0x000fe20000400000 */
[----:B----4-:R-:W-:Y:S01]  /*7360*/  LOP3.LUT R41, R66, 0xffff0000, RZ, 0xc0, !PT ;  /* 0xffff000042297812 */ /* 0x010fe200078ec0ff */
[----:B------:R-:W-:Y:S01]  /*7370*/  FMUL R2, R52, R31 ;  /* 0x0000001f34027220 */ /* 0x000fe20000400000 */
[----:B------:R-:W-:Y:S01]  /*7380*/  F2FP.BF16.F32.PACK_AB R110, R22, R21 ;  /* 0x00000015166e723e */ /* 0x000fe200000010ff */
[C---:B------:R-:W-:Y:S01]  /*7390*/  FFMA R0, R53.reuse, R23, R0 ;  /* 0x0000001735007223 */ /* 0x040fe20000000000 */
[C---:B------:R-:W-:Y:S01]  /*73a0*/  SHF.L.U32 R22, R64.reuse, 0x10, RZ ;  /* 0x0000001040167819 */ /* 0x040fe200000006ff */
[----:B------:R-:W-:Y:S01]  /*73b0*/  FFMA R2, R53, R40, R2 ;  /* 0x0000002835027223 */ /* 0x000fe20000000002 */
[----:B------:R-:W-:Y:S01]  /*73c0*/  LOP3.LUT R23, R64, 0xffff0000, RZ, 0xc0, !PT ;  /* 0xffff000040177812 */ /* 0x000fe200078ec0ff */
[C---:B------:R-:W-:Y:S01]  /*73d0*/  FMUL R3, R52.reuse, R32 ;  /* 0x0000002034037220 */ /* 0x040fe20000400000 */
[----:B------:R-:W-:Y:S01]  /*73e0*/  SHF.L.U32 R40, R65, 0x10, RZ ;  /* 0x0000001041287819 */ /* 0x000fe200000006ff */
[----:B------:R-:W-:Y:S01]  /*73f0*/  FMUL R20, R52, R33 ;  /* 0x0000002134147220 */ /* 0x000fe20000400000 */
[----:B------:R-:W-:Y:S01]  /*7400*/  F2FP.BF16.F32.PACK_AB R111, R2, R0 ;  /* 0x00000000026f723e */ /* 0x000fe200000010ff */
[----:B------:R-:W-:Y:S01]  /*7410*/  FMUL R21, R52, R34 ;  /* 0x0000002234157220 */ /* 0x000fe20000400000 */
[----:B------:R-:W-:Y:S01]  /*7420*/  LOP3.LUT R55, R78, 0xffff0000, RZ, 0xc0, !PT ;  /* 0xffff00004e377812 */ /* 0x000fe200078ec0ff */
[----:B------:R-:W-:Y:S01]  /*7430*/  FFMA R3, R53, R22, R3 ;  /* 0x0000001635037223 */ /* 0x000fe20000000003 */
[----:B------:R-:W-:Y:S01]  /*7440*/  SHF.L.U32 R56, R79, 0x10, RZ ;  /* 0x000000104f387819 */ /* 0x000fe200000006ff */
[----:B------:R-:W-:Y:S01]  /*7450*/  FFMA R20, R53, R23, R20 ;  /* 0x0000001735147223 */ /* 0x000fe20000000014 */
[----:B------:R-:W-:Y:S01]  /*7460*/  LOP3.LUT R23, R65, 0xffff0000, RZ, 0xc0, !PT ;  /* 0xffff000041177812 */ /* 0x000fe200078ec0ff */
[----:B------:R-:W-:Y:S01]  /*7470*/  FFMA R21, R53, R40, R21 ;  /* 0x0000002835157223 */ /* 0x000fe20000000015 */
[----:B------:R-:W-:Y:S01]  /*7480*/  SHF.L.U32 R40, R66, 0x10, RZ ;  /* 0x0000001042287819 */ /* 0x000fe200000006ff */
[----:B------:R-:W-:Y:S01]  /*7490*/  FMUL R0, R52, R35 ;  /* 0x0000002334007220 */ /* 0x000fe20000400000 */
[----:B------:R-:W-:Y:S01]  /*74a0*/  F2FP.BF16.F32.PACK_AB R112, R20, R3 ;  /* 0x000000031470723e */ /* 0x000fe200000010ff */
[C---:B------:R-:W-:Y:S01]  /*74b0*/  FMUL R2, R52.reuse, R36 ;  /* 0x0000002434027220 */ /* 0x040fe20000400000 */
[----:B------:R-:W-:Y:S01]  /*74c0*/  LOP3.LUT R57, R79, 0xffff0000, RZ, 0xc0, !PT ;  /* 0xffff00004f397812 */ /* 0x000fe200078ec0ff */
[----:B------:R-:W-:Y:S01]  /*74d0*/  FMUL R22, R52, R37 ;  /* 0x0000002534167220 */ /* 0x000fe20000400000 */
[----:B------:R-:W-:Y:S01]  /*74e0*/  ISETP.NE.AND P1, PT, R98, RZ, PT ;  /* 0x000000ff6200720c */ /* 0x000fe20003f25270 */
[----:B------:R-:W-:Y:S01]  /*74f0*/  FFMA R0, R53, R23, R0 ;  /* 0x0000001735007223 */ /* 0x000fe20000000000 */
[----:B------:R-:W-:Y:S01]  /*7500*/  SHF.L.U32 R23, R67, 0x10, RZ ;  /* 0x0000001043177819 */ /* 0x000fe200000006ff */
[----:B------:R-:W-:Y:S01]  /*7510*/  FFMA R2, R53, R40, R2 ;  /* 0x0000002835027223 */ /* 0x000fe20000000002 */
[----:B------:R-:W-:Y:S01]  /*7520*/  LOP3.LUT R40, R67, 0xffff0000, RZ, 0xc0, !PT ;  /* 0xffff000043287812 */ /* 0x000fe200078ec0ff */
[----:B------:R1:W-:Y:S01]  /*7530*/  @!P0 STS.128 [R104+UR45+0x200], R108 ;  /* 0x0002006c68008988 */ /* 0x0003e20008000c2d */
[----:B------:R-:W-:Y:S01]  /*7540*/  F2FP.BF16.F32.PACK_AB R113, R0, R21 ;  /* 0x000000150071723e */ /* 0x000fe200000010ff */
[C---:B------:R-:W-:Y:S01]  /*7550*/  FFMA R22, R53.reuse, R41, R22 ;  /* 0x0000002935167223 */ /* 0x040fe20000000016 */
[----:B------:R-:W-:Y:S01]  /*7560*/  LOP3.LUT R41, R74, 0xffff0000, RZ, 0xc0, !PT ;  /* 0xffff00004a297812 */ /* 0x000fe200078ec0ff */
[C---:B------:R-:W-:Y:S01]  /*7570*/  FMUL R3, R52.reuse, R38 ;  /* 0x0000002634037220 */ /* 0x040fe20000400000 */
[C---:B------:R-:W-:Y:S01]  /*7580*/  FMUL R20, R52.reuse, R39 ;  /* 0x0000002734147220 */ /* 0x040fe20000400000 */
        /* <DEDUP_REMOVED lines=9> */
[C---:B------:R-:W-:Y:S01]  /*7620*/  FFMA R0, R53.reuse, R22, R0 ;  /* 0x0000001635007223 */ /* 0x040fe20000000000 */
[C---:B------:R-:W-:Y:S01]  /*7630*/  FFMA R2, R53.reuse, R23, R2 ;  /* 0x0000001735027223 */ /* 0x040fe20000000002 */
[----:B------:R-:W-:Y:S01]  /*7640*/  F2FP.BF16.F32.PACK_AB R115, R20, R3 ;  /* 0x000000031473723e */ /* 0x000fe200000010ff */
[----:B------:R-:W-:Y:S01]  /*7650*/  FFMA R21, R53, R40, R21 ;  /* 0x0000002835157223 */ /* 0x000fe20000000015 */
[----:B------:R-:W-:Y:S01]  /*7660*/  LOP3.LUT R23, R73, 0xffff0000, RZ, 0xc0, !PT ;  /* 0xffff000049177812 */ /* 0x000fe200078ec0ff */
[----:B------:R-:W-:Y:S01]  /*7670*/  FMUL R3, R52, R7 ;  /* 0x0000000734037220 */ /* 0x000fe20000400000 */
[----:B------:R-:W-:Y:S01]  /*7680*/  SHF.L.U32 R40, R74, 0x10, RZ ;  /* 0x000000104a287819 */ /* 0x000fe200000006ff */
[----:B------:R1:W-:Y:S01]  /*7690*/  @!P0 STS.128 [R103+0x200], R112 ;  /* 0x0002007067008388 */ /* 0x0003e20000000c00 */
[C---:B------:R-:W-:Y:S01]  /*76a0*/  FMUL R20, R52.reuse, R8 ;  /* 0x0000000834147220 */ /* 0x040fe20000400000 */
[----:B------:R-:W-:Y:S01]  /*76b0*/  FMUL R22, R52, R9 ;  /* 0x0000000934167220 */ /* 0x000fe20000400000 */
[C---:B------:R-:W-:Y:S01]  /*76c0*/  FFMA R3, R53.reuse, R23, R3 ;  /* 0x0000001735037223 */ /* 0x040fe20000000003 */
[----:B------:R-:W-:Y:S01]  /*76d0*/  F2FP.BF16.F32.PACK_AB R116, R2, R0 ;  /* 0x000000000274723e */ /* 0x000fe200000010ff */
[----:B------:R-:W-:Y:S01]  /*76e0*/  FFMA R20, R53, R40, R20 ;  /* 0x0000002835147223 */ /* 0x000fe20000000014 */
[C---:B------:R-:W-:Y:S01]  /*76f0*/  SHF.L.U32 R23, R75.reuse, 0x10, RZ ;  /* 0x000000104b177819 */ /* 0x040fe200000006ff */
[C---:B------:R-:W-:Y:S01]  /*7700*/  FMUL R0, R52.reuse, R10 ;  /* 0x0000000a34007220 */ /* 0x040fe20000400000 */
[----:B------:R-:W-:Y:S01]  /*7710*/  LOP3.LUT R40, R75, 0xffff0000, RZ, 0xc0, !PT ;  /* 0xffff00004b287812 */ /* 0x000fe200078ec0ff */
[C---:B------:R-:W-:Y:S01]  /*7720*/  FFMA R22, R53.reuse, R41, R22 ;  /* 0x0000002935167223 */ /* 0x040fe20000000016 */
[C---:B------:R-:W-:Y:S01]  /*7730*/  FMUL R2, R52.reuse, R11 ;  /* 0x0000000b34027220 */ /* 0x040fe20000400000 */
[----:B------:R-:W-:Y:S01]  /*7740*/  FFMA R0, R53, R23, R0 ;  /* 0x0000001735007223 */ /* 0x000fe20000000000 */
[----:B------:R-:W-:Y:S01]  /*7750*/  F2FP.BF16.F32.PACK_AB R117, R3, R21 ;  /* 0x000000150375723e */ /* 0x000fe200000010ff */
[----:B------:R-:W-:Y:S01]  /*7760*/  FMUL R3, R52, R12 ;  /* 0x0000000c34037220 */ /* 0x000fe20000400000 */
[----:B------:R-:W-:Y:S01]  /*7770*/  FFMA R2, R53, R40, R2 ;  /* 0x0000002835027223 */ /* 0x000fe20000000002 */
[----:B------:R-:W-:Y:S01]  /*7780*/  SHF.L.U32 R23, R76, 0x10, RZ ;  /* 0x000000104c177819 */ /* 0x000fe200000006ff */
[----:B------:R-:W-:Y:S01]  /*7790*/  FMUL R21, R52, R14 ;  /* 0x0000000e34157220 */ /* 0x000fe20000400000 */
[----:B------:R-:W-:Y:S01]  /*77a0*/  F2FP.BF16.F32.PACK_AB R118, R22, R20 ;  /* 0x000000141676723e */ /* 0x000fe200000010ff */
[----:B------:R-:W-:Y:S01]  /*77b0*/  FMUL R20, R52, R13 ;  /* 0x0000000d34147220 */ /* 0x000fe20000400000 */
[----:B------:R-:W-:Y:S01]  /*77c0*/  LOP3.LUT R40, R76, 0xffff0000, RZ, 0xc0, !PT ;  /* 0xffff00004c287812 */ /* 0x000fe200078ec0ff */
[C---:B------:R-:W-:Y:S01]  /*77d0*/  FMUL R22, R52.reuse, R15 ;  /* 0x0000000f34167220 */ /* 0x040fe20000400000 */
[----:B------:R-:W-:Y:S01]  /*77e0*/  SHF.L.U32 R41, R77, 0x10, RZ ;  /* 0x000000104d297819 */ /* 0x000fe200000006ff */
[C---:B------:R-:W-:Y:S01]  /*77f0*/  FFMA R3, R53.reuse, R23, R3 ;  /* 0x0000001735037223 */ /* 0x040fe20000000003 */
[C---:B------:R-:W-:Y:S01]  /*7800*/  FMUL R23, R52.reuse, R16 ;  /* 0x0000001034177220 */ /* 0x040fe20000400000 */
[C---:B------:R-:W-:Y:S01]  /*7810*/  FFMA R20, R53.reuse, R40, R20 ;  /* 0x0000002835147223 */ /* 0x040fe20000000014 */
[C---:B------:R-:W-:Y:S01]  /*7820*/  FMUL R40, R52.reuse, R17 ;  /* 0x0000001134287220 */ /* 0x040fe20000400000 */
[C---:B------:R-:W-:Y:S01]  /*7830*/  FFMA R21, R53.reuse, R41, R21 ;  /* 0x0000002935157223 */ /* 0x040fe20000000015 */
[C---:B------:R-:W-:Y:S01]  /*7840*/  FFMA R22, R53.reuse, R42, R22 ;  /* 0x0000002a35167223 */ /* 0x040fe20000000016 */
[C---:B------:R-:W-:Y:S01]  /*7850*/  FMUL R41, R52.reuse, R18 ;  /* 0x0000001234297220 */ /* 0x040fe20000400000 */
[----:B------:R-:W-:Y:S01]  /*7860*/  FMUL R42, R52, R19 ;  /* 0x00000013342a7220 */ /* 0x000fe20000400000 */
[----:B------:R-:W-:Y:S01]  /*7870*/  F2FP.BF16.F32.PACK_AB R119, R2, R0 ;  /* 0x000000000277723e */ /* 0x000fe200000010ff */
[C---:B------:R-:W-:Y:S01]  /*7880*/  FFMA R23, R53.reuse, R54, R23 ;  /* 0x0000003635177223 */ /* 0x040fe20000000017 */
[C---:B------:R-:W-:Y:S01]  /*7890*/  FFMA R40, R53.reuse, R55, R40 ;  /* 0x0000003735287223 */ /* 0x040fe20000000028 */
[C---:B------:R-:W-:Y:S01]  /*78a0*/  FFMA R41, R53.reuse, R56, R41 ;  /* 0x0000003835297223 */ /* 0x040fe20000000029 */
[----:B------:R-:W-:Y:S01]  /*78b0*/  FFMA R42, R53, R57, R42 ;  /* 0x00000039352a7223 */ /* 0x000fe2000000002a */
[----:B------:R1:W-:Y:S01]  /*78c0*/  @!P0 STS.128 [R104+UR45+0xa00], R116 ;  /* 0x000a007468008988 */ /* 0x0003e20008000c2d */
[----:B------:R-:W-:Y:S02]  /*78d0*/  F2FP.BF16.F32.PACK_AB R21, R22, R21 ;  /* 0x000000151615723e */ /* 0x000fe400000010ff */
[----:B------:R-:W-:Y:S02]  /*78e0*/  F2FP.BF16.F32.PACK_AB R22, R40, R23 ;  /* 0x000000172816723e */ /* 0x000fe400000010ff */
[----:B------:R-:W-:Y:S02]  /*78f0*/  F2FP.BF16.F32.PACK_AB R20, R20, R3 ;  /* 0x000000031414723e */ /* 0x000fe400000010ff */
[----:B------:R-:W-:Y:S05]  /*7900*/  F2FP.BF16.F32.PACK_AB R23, R42, R41 ;  /* 0x000000292a17723e */ /* 0x000fea00000010ff */
[----:B------:R1:W-:Y:S01]  /*7910*/  @!P0 STS.128 [R103+0xa00], R20 ;  /* 0x000a001467008388 */ /* 0x0003e20000000c00 */
[----:B------:R-:W-:Y:S01]  /*7920*/  @!PT LDS RZ, [RZ] ;  /* 0x00000000fffff984 */ /* 0x000fe20000000800 */
[----:B------:R-:W-:Y:S01]  /*7930*/  @!PT LDS RZ, [RZ] ;  /* 0x00000000fffff984 */ /* 0x000fe20000000800 */
[----:B------:R-:W-:Y:S01]  /*7940*/  @!PT LDS RZ, [RZ] ;  /* 0x00000000fffff984 */ /* 0x000fe20000000800 */
[----:B------:R-:W-:Y:S01]  /*7950*/  @!PT LDS RZ, [RZ] ;  /* 0x00000000fffff984 */ /* 0x000fe20000000800 */
[----:B------:R3:W-:Y:S07]  /*7960*/  MEMBAR.ALL.CTA ;  /* 0x0000000000007992 */ /* 0x0007ee0000008000 */
[----:B---3--:R-:W3:Y:S01]  /*7970*/  FENCE.VIEW.ASYNC.S ;  /* 0x00000000000073c6 */ /* 0x008ee20000000000 */
[----:B------:R-:W-:Y:S05]  /*7980*/  WARPSYNC.ALL ;  /* 0x0000000000007948 */ /* 0x000fea0003800000 */
[----:B------:R-:W-:Y:S01]  /*7990*/  BSSY.RECONVERGENT B0, `(.L_x_115) ;  /* 0x0000011000007945 */ /* 0x000fe20003800200 */
[----:B---3--:R-:W-:Y:S06]  /*79a0*/  BAR.SYNC.DEFER_BLOCKING 0x1, 0x80 ;  /* 0x0042000000007b1d */ /* 0x008fec0000010000 */
[----:B------:R-:W-:Y:S05]  /*79b0*/  @P1 BRA `(.L_x_116) ;  /* 0x0000000000381947 */ /* 0x000fea0003800000 */
[----:B------:R-:W-:Y:S02]  /*79c0*/  UIADD3 UR4, UPT, UPT, UR45, 0x200, URZ ;  /* 0x000002002d047890 */ /* 0x000fe4000fffe0ff */
[----:B------:R-:W-:Y:S01]  /*79d0*/  UIADD3 UR8, UP0, UPT, UR58, 0xa80, URZ ;  /* 0x00000a803a087890 */ /* 0x000fe2000ff1e0ff */
[----:B------:R-:W-:Y:S01]  /*79e0*/  UMOV UR43, UR44 ;  /* 0x0000002c002b7c82 */ /* 0x000fe20008000000 */
[----:B------:R-:W-:Y:S02]  /*79f0*/  UIADD3 UR5, UPT, UPT, UR41, 0x40, URZ ;  /* 0x0000004029057890 */ /* 0x000fe4000fffe0ff */
[----:B------:R-:W-:Y:S01]  /*7a00*/  MOV R88, UR4 ;  /* 0x0000000400587c02 */ /* 0x000fe20008000f00 */
[----:B------:R-:W-:Y:S02]  /*7a10*/  UIADD3.X UR9, UPT, UPT, URZ, UR59, URZ, UP0, !UPT ;  /* 0x0000003bff097290 */ /* 0x000fe400087fe4ff */
[----:B------:R-:W-:Y:S01]  /*7a20*/  UIADD3 UR4, UPT, UPT, UR45, 0xa00, URZ ;  /* 0x00000a002d047890 */ /* 0x000fe2000fffe0ff */
[----:B------:R-:W-:Y:S01]  /*7a30*/  R2UR UR40, R88 ;  /* 0x00000000582872ca */ /* 0x000fe200000e0000 */
[----:B------:R-:W-:Y:S01]  /*7a40*/  UMOV UR6, UR42 ;  /* 0x0000002a00067c82 */ /* 0x000fe20008000000 */
[----:B------:R-:W-:Y:S11]  /*7a50*/  UMOV UR7, UR44 ;  /* 0x0000002c00077c82 */ /* 0x000ff60008000000 */
[----:B------:R3:W-:Y:S01]  /*7a60*/  UTMASTG.3D [UR40], [UR8] ;  /* 0x00000028080073b5 */ /* 0x0007e20008010000 */
[----:B------:R3:W-:Y:S01]  /*7a70*/  UTMASTG.3D [UR4], [UR8] ;  /* 0x00000004080073b5 */ /* 0x0007e20008010000 */
[----:B------:R0:W-:Y:S01]  /*7a80*/  UTMACMDFLUSH ;  /* 0x00000000000079b7 */ /* 0x0001e20000000000 */
[----:B---3--:R-:W-:Y:S04]  /*7a90*/  DEPBAR.LE SB0, 0x1 ;  /* 0x000080400000791a */ /* 0x008fe80000000000 */
.L_x_116:
[----:B------:R-:W-:Y:S05]  /*7aa0*/  BSYNC.RECONVERGENT B0 ;  /* 0x0000000000007941 */ /* 0x000fea0003800200 */
.L_x_115:
[----:B------:R-:W-:Y:S01]  /*7ab0*/  BAR.SYNC.DEFER_BLOCKING 0x1, 0x80 ;  /* 0x0042000000007b1d */ /* 0x000fe20000010000 */
[----:B------:R-:W-:Y:S01]  /*7ac0*/  ISETP.NE.AND P1, PT, R105, RZ, PT ;  /* 0x000000ff6900720c */ /* 0x000fe20003f25270 */
[----:B------:R-:W-:Y:S01]  /*7ad0*/  UISETP.NE.AND UP0, UPT, UR56, URZ, UPT ;  /* 0x000000ff3800728c */ /* 0x000fe2000bf05270 */
[----:B------:R-:W-:Y:S11]  /*7ae0*/  LEA R2, R68, UR45, 0x3 ;  /* 0x0000002d44027c11 */ /* 0x000ff6000f8e18ff */
[----:B------:R-:W-:Y:S01]  /*7af0*/  @P1 SHF.L.U32 R3, RZ, 0x1f, RZ ;  /* 0x0000001fff031819 */ /* 0x000fe200000006ff */
[----:B------:R-:W-:Y:S06]  /*7b00*/  BRA.U !UP0, `(.L_x_117) ;  /* 0x0000000108247547 */ /* 0x000fec000b800000 */
[----:B-1----:R-:W-:Y:S01]  /*7b10*/  IMAD.U32 R20, RZ, RZ, UR57 ;  /* 0x00000039ff147e24 */ /* 0x002fe2000f8e00ff */
[----:B------:R-:W-:Y:S01]  /*7b20*/  MOV R0, UR37 ;  /* 0x0000002500007c02 */ /* 0x000fe20008000f00 */
[----:B------:R-:W-:Y:S03]  /*7b30*/  UIADD3 UR57, UPT, UPT, UR57, 0x1, URZ ;  /* 0x0000000139397890 */ /* 0x000fe6000fffe0ff */
[----:B------:R-:W-:Y:S01]  /*7b40*/  @P1 LEA R20, R20, UR45, 0x3 ;  /* 0x0000002d14141c11 */ /* 0x000fe2000f8e18ff */
[----:B------:R-:W-:Y:S04]  /*7b50*/  UISETP.NE.AND UP0, UPT, UR57, 0x4, UPT ;  /* 0x000000043900788c */ /* 0x000fe8000bf05270 */
[----:B------:R-:W-:Y:S01]  /*7b60*/  @P1 VIADD R20, R20, 0x80 ;  /* 0x0000008014141836 */ /* 0x000fe20000000000 */
[----:B------:R-:W-:Y:S04]  /*7b70*/  USEL UR57, UR57, URZ, UP0 ;  /* 0x000000ff39397287 */ /* 0x000fe80008000000 */
[----:B------:R-:W-:Y:S04]  /*7b80*/  @P1 PRMT R0, R0, 0x654, R20 ;  /* 0x0000065400001816 */ /* 0x000fe80000000014 */
[----:B------:R3:W-:Y:S04]  /*7b90*/  @P1 SYNCS.ARRIVE.TRANS64.RED.A1T0 RZ, [R0+URZ], RZ ;  /* 0x000000ff00ff19a7 */ /* 0x0007e800081004ff */
.L_x_117:
[----:B------:R-:W4:Y:S01]  /*7ba0*/  @P1 SYNCS.PHASECHK.TRANS64.TRYWAIT P0, [R2+URZ+0x60], R3 ;  /* 0x00006003020015a7 */ /* 0x000f2200080011ff */
[----:B------:R-:W-:Y:S01]  /*7bb0*/  BSSY B1, `(.L_x_118) ;  /* 0x0000014000017945 */ /* 0x000fe20003800000 */
[----:B----4-:R-:W-:Y:S03]  /*7bc0*/  @P1 SEL R70, RZ, 0x1, !P0 ;  /* 0x00000001ff461807 */ /* 0x010fe60004000000 */
[----:B------:R-:W-:Y:S05]  /*7bd0*/  @!P1 BRA `(.L_x_119) ;  /* 0x0000000000449947 */ /* 0x000fea0003800000 */
[----:B------:R-:W-:Y:S01]  /*7be0*/  ISETP.NE.AND P1, PT, R71, RZ, PT ;  /* 0x000000ff4700720c */ /* 0x000fe20003f25270 */
[----:B------:R-:W-:Y:S01]  /*7bf0*/  BSSY B0, `(.L_x_120) ;  /* 0x0000009000007945 */ /* 0x000fe20003800000 */
[----:B------:R-:W-:Y:S11]  /*7c00*/  ISETP.NE.AND P0, PT, R70, RZ, PT ;  /* 0x000000ff4600720c */ /* 0x000ff60003f05270 */
[----:B-1----:R-:W-:Y:S05]  /*7c10*/  @P1 IMAD R20, R68, 0x1000, R104 ;  /* 0x0000100044141824 */ /* 0x002fea00078e0268 */
[----:B------:R-:W-:Y:S05]  /*7c20*/  @P1 IADD3 R3, PT, PT, R20, UR45, RZ ;  /* 0x0000002d14031c10 */ /* 0x000fea000fffe0ff */
[----:B------:R-:W-:Y:S01]  /*7c30*/  @P1 IMAD.IADD R3, R69, 0x1, R3 ;  /* 0x0000000145031824 */ /* 0x000fe200078e0203 */
[----:B------:R-:W-:Y:S06]  /*7c40*/  @P0 BRA `(.L_x_121) ;  /* 0x00000000000c0947 */ /* 0x000fec0003800000 */
[----:B---3--:R-:W-:Y:S04]  /*7c50*/  SHF.L.U32 R0, RZ, 0x1f, RZ ;  /* 0x0000001fff007819 */ /* 0x008fe800000006ff */
[----:B------:R-:W1:Y:S02]  /*7c60*/  SYNCS.PHASECHK.TRANS64.TRYWAIT P0, [R2+URZ+0x60], R0 ;  /* 0x00006000020075a7 */ /* 0x000e6400080011ff */
[----:B-1----:R-:W-:Y:S05]  /*7c70*/  @!P0 BRA `(.L_x_122) ;  /* 0x0000007400288947 */ /* 0x002fea0003800000 */
.L_x_121:
[----:B------:R-:W-:Y:S05]  /*7c80*/  BSYNC B0 ;  /* 0x0000000000007941 */ /* 0x000fea0003800000 */
.L_x_120:
[----:B------:R-:W-:Y:S02]  /*7c90*/  ISETP.NE.AND P0, PT, R71, RZ, PT ;  /* 0x000000ff4700720c */ /* 0x000fe40003f05270 */
[----:B------:R-:W-:Y:S11]  /*7ca0*/  IADD3 R68, PT, PT, R68, 0x1, RZ ;  /* 0x0000000144447810 */ /* 0x000ff60007ffe0ff */
[----:B------:R4:W1:Y:S04]  /*7cb0*/  @P0 LDS.128 R60, [R20+UR45+0x200] ;  /* 0x0002002d143c0984 */ /* 0x0008680008000c00 */
[----:B------:R4:W1:Y:S04]  /*7cc0*/  @P0 LDS.128 R72, [R20+UR45+0xa00] ;  /* 0x000a002d14480984 */ /* 0x0008680008000c00 */
[----:B------:R4:W1:Y:S04]  /*7cd0*/  @P0 LDS.128 R64, [R3+0x200] ;  /* 0x0002000003400984 */ /* 0x0008680000000c00 */
[----:B------:R4:W1:Y:S02]  /*7ce0*/  @P0 LDS.128 R76, [R3+0xa00] ;  /* 0x000a0000034c0984 */ /* 0x0008640000000c00 */
.L_x_119:
[----:B------:R-:W-:Y:S05]  /*7cf0*/  BSYNC B1 ;  /* 0x0000000000017941 */ /* 0x000fea0003800000 */
.L_x_118:
[----:B----4-:R-:W-:Y:S05]  /*7d00*/  VIADD R3, R59, 0x400000 ;  /* 0x004000003b037836 */ /* 0x010fea0000000000 */
[----:B-1-3--:R-:W-:Y:S04]  /*7d10*/  SHF.R.U32.HI R0, RZ, 0x15, R3 ;  /* 0x00000015ff007819 */ /* 0x00afe80000011603 */
[----:B------:R-:W-:Y:S04]  /*7d20*/  LOP3.LUT R22, R0, 0x3, RZ, 0xc0, !PT ;  /* 0x0000000300167812 */ /* 0x000fe800078ec0ff */
[----:B------:R-:W-:Y:S11]  /*7d30*/  ISETP.NE.AND P0, PT, R98, R22, PT ;  /* 0x000000166200720c */ /* 0x000ff60003f05270 */
[----:B------:R-:W-:Y:S02]  /*7d40*/  @!UPT UIADD3 URZ, UPT, UPT, URZ, URZ, URZ ;  /* 0x000000fffffff290 */ /* 0x000fe4000fffe0ff */
[----:B------:R-:W-:Y:S05]  /*7d50*/  @P0 BRA `(.L_x_123) ;  /* 0x0000000000bc0947 */ /* 0x000fea0003800000 */
[----:B------:R-:W-:Y:S02]  /*7d60*/  LOP3.LUT P0, RZ, R0, 0x3, R99, 0x48, !PT ;  /* 0x0000000300ff7812 */ /* 0x000fe40007804863 */
[----:B------:R-:W-:Y:S11]  /*7d70*/  MOV R2, R3 ;  /* 0x0000000300027202 */ /* 0x000ff60000000f00 */
[----:B------:R-:W-:Y:S05]  /*7d80*/  @!P0 BRA `(.L_x_124) ;  /* 0x0000000000408947 */ /* 0x000fea0003800000 */
[----:B------:R-:W1:Y:S01]  /*7d90*/  LDCU.64 UR8, c[0x4][0x70] ;  /* 0x01000e00ff0877ac */ /* 0x000e620008000a00 */
[----:B------:R-:W-:Y:S01]  /*7da0*/  MOV R15, 0x0 ;  /* 0x00000000000f7802 */ /* 0x000fe20000000f00 */
[----:B------:R-:W-:Y:S02]  /*7db0*/  HFMA2 R12, -RZ, RZ, 0, 5.9604644775390625e-08 ;  /* 0x00000001ff0c7431 */ /* 0x000fe400000001ff */
[----:B------:R-:W-:Y:S02]  /*7dc0*/  IMAD.MOV.U32 R8, RZ, RZ, 0x192 ;  /* 0x00000192ff087424 */ /* 0x000fe400078e00ff */
[----:B------:R-:W-:Y:S01]  /*7dd0*/  IMAD.MOV.U32 R13, RZ, RZ, RZ ;  /* 0x000000ffff0d7224 */ /* 0x000fe200078e00ff */
[----:B------:R-:W3:Y:S01]  /*7de0*/  LDCU.64 UR6, c[0x4][0x78] ;  /* 0x01000f00ff0677ac */ /* 0x000ee20008000a00 */
[----:B------:R-:W4:Y:S01]  /*7df0*/  LDC.64 R14, c[0x4][R15] ;  /* 0x010000000f0e7b82 */ /* 0x000f220000000a00 */
[----:B------:R-:W5:Y:S01]  /*7e00*/  LDCU.64 UR4, c[0x4][0x10] ;  /* 0x01000200ff0477ac */ /* 0x000f620008000a00 */
[----:B-1----:R-:W-:Y:S01]  /*7e10*/  MOV R5, UR9 ;  /* 0x0000000900057c02 */ /* 0x002fe20008000f00 */
[----:B------:R-:W-:Y:S01]  /*7e20*/  IMAD.U32 R4, RZ, RZ, UR8 ;  /* 0x00000008ff047e24 */ /* 0x000fe2000f8e00ff */
[----:B---3--:R-:W-:Y:S01]  /*7e30*/  MOV R7, UR7 ;  /* 0x0000000700077c02 */ /* 0x008fe20008000f00 */
[----:B------:R-:W-:Y:S01]  /*7e40*/  IMAD.U32 R6, RZ, RZ, UR6 ;  /* 0x00000006ff067e24 */ /* 0x000fe2000f8e00ff */
[----:B-----5:R-:W-:Y:S01]  /*7e50*/  MOV R11, UR5 ;  /* 0x00000005000b7c02 */ /* 0x020fe20008000f00 */
[----:B------:R-:W-:Y:S02]  /*7e60*/  IMAD.U32 R10, RZ, RZ, UR4 ;  /* 0x00000004ff0a7e24 */ /* 0x000fe4000f8e00ff */
[----:B------:R-:W-:Y:S07]  /*7e70*/  LEPC R20, `(.L_x_124) ;  /* 0x000000001014794e */ /* 0x000fee0000000000 */
[----:B--2-4-:R-:W-:Y:S05]  /*7e80*/  CALL.ABS.NOINC R14 ;  /* 0x000000000e007343 */ /* 0x014fea0003c00000 */
.L_x_124:
        /* <DEDUP_REMOVED lines=23> */
.L_x_125:
[----:B------:R-:W-:Y:S05]  /*8000*/  WARPSYNC.ALL ;  /* 0x0000000000007948 */ /* 0x000fea0003800000 */
[----:B------:R-:W-:Y:S11]  /*8010*/  R2UR UR4, R2 ;  /* 0x00000000020472ca */ /* 0x000ff600000e0000 */
[----:B------:R-:W-:Y:S02]  /*8020*/  @!UPT UIADD3 URZ, UPT, UPT, URZ, URZ, URZ ;  /* 0x000000fffffff290 */ /* 0x000fe4000fffe0ff */
[----:B------:R-:W1:Y:S02]  /*8030*/  LDTM.x16 R4, tmem[UR4+0x40] ;  /* 0x00004004000479ee */ /* 0x000e640008240000 */
[----:B-1----:R-:W-:Y:S01]  /*8040*/  NOP ;  /* 0x0000000000007918 */ /* 0x002fe20000000000 */
.L_x_123:
[----:B------:R-:W-:Y:S01]  /*8050*/  ISETP.NE.AND P2, PT, R105, RZ, PT ;  /* 0x000000ff6900720c */ /* 0x000fe20003f45270 */
[----:B------:R-:W-:Y:S01]  /*8060*/  FMUL R0, R52, R24 ;  /* 0x0000001834007220 */ /* 0x000fe20000400000 */
[----:B------:R-:W-:Y:S01]  /*8070*/  SHF.L.U32 R3, R60, 0x10, RZ ;  /* 0x000000103c037819 */ /* 0x000fe200000006ff */
[----:B------:R-:W-:Y:S01]  /*8080*/  FMUL R2, R52, R25 ;  /* 0x0000001934027220 */ /* 0x000fe20000400000 */
[----:B------:R-:W-:Y:S02]  /*8090*/  LOP3.LUT R20, R60, 0xffff0000, RZ, 0xc0, !PT ;  /* 0xffff00003c147812 */ /* 0x000fe400078ec0ff */
[----:B------:R-:W-:Y:S01]  /*80a0*/  SHF.L.U32 R21, R61, 0x10, RZ ;  /* 0x000000103d157819 */ /* 0x000fe200000006ff */
[C---:B------:R-:W-:Y:S01]  /*80b0*/  FFMA R0, R53.reuse, R3, R0 ;  /* 0x0000000335007223 */ /* 0x040fe20000000000 */
[----:B------:R-:W-:Y:S01]  /*80c0*/  ISETP.NE.AND P1, PT, R98, R22, PT ;  /* 0x000000166200720c */ /* 0x000fe20003f25270 */
[C---:B------:R-:W-:Y:S01]  /*80d0*/  FFMA R2, R53.reuse, R20, R2 ;  /* 0x0000001435027223 */ /* 0x040fe20000000002 */
[----:B------:R-:W-:Y:S01]  /*80e0*/  MOV R20, UR57 ;  /* 0x0000003900147c02 */ /* 0x000fe20008000f00 */
[----:B------:R-:W-:Y:S01]  /*80f0*/  FMUL R3, R52, R26 ;  /* 0x0000001a34037220 */ /* 0x000fe20000400000 */
[----:B------:R-:W-:Y:S02]  /*8100*/  SHF.L.U32 R22, R62, 0x10, RZ ;  /* 0x000000103e167819 */ /* 0x000fe400000006ff */
[----:B------:R-:W-:Y:S01]  /*8110*/  @P2 LEA R20, R20, UR45, 0x3 ;  /* 0x0000002d14142c11 */ /* 0x000fe2000f8e18ff */
[----:B------:R-:W-:Y:S01]  /*8120*/  FFMA R3, R53, R21, R3 ;  /* 0x0000001535037223 */ /* 0x000fe20000000003 */
[----:B------:R-:W-:Y:S01]  /*8130*/  F2FP.BF16.F32.PACK_AB R108, R2, R0 ;  /* 0x00000000026c723e */ /* 0x000fe200000010ff */
[C---:B------:R-:W-:Y:S01]  /*8140*/  FMUL R0, R52.reuse, R27 ;  /* 0x0000001b34007220 */ /* 0x040fe20000400000 */
[----:B------:R-:W-:Y:S01]  /*8150*/  LOP3.LUT R21, R61, 0xffff0000, RZ, 0xc0, !PT ;  /* 0xffff00003d157812 */ /* 0x000fe200078ec0ff */
[----:B------:R-:W-:Y:S01]  /*8160*/  FMUL R2, R52, R28 ;  /* 0x0000001c34027220 */ /* 0x000fe20000400000 */
[----:B------:R-:W-:Y:S01]  /*8170*/  @P2 IADD3 R40, PT, PT, R20, 0x80, RZ ;  /* 0x0000008014282810 */ /* 0x000fe20007ffe0ff */
[----:B------:R-:W-:Y:S01]  /*8180*/  FMUL R20, R52, R29 ;  /* 0x0000001d34147220 */ /* 0x000fe20000400000 */
[----:B------:R-:W-:Y:S01]  /*8190*/  LOP3.LUT R23, R62, 0xffff0000, RZ, 0xc0, !PT ;  /* 0xffff00003e177812 */ /* 0x000fe200078ec0ff */
[C---:B------:R-:W-:Y:S01]  /*81a0*/  FFMA R0, R53.reuse, R21, R0 ;  /* 0x0000001535007223 */ /* 0x040fe20000000000 */
[----:B------:R-:W-:Y:S01]  /*81b0*/  MOV R106, UR37 ;  /* 0x00000025006a7c02 */ /* 0x000fe20008000f00 */
[C---:B------:R-:W-:Y:S01]  /*81c0*/  FFMA R2, R53.reuse, R22, R2 ;  /* 0x0000001635027223 */ /* 0x040fe20000000002 */
[----:B------:R-:W-:Y:S01]  /*81d0*/  LOP3.LUT R41, R66, 0xffff0000, RZ, 0xc0, !PT ;  /* 0xffff000042297812 */ /* 0x000fe200078ec0ff */
[----:B------:R-:W-:Y:S01]  /*81e0*/  FFMA R20, R53, R23, R20 ;  /* 0x0000001735147223 */ /* 0x000fe20000000014 */
[----:B------:R-:W-:Y:S01]  /*81f0*/  @P2 PRMT R106, R106, 0x654, R40 ;  /* 0x000006546a6a2816 */ /* 0x000fe20000000028 */
[C---:B------:R-:W-:Y:S01]  /*8200*/  FMUL R21, R52.reuse, R30 ;  /* 0x0000001e34157220 */ /* 0x040fe20000400000 */
[C---:B------:R-:W-:Y:S01]  /*8210*/  SHF.L.U32 R23, R63.reuse, 0x10, RZ ;  /* 0x000000103f177819 */ /* 0x040fe200000006ff */
[----:B------:R-:W-:Y:S01]  /*8220*/  FMUL R22, R52, R31 ;  /* 0x0000001f34167220 */ /* 0x000fe20000400000 */
[----:B------:R-:W-:Y:S02]  /*8230*/  LOP3.LUT R40, R63, 0xffff0000, RZ, 0xc0, !PT ;  /* 0xffff00003f287812 */ /* 0x000fe400078ec0ff */
[----:B------:R-:W-:Y:S01]  /*8240*/  F2FP.BF16.F32.PACK_AB R110, R20, R2 ;  /* 0x00000002146e723e */ /* 0x000fe200000010ff */
[C---:B------:R-:W-:Y:S01]  /*8250*/  FFMA R21, R53.reuse, R23, R21 ;  /* 0x0000001735157223 */ /* 0x040fe20000000015 */
[----:B------:R-:W-:Y:S01]  /*8260*/  F2FP.BF16.F32.PACK_AB R109, R0, R3 ;  /* 0x00000003006d723e */ /* 0x000fe200000010ff */
[----:B------:R-:W-:Y:S01]  /*8270*/  FFMA R22, R53, R40, R22 ;  /* 0x0000002835167223 */ /* 0x000fe20000000016 */
[----:B------:R-:W-:Y:S01]  /*8280*/  SHF.L.U32 R20, R64, 0x10, RZ ;  /* 0x0000001040147819 */ /* 0x000fe200000006ff */
[----:B------:R-:W-:Y:S01]  /*8290*/  FMUL R0, R52, R32 ;  /* 0x0000002034007220 */ /* 0x000fe20000400000 */
[----:B------:R-:W-:Y:S01]  /*82a0*/  LOP3.LUT R23, R64, 0xffff0000, RZ, 0xc0, !PT ;  /* 0xffff000040177812 */ /* 0x000fe200078ec0ff */
[C---:B------:R-:W-:Y:S01]  /*82b0*/  FMUL R2, R52.reuse, R33 ;  /* 0x0000002134027220 */ /* 0x040fe20000400000 */
[----:B------:R-:W-:Y:S01]  /*82c0*/  SHF.L.U32 R40, R65, 0x10, RZ ;  /* 0x0000001041287819 */ /* 0x000fe200000006ff */
[----:B------:R-:W-:Y:S01]  /*82d0*/  FMUL R3, R52, R34 ;  /* 0x0000002234037220 */ /* 0x000fe20000400000 */
[----:B------:R-:W-:Y:S01]  /*82e0*/  F2FP.BF16.F32.PACK_AB R111, R22, R21 ;  /* 0x00000015166f723e */ /* 0x000fe200000010ff */
[----:B------:R-:W-:Y:S01]  /*82f0*/  FFMA R0, R53, R20, R0 ;  /* 0x0000001435007223 */ /* 0x000fe20000000000 */
[----:B------:R-:W-:Y:S01]  /*8300*/  LOP3.LUT R42, R77, 0xffff0000, RZ, 0xc0, !PT ;  /* 0xffff00004d2a7812 */ /* 0x000fe200078ec0ff */
[----:B------:R-:W-:Y:S01]  /*8310*/  FFMA R2, R53, R23, R2 ;  /* 0x0000001735027223 */ /* 0x000fe20000000002 */
[----:B------:R-:W-:Y:S01]  /*8320*/  LOP3.LUT R23, R65, 0xffff0000, RZ, 0xc0, !PT ;  /* 0xffff000041177812 */ /* 0x000fe200078ec0ff */
[C---:B------:R-:W-:Y:S01]  /*8330*/  FFMA R3, R53.reuse, R40, R3 ;  /* 0x0000002835037223 */ /* 0x040fe20000000003 */
[----:B------:R-:W-:Y:S01]  /*8340*/  SHF.L.U32 R40, R66, 0x10, RZ ;  /* 0x0000001042287819 */ /* 0x000fe200000006ff */
[----:B------:R-:W-:Y:S01]  /*8350*/  FMUL R20, R52, R35 ;  /* 0x0000002334147220 */ /* 0x000fe20000400000 */
[----:B------:R-:W-:Y:S01]  /*8360*/  F2FP.BF16.F32.PACK_AB R112, R2, R0 ;  /* 0x000000000270723e */ /* 0x000fe200000010ff */
[----:B------:R-:W-:Y:S01]  /*8370*/  FMUL R21, R52, R36 ;  /* 0x0000002434157220 */ /* 0x000fe20000400000 */
[----:B------:R-:W-:Y:S01]  /*8380*/  SHF.L.U32 R54, R78, 0x10, RZ ;  /* 0x000000104e367819 */ /* 0x000fe200000006ff */
[----:B------:R-:W-:Y:S01]  /*8390*/  FMUL R22, R52, R37 ;  /* 0x0000002534167220 */ /* 0x000fe20000400000 */
[----:B------:R-:W-:Y:S01]  /*83a0*/  LOP3.LUT R55, R78, 0xffff0000, RZ, 0xc0, !PT ;  /* 0xffff00004e377812 */ /* 0x000fe200078ec0ff */
[----:B------:R-:W-:Y:S01]  /*83b0*/  FFMA R20, R53, R23, R20 ;  /* 0x0000001735147223 */ /* 0x000fe20000000014 */
[----:B------:R-:W-:Y:S01]  /*83c0*/  SHF.L.U32 R23, R67, 0x10, RZ ;  /* 0x0000001043177819 */ /* 0x000fe200000006ff */
[----:B------:R-:W-:Y:S01]  /*83d0*/  FFMA R21, R53, R40, R21 ;  /* 0x0000002835157223 */ /* 0x000fe20000000015 */
[----:B------:R-:W-:Y:S01]  /*83e0*/  LOP3.LUT R40, R67, 0xffff0000, RZ, 0xc0, !PT ;  /* 0xffff000043287812 */ /* 0x000fe200078ec0ff */
[C---:B------:R-:W-:Y:S01]  /*83f0*/  FFMA R22, R53.reuse, R41, R22 ;  /* 0x0000002935167223 */ /* 0x040fe20000000016 */
[----:B------:R-:W-:Y:S01]  /*8400*/  F2FP.BF16.F32.PACK_AB R113, R20, R3 ;  /* 0x000000031471723e */ /* 0x000fe200000010ff */
[----:B------:R-:W-:Y:S01]  /*8410*/  FMUL R0, R52, R38 ;  /* 0x0000002634007220 */ /* 0x000fe20000400000 */
[----:B------:R-:W-:Y:S01]  /*8420*/  LOP3.LUT R41, R74, 0xffff0000, RZ, 0xc0, !PT ;  /* 0xffff00004a297812 */ /* 0x000fe200078ec0ff */
[----:B------:R-:W-:Y:S01]  /*8430*/  FMUL R2, R52, R39 ;  /* 0x0000002734027220 */ /* 0x000fe20000400000 */
[----:B------:R-:W-:Y:S01]  /*8440*/  F2FP.BF16.F32.PACK_AB R114, R22, R21 ;  /* 0x000000151672723e */ /* 0x000fe200000010ff */
[----:B------:R1:W-:Y:S01]  /*8450*/  @!P1 STS.128 [R104+UR45+0x1200], R108 ;  /* 0x0012006c68009988 */ /* 0x0003e20008000c2d */
[C---:B------:R-:W-:Y:S01]  /*8460*/  SHF.L.U32 R22, R72.reuse, 0x10, RZ ;  /* 0x0000001048167819 */ /* 0x040fe200000006ff */
[C---:B------:R-:W-:Y:S01]  /*8470*/  FFMA R0, R53.reuse, R23, R0 ;  /* 0x0000001735007223 */ /* 0x040fe20000000000 */
[----:B------:R-:W-:Y:S01]  /*8480*/  LOP3.LUT R23, R72, 0xffff0000, RZ, 0xc0, !PT ;  /* 0xffff000048177812 */ /* 0x000fe200078ec0ff */
[----:B------:R-:W-:Y:S01]  /*8490*/  FFMA R2, R53, R40, R2 ;  /* 0x0000002835027223 */ /* 0x000fe20000000002 */
[----:B------:R-:W-:Y:S01]  /*84a0*/  SHF.L.U32 R40, R73, 0x10, RZ ;  /* 0x0000001049287819 */ /* 0x000fe200000006ff */
[C---:B------:R-:W-:Y:S01]  /*84b0*/  FMUL R3, R52.reuse, R4 ;  /* 0x0000000434037220 */ /* 0x040fe20000400000 */
[C---:B------:R-:W-:Y:S01]  /*84c0*/  SHF.L.U32 R56, R79.reuse, 0x10, RZ ;  /* 0x000000104f387819 */ /* 0x040fe200000006ff */
[----:B------:R-:W-:Y:S01]  /*84d0*/  FMUL R20, R52, R5 ;  /* 0x0000000534147220 */ /* 0x000fe20000400000 */
[----:B------:R-:W-:Y:S01]  /*84e0*/  F2FP.BF16.F32.PACK_AB R115, R2, R0 ;  /* 0x000000000273723e */ /* 0x000fe200000010ff */
[----:B------:R-:W-:Y:S01]  /*84f0*/  FMUL R21, R52, R6 ;  /* 0x0000000634157220 */ /* 0x000fe20000400000 */
[----:B------:R-:W-:Y:S01]  /*8500*/  LOP3.LUT R57, R79, 0xffff0000, RZ, 0xc0, !PT ;  /* 0xffff00004f397812 */ /* 0x000fe200078ec0ff */
[C---:B------:R-:W-:Y:S01]  /*8510*/  FFMA R3, R53.reuse, R22, R3 ;  /* 0x0000001635037223 */ /* 0x040fe20000000003 */
[----:B------:R-:W-:Y:S01]  /*8520*/  FFMA R20, R53, R23, R20 ;  /* 0x0000001735147223 */ /* 0x000fe20000000014 */
[----:B------:R1:W-:Y:S01]  /*8530*/  @!P1 STS.128 [R103+0x1200], R112 ;  /* 0x0012007067009388 */ /* 0x0003e20000000c00 */
[----:B------:R-:W-:Y:S01]  /*8540*/  LOP3.LUT R23, R73, 0xffff0000, RZ, 0xc0, !PT ;  /* 0xffff000049177812 */ /* 0x000fe200078ec0ff */
[C---:B------:R-:W-:Y:S01]  /*8550*/  FFMA R21, R53.reuse, R40, R21 ;  /* 0x0000002835157223 */ /* 0x040fe20000000015 */
[----:B------:R-:W-:Y:S01]  /*8560*/  SHF.L.U32 R40, R74, 0x10, RZ ;  /* 0x000000104a287819 */ /* 0x000fe200000006ff */
[----:B------:R-:W-:Y:S01]  /*8570*/  FMUL R0, R52, R7 ;  /* 0x0000000734007220 */ /* 0x000fe20000400000 */
[----:B------:R-:W-:Y:S01]  /*8580*/  F2FP.BF16.F32.PACK_AB R116, R20, R3 ;  /* 0x000000031474723e */ /* 0x000fe200000010ff */
[----:B------:R-:W-:Y:S01]  /*8590*/  FMUL R2, R52, R8 ;  /* 0x0000000834027220 */ /* 0x000fe20000400000 */
[----:B------:R-:W-:Y:S01]  /*85a0*/  ISETP.NE.AND P0, PT, R98, RZ, PT ;  /* 0x000000ff6200720c */ /* 0x000fe20003f05270 */
[C---:B------:R-:W-:Y:S01]  /*85b0*/  FMUL R22, R52.reuse, R9 ;  /* 0x0000000934167220 */ /* 0x040fe20000400000 */
[C---:B------:R-:W-:Y:S01]  /*85c0*/  FFMA R0, R53.reuse, R23, R0 ;  /* 0x0000001735007223 */ /* 0x040fe20000000000 */
[----:B------:R-:W-:Y:S01]  /*85d0*/  FFMA R2, R53, R40, R2 ;  /* 0x0000002835027223 */ /* 0x000fe20000000002 */
[C---:B------:R-:W-:Y:S01]  /*85e0*/  SHF.L.U32 R23, R75.reuse, 0x10, RZ ;  /* 0x000000104b177819 */ /* 0x040fe200000006ff */
[C---:B------:R-:W-:Y:S01]  /*85f0*/  FMUL R3, R52.reuse, R10 ;  /* 0x0000000a34037220 */ /* 0x040fe20000400000 */
[----:B------:R-:W-:Y:S01]  /*8600*/  LOP3.LUT R40, R75, 0xffff0000, RZ, 0xc0, !PT ;  /* 0xffff00004b287812 */ /* 0x000fe200078ec0ff */
[C---:B------:R-:W-:Y:S01]  /*8610*/  FFMA R22, R53.reuse, R41, R22 ;  /* 0x0000002935167223 */ /* 0x040fe20000000016 */
[----:B------:R-:W-:Y:S01]  /*8620*/  FMUL R20, R52, R11 ;  /* 0x0000000b34147220 */ /* 0x000fe20000400000 */
[C---:B------:R-:W-:Y:S01]  /*8630*/  FFMA R3, R53.reuse, R23, R3 ;  /* 0x0000001735037223 */ /* 0x040fe20000000003 */
        /* <DEDUP_REMOVED lines=27> */
[----:B------:R-:W-:Y:S02]  /*87f0*/  F2FP.BF16.F32.PACK_AB R23, R42, R41 ;  /* 0x000000292a17723e */ /* 0x000fe400000010ff */
[----:B------:R-:W-:Y:S02]  /*8800*/  LEA R0, R68, UR45, 0x3 ;  /* 0x0000002d44007c11 */ /* 0x000fe4000f8e18ff */
[----:B------:R-:W-:Y:S01]  /*8810*/  @P2 SHF.L.U32 R2, RZ, 0x1f, RZ ;  /* 0x0000001fff022819 */ /* 0x000fe200000006ff */
[----:B------:R1:W-:Y:S01]  /*8820*/  @!P1 STS.128 [R103+0x1a00], R20 ;  /* 0x001a001467009388 */ /* 0x0003e20000000c00 */
[----:B------:R-:W-:Y:S01]  /*8830*/  @!PT LDS RZ, [RZ] ;  /* 0x00000000fffff984 */ /* 0x000fe20000000800 */
[----:B------:R-:W-:Y:S01]  /*8840*/  @!PT LDS RZ, [RZ] ;  /* 0x00000000fffff984 */ /* 0x000fe20000000800 */
[----:B------:R-:W-:Y:S01]  /*8850*/  @!PT LDS RZ, [RZ] ;  /* 0x00000000fffff984 */ /* 0x000fe20000000800 */
[----:B------:R-:W-:Y:S01]  /*8860*/  @!PT LDS RZ, [RZ] ;  /* 0x00000000fffff984 */ /* 0x000fe20000000800 */
[----:B------:R3:W-:Y:S07]  /*8870*/  MEMBAR.ALL.CTA ;  /* 0x0000000000007992 */ /* 0x0007ee0000008000 */
[----:B---3--:R-:W3:Y:S02]  /*8880*/  FENCE.VIEW.ASYNC.S ;  /* 0x00000000000073c6 */ /* 0x008ee40000000000 */
[----:B------:R-:W-:Y:S05]  /*8890*/  WARPSYNC.ALL ;  /* 0x0000000000007948 */ /* 0x000fea0003800000 */
[----:B------:R-:W-:Y:S01]  /*88a0*/  BSSY.RECONVERGENT B0, `(.L_x_126) ;  /* 0x0000011000007945 */ /* 0x000fe20003800200 */
[----:B---3--:R-:W-:Y:S06]  /*88b0*/  BAR.SYNC.DEFER_BLOCKING 0x1, 0x80 ;  /* 0x0042000000007b1d */ /* 0x008fec0000010000 */
[----:B------:R-:W-:Y:S05]  /*88c0*/  @P0 BRA `(.L_x_127) ;  /* 0x0000000000380947 */ /* 0x000fea0003800000 */
[----:B------:R-:W-:Y:S02]  /*88d0*/  UIADD3 UR12, UP0, UPT, UR58, 0xa80, URZ ;  /* 0x00000a803a0c7890 */ /* 0x000fe4000ff1e0ff */
[----:B------:R-:W-:Y:S02]  /*88e0*/  UIADD3 UR10, UPT, UPT, UR42, 0x40, URZ ;  /* 0x000000402a0a7890 */ /* 0x000fe4000fffe0ff */
[----:B------:R-:W-:Y:S02]  /*88f0*/  UIADD3 UR8, UPT, UPT, UR45, 0x1200, URZ ;  /* 0x000012002d087890 */ /* 0x000fe4000fffe0ff */
[----:B------:R-:W-:Y:S01]  /*8900*/  UIADD3.X UR13, UPT, UPT, URZ, UR59, URZ, UP0, !UPT ;  /* 0x0000003bff0d7290 */ /* 0x000fe200087fe4ff */
[----:B------:R-:W-:Y:S01]  /*8910*/  UMOV UR9, UR41 ;  /* 0x0000002900097c82 */ /* 0x000fe20008000000 */
[----:B------:R-:W-:Y:S01]  /*8920*/  UMOV UR11, UR44 ;  /* 0x0000002c000b7c82 */ /* 0x000fe20008000000 */
[----:B------:R-:W-:Y:S02]  /*8930*/  UIADD3 UR5, UPT, UPT, UR41, 0x40, URZ ;  /* 0x0000004029057890 */ /* 0x000fe4000fffe0ff */
[----:B------:R-:W-:Y:S01]  /*8940*/  UIADD3 UR4, UPT, UPT, UR45, 0x1a00, URZ ;  /* 0x00001a002d047890 */ /* 0x000fe2000fffe0ff */
[----:B------:R-:W-:Y:S03]  /*8950*/  UMOV UR7, UR44 ;  /* 0x0000002c00077c82 */ /* 0x000fe60008000000 */
[----:B------:R3:W-:Y:S01]  /*8960*/  UTMASTG.3D [UR8], [UR12] ;  /* 0x000000080c0073b5 */ /* 0x0007e20008010000 */
[----:B------:R-:W-:Y:S04]  /*8970*/  UMOV UR6, UR10 ;  /* 0x0000000a00067c82 */ /* 0x000fe80008000000 */
[----:B------:R3:W-:Y:S01]  /*8980*/  UTMASTG.3D [UR4], [UR12] ;  /* 0x000000040c0073b5 */ /* 0x0007e20008010000 */
[----:B------:R0:W-:Y:S01]  /*8990*/  UTMACMDFLUSH ;  /* 0x00000000000079b7 */ /* 0x0001e20000000000 */
[----:B---3--:R-:W-:Y:S04]  /*89a0*/  DEPBAR.LE SB0, 0x1 ;  /* 0x000080400000791a */ /* 0x008fe80000000000 */
.L_x_127:
[----:B------:R-:W-:Y:S05]  /*89b0*/  BSYNC.RECONVERGENT B0 ;  /* 0x0000000000007941 */ /* 0x000fea0003800200 */
.L_x_126:
[----:B------:R-:W-:Y:S01]  /*89c0*/  BAR.SYNC.DEFER_BLOCKING 0x1, 0x80 ;  /* 0x0042000000007b1d */ /* 0x000fe20000010000 */
[----:B------:R-:W-:Y:S01]  /*89d0*/  UIADD3 UR43, UPT, UPT, UR57, 0x1, URZ ;  /* 0x00000001392b7890 */ /* 0x000fe2000fffe0ff */
[----:B-1----:R-:W-:Y:S01]  /*89e0*/  VIADD R23, R59, 0x10 ;  /* 0x000000103b177836 */ /* 0x002fe20000000000 */
[----:B------:R-:W-:Y:S02]  /*89f0*/  UIADD3 UR53, UPT, UPT, UR41, 0x10, URZ ;  /* 0x0000001029357890 */ /* 0x000fe4000fffe0ff */
[----:B------:R-:W-:Y:S02]  /*8a00*/  UISETP.NE.AND UP0, UPT, UR43, 0x4, UPT ;  /* 0x000000042b00788c */ /* 0x000fe4000bf05270 */
[----:B------:R-:W-:Y:S02]  /*8a10*/  SHF.R.U32.HI R21, RZ, 0x15, R23 ;  /* 0x00000015ff157819 */ /* 0x000fe40000011617 */
[----:B------:R-:W-:Y:S02]  /*8a20*/  USEL UR43, UR43, URZ, UP0 ;  /* 0x000000ff2b2b7287 */ /* 0x000fe40008000000 */
[----:B------:R-:W-:Y:S01]  /*8a30*/  LOP3.LUT R22, R21, 0x3, RZ, 0xc0, !PT ;  /* 0x0000000315167812 */ /* 0x000fe200078ec0ff */
[----:B------:R1:W-:Y:S01]  /*8a40*/  @P2 SYNCS.ARRIVE.TRANS64.RED.A1T0 RZ, [R106+URZ], RZ ;  /* 0x000000ff6aff29a7 */ /* 0x0003e200081004ff */
[----:B------:R-:W-:Y:S01]  /*8a50*/  BSSY B1, `(.L_x_128) ;  /* 0x0000015000017945 */ /* 0x000fe20003800000 */
[----:B------:R-:W3:Y:S02]  /*8a60*/  @P2 SYNCS.PHASECHK.TRANS64.TRYWAIT P0, [R0+URZ+0x60], R2 ;  /* 0x00006002000025a7 */ /* 0x000ee400080011ff */
[----:B---3--:R-:W-:Y:S01]  /*8a70*/  @P2 SEL R70, RZ, 0x1, !P0 ;  /* 0x00000001ff462807 */ /* 0x008fe20004000000 */
[----:B-1----:R-:W-:Y:S06]  /*8a80*/  @!P2 BRA `(.L_x_129) ;  /* 0x000000000044a947 */ /* 0x002fec0003800000 */
[----:B------:R-:W-:Y:S01]  /*8a90*/  ISETP.NE.AND P1, PT, R71, RZ, PT ;  /* 0x000000ff4700720c */ /* 0x000fe20003f25270 */
[----:B------:R-:W-:Y:S01]  /*8aa0*/  BSSY B0, `(.L_x_130) ;  /* 0x0000009000007945 */ /* 0x000fe20003800000 */
[----:B------:R-:W-:Y:S11]  /*8ab0*/  ISETP.NE.AND P0, PT, R70, RZ, PT ;  /* 0x000000ff4600720c */ /* 0x000ff60003f05270 */
[----:B------:R-:W-:Y:S05]  /*8ac0*/  @P1 IMAD R3, R68, 0x1000, R104 ;  /* 0x0000100044031824 */ /* 0x000fea00078e0268 */
[----:B------:R-:W-:Y:S05]  /*8ad0*/  @P1 IADD3 R2, PT, PT, R3, UR45, RZ ;  /* 0x0000002d03021c10 */ /* 0x000fea000fffe0ff */
[----:B------:R-:W-:Y:S01]  /*8ae0*/  @P1 IMAD.IADD R2, R69, 0x1, R2 ;  /* 0x0000000145021824 */ /* 0x000fe200078e0202 */
[----:B------:R-:W-:Y:S06]  /*8af0*/  @P0 BRA `(.L_x_131) ;  /* 0x00000000000c0947 */ /* 0x000fec0003800000 */
[----:B------:R-:W-:Y:S04]  /*8b00*/  SHF.L.U32 R20, RZ, 0x1f, RZ ;  /* 0x0000001fff147819 */ /* 0x000fe800000006ff */
[----:B------:R-:W1:Y:S02]  /*8b10*/  SYNCS.PHASECHK.TRANS64.TRYWAIT P0, [R0+URZ+0x60], R20 ;  /* 0x00006014000075a7 */ /* 0x000e6400080011ff */
[----:B-1----:R-:W-:Y:S05]  /*8b20*/  @!P0 BRA `(.L_x_132) ;  /* 0x0000006400908947 */ /* 0x002fea0003800000 */
.L_x_131:
[----:B------:R-:W-:Y:S05]  /*8b30*/  BSYNC B0 ;  /* 0x0000000000007941 */ /* 0x000fea0003800000 */
.L_x_130:
[----:B------:R-:W-:Y:S02]  /*8b40*/  ISETP.NE.AND P0, PT, R71, RZ, PT ;  /* 0x000000ff4700720c */ /* 0x000fe40003f05270 */
[----:B------:R-:W-:Y:S11]  /*8b50*/  IADD3 R68, PT, PT, R68, 0x1, RZ ;  /* 0x0000000144447810 */ /* 0x000ff60007ffe0ff */
[----:B------:R3:W4:Y:S04]  /*8b60*/  @P0 LDS.128 R60, [R3+UR45+0x200] ;  /* 0x0002002d033c0984 */ /* 0x0007280008000c00 */
[----:B------:R3:W1:Y:S04]  /*8b70*/  @P0 LDS.128 R72, [R3+UR45+0xa00] ;  /* 0x000a002d03480984 */ /* 0x0006680008000c00 */
[----:B------:R3:W1:Y:S04]  /*8b80*/  @P0 LDS.128 R64, [R2+0x200] ;  /* 0x0002000002400984 */ /* 0x0006680000000c00 */
[----:B------:R3:W1:Y:S02]  /*8b90*/  @P0 LDS.128 R76, [R2+0xa00] ;  /* 0x000a0000024c0984 */ /* 0x0006640000000c00 */
.L_x_129:
[----:B------:R-:W-:Y:S05]  /*8ba0*/  BSYNC B1 ;  /* 0x0000000000017941 */ /* 0x000fea0003800000 */
.L_x_128:
[----:B------:R-:W-:Y:S11]  /*8bb0*/  ISETP.NE.AND P0, PT, R98, R22, PT ;  /* 0x000000166200720c */ /* 0x000ff60003f05270 */
[----:B------:R-:W-:Y:S02]  /*8bc0*/  @!UPT UIADD3 URZ, UPT, UPT, URZ, URZ, URZ ;  /* 0x000000fffffff290 */ /* 0x000fe4000fffe0ff */
[----:B------:R-:W-:Y:S05]  /*8bd0*/  @P0 BRA `(.L_x_133) ;  /* 0x0000000000bc0947 */ /* 0x000fea0003800000 */
[----:B------:R-:W-:Y:S11]  /*8be0*/  LOP3.LUT P0, RZ, R21, 0x3, R99, 0x48, !PT ;  /* 0x0000000315ff7812 */ /* 0x000ff60007804863 */
[----:B------:R-:W-:Y:S02]  /*8bf0*/  @!UPT UIADD3 URZ, UPT, UPT, URZ, URZ, URZ ;  /* 0x000000fffffff290 */ /* 0x000fe4000fffe0ff */
[----:B------:R-:W-:Y:S05]  /*8c00*/  @!P0 BRA `(.L_x_134) ;  /* 0x0000000000408947 */ /* 0x000fea0003800000 */
[----:B------:R-:W5:Y:S01]  /*8c10*/  LDCU.64 UR8, c[0x4][0x70] ;  /* 0x01000e00ff0877ac */ /* 0x000f620008000a00 */
[----:B---3--:R-:W-:Y:S01]  /*8c20*/  MOV R3, 0x0 ;  /* 0x0000000000037802 */ /* 0x008fe20000000f00 */
[----:B------:R-:W-:Y:S02]  /*8c30*/  HFMA2 R12, -RZ, RZ, 0, 5.9604644775390625e-08 ;  /* 0x00000001ff0c7431 */ /* 0x000fe400000001ff */
[----:B------:R-:W-:Y:S02]  /*8c40*/  IMAD.MOV.U32 R8, RZ, RZ, 0x192 ;  /* 0x00000192ff087424 */ /* 0x000fe400078e00ff */
[----:B------:R-:W-:Y:S01]  /*8c50*/  IMAD.MOV.U32 R13, RZ, RZ, RZ ;  /* 0x000000ffff0d7224 */ /* 0x000fe200078e00ff */
[----:B------:R-:W3:Y:S01]  /*8c60*/  LDCU.64 UR6, c[0x4][0x78] ;  /* 0x01000f00ff0677ac */ /* 0x000ee20008000a00 */
[----:B------:R-:W1:Y:S01]  /*8c70*/  LDC.64 R2, c[0x4][R3] ;  /* 0x0100000003027b82 */ /* 0x000e620000000a00 */
[----:B------:R-:W2:Y:S01]  /*8c80*/  LDCU.64 UR4, c[0x4][0x10] ;  /* 0x01000200ff0477ac */ /* 0x000ea20008000a00 */
[----:B-----5:R-:W-:Y:S01]  /*8c90*/  MOV R5, UR9 ;  /* 0x0000000900057c02 */ /* 0x020fe20008000f00 */
[----:B------:R-:W-:Y:S01]  /*8ca0*/  IMAD.U32 R4, RZ, RZ, UR8 ;  /* 0x00000008ff047e24 */ /* 0x000fe2000f8e00ff */
[----:B---3--:R-:W-:Y:S01]  /*8cb0*/  MOV R7, UR7 ;  /* 0x0000000700077c02 */ /* 0x008fe20008000f00 */
[----:B------:R-:W-:Y:S01]  /*8cc0*/  IMAD.U32 R6, RZ, RZ, UR6 ;  /* 0x00000006ff067e24 */ /* 0x000fe2000f8e00ff */
[----:B--2---:R-:W-:Y:S01]  /*8cd0*/  MOV R11, UR5 ;  /* 0x00000005000b7c02 */ /* 0x004fe20008000f00 */
[----:B------:R-:W-:Y:S02]  /*8ce0*/  IMAD.U32 R10, RZ, RZ, UR4 ;  /* 0x00000004ff0a7e24 */ /* 0x000fe4000f8e00ff */
[----:B-1----:R-:W-:Y:S07]  /*8cf0*/  LEPC R20, `(.L_x_134) ;  /* 0x000000001014794e */ /* 0x002fee0000000000 */
[----:B----4-:R-:W-:Y:S05]  /*8d00*/  CALL.ABS.NOINC R2 ;  /* 0x0000000002007343 */ /* 0x010fea0003c00000 */
.L_x_134:
[----:B------:R-:W-:Y:S05]  /*8d10*/  WARPSYNC.ALL ;  /* 0x0000000000007948 */ /* 0x000fea0003800000 */
[C---:B------:R-:W-:Y:S01]  /*8d20*/  R2UR UR4, R23.reuse ;  /* 0x00000000170472ca */ /* 0x040fe200000e0000 */
[----:B-1----:R-:W-:Y:S05]  /*8d30*/  VIADD R0, R23, 0x40 ;  /* 0x0000004017007836 */ /* 0x002fea0000000000 */
[----:B------:R-:W-:Y:S04]  /*8d40*/  SHF.R.U32.HI R0, RZ, 0x15, R0 ;  /* 0x00000015ff007819 */ /* 0x000fe80000011600 */
[----:B------:R-:W-:Y:S03]  /*8d50*/  LOP3.LUT P0, RZ, R0, 0x3, R99, 0x48, !PT ;  /* 0x0000000300ff7812 */ /* 0x000fe60007804863 */
[----:B------:R-:W1:Y:S10]  /*8d60*/  LDTM.x16 R24, tmem[UR4] ;  /* 0x00000004001879ee */ /* 0x000e740008240000 */
[----:B-1----:R-:W-:Y:S05]  /*8d70*/  @!P0 BRA `(.L_x_135) ;  /* 0x0000000000408947 */ /* 0x002fea0003800000 */
[----:B------:R-:W1:Y:S01]  /*8d80*/  LDCU.64 UR8, c[0x4][0x70] ;  /* 0x01000e00ff0877ac */ /* 0x000e620008000a00 */
[----:B---3--:R-:W-:Y:S01]  /*8d90*/  MOV R3, 0x0 ;  /* 0x0000000000037802 */ /* 0x008fe20000000f00 */
[----:B------:R-:W-:Y:S02]  /*8da0*/  HFMA2 R12, -RZ, RZ, 0, 5.9604644775390625e-08 ;  /* 0x00000001ff0c7431 */ /* 0x000fe400000001ff */
[----:B------:R-:W-:Y:S02]  /*8db0*/  IMAD.MOV.U32 R8, RZ, RZ, 0x192 ;  /* 0x00000192ff087424 */ /* 0x000fe400078e00ff */
[----:B------:R-:W-:Y:S01]  /*8dc0*/  IMAD.MOV.U32 R13, RZ, RZ, RZ ;  /* 0x000000ffff0d7224 */ /* 0x000fe200078e00ff */
[----:B------:R-:W3:Y:S01]  /*8dd0*/  LDCU.64 UR6, c[0x4][0x78] ;  /* 0x01000f00ff0677ac */ /* 0x000ee20008000a00 */
[----:B------:R-:W2:Y:S01]  /*8de0*/  LDC.64 R2, c[0x4][R3] ;  /* 0x0100000003027b82 */ /* 0x000ea20000000a00 */
        /* <DEDUP_REMOVED lines=9> */
.L_x_135:
[----:B------:R-:W-:Y:S05]  /*8e80*/  WARPSYNC.ALL ;  /* 0x0000000000007948 */ /* 0x000fea0003800000 */
[----:B------:R-:W-:Y:S11]  /*8e90*/  R2UR UR4, R23 ;  /* 0x00000000170472ca */ /* 0x000ff600000e0000 */
[----:B------:R-:W-:Y:S02]  /*8ea0*/  @!UPT UIADD3 URZ, UPT, UPT, URZ, URZ, URZ ;  /* 0x000000fffffff290 */ /* 0x000fe4000fffe0ff */
[----:B------:R-:W1:Y:S02]  /*8eb0*/  LDTM.x16 R4, tmem[UR4+0x40] ;  /* 0x00004004000479ee */ /* 0x000e640008240000 */
[----:B-1----:R-:W-:Y:S01]  /*8ec0*/  NOP ;  /* 0x0000000000007918 */ /* 0x002fe20000000000 */
.L_x_133:
[----:B------:R-:W-:Y:S01]  /*8ed0*/  ISETP.NE.AND P2, PT, R105, RZ, PT ;  /* 0x000000ff6900720c */ /* 0x000fe20003f45270 */
[----:B-1----:R-:W-:Y:S01]  /*8ee0*/  FMUL R0, R52, R24 ;  /* 0x0000001834007220 */ /* 0x002fe20000400000 */
[----:B---34-:R-:W-:Y:S01]  /*8ef0*/  SHF.L.U32 R3, R60, 0x10, RZ ;  /* 0x000000103c037819 */ /* 0x018fe200000006ff */
        /* <DEDUP_REMOVED lines=146> */
.L_x_137:
[----:B------:R-:W-:Y:S05]  /*9820*/  BSYNC.RECONVERGENT B0 ;  /* 0x0000000000007941 */ /* 0x000fea0003800200 */
.L_x_136:
[----:B------:R-:W-:Y:S01]  /*9830*/  BAR.SYNC.DEFER_BLOCKING 0x1, 0x80 ;  /* 0x0042000000007b1d */ /* 0x000fe20000010000 */
[----:B------:R-:W-:Y:S04]  /*9840*/  UIADD3 UR40, UPT, UPT, UR43, 0x1, URZ ;  /* 0x000000012b287890 */ /* 0x000fe8000fffe0ff */
[----:B------:R-:W-:Y:S04]  /*9850*/  UISETP.NE.AND UP0, UPT, UR40, 0x4, UPT ;  /* 0x000000042800788c */ /* 0x000fe8000bf05270 */
[----:B------:R-:W-:Y:S01]  /*9860*/  USEL UR40, UR40, URZ, UP0 ;  /* 0x000000ff28287287 */ /* 0x000fe20008000000 */
[----:B------:R3:W-:Y:S01]  /*9870*/  @P2 SYNCS.ARRIVE.TRANS64.RED.A1T0 RZ, [R106+URZ], RZ ;  /* 0x000000ff6aff29a7 */ /* 0x0007e200081004ff */
[----:B------:R-:W-:Y:S01]  /*9880*/  BSSY B1, `(.L_x_138) ;  /* 0x000001a000017945 */ /* 0x000fe20003800000 */
[----:B------:R-:W4:Y:S01]  /*9890*/  @P2 SYNCS.PHASECHK.TRANS64.TRYWAIT P0, [R0+URZ+0x60], R2 ;  /* 0x00006002000025a7 */ /* 0x000f2200080011ff */
[----:B---3--:R-:W-:Y:S01]  /*98a0*/  HFMA2 R106, -RZ, RZ, 0, 0 ;  /* 0x00000000ff6a7431 */ /* 0x008fe200000001ff */
[----:B----4-:R-:W-:Y:S01]  /*98b0*/  @P2 SEL R70, RZ, 0x1, !P0 ;  /* 0x00000001ff462807 */ /* 0x010fe20004000000 */
[----:B------:R-:W-:Y:S06]  /*98c0*/  @!P2 BRA `(.L_x_139) ;  /* 0x000000000054a947 */ /* 0x000fec0003800000 */
[----:B------:R-:W-:Y:S01]  /*98d0*/  ISETP.NE.AND P1, PT, R71, RZ, PT ;  /* 0x000000ff4700720c */ /* 0x000fe20003f25270 */
[----:B------:R-:W-:Y:S01]  /*98e0*/  BSSY B0, `(.L_x_140) ;  /* 0x0000009000007945 */ /* 0x000fe20003800000 */
[----:B------:R-:W-:Y:S11]  /*98f0*/  ISETP.NE.AND P0, PT, R70, RZ, PT ;  /* 0x000000ff4600720c */ /* 0x000ff60003f05270 */
[----:B------:R-:W-:Y:S05]  /*9900*/  @P1 IMAD R3, R68, 0x1000, R104 ;  /* 0x0000100044031824 */ /* 0x000fea00078e0268 */
[----:B------:R-:W-:Y:S05]  /*9910*/  @P1 IADD3 R2, PT, PT, R3, UR45, RZ ;  /* 0x0000002d03021c10 */ /* 0x000fea000fffe0ff */
[----:B------:R-:W-:Y:S01]  /*9920*/  @P1 IMAD.IADD R2, R69, 0x1, R2 ;  /* 0x0000000145021824 */ /* 0x000fe200078e0202 */
[----:B------:R-:W-:Y:S06]  /*9930*/  @P0 BRA `(.L_x_141) ;  /* 0x00000000000c0947 */ /* 0x000fec0003800000 */
[----:B-1----:R-:W-:Y:S04]  /*9940*/  SHF.L.U32 R20, RZ, 0x1f, RZ ;  /* 0x0000001fff147819 */ /* 0x002fe800000006ff */
[----:B------:R-:W1:Y:S02]  /*9950*/  SYNCS.PHASECHK.TRANS64.TRYWAIT P0, [R0+URZ+0x60], R20 ;  /* 0x00006014000075a7 */ /* 0x000e6400080011ff */
[----:B-1----:R-:W-:Y:S05]  /*9960*/  @!P0 BRA `(.L_x_142) ;  /* 0x0000005800148947 */ /* 0x002fea0003800000 */
.L_x_141:
[----:B------:R-:W-:Y:S05]  /*9970*/  BSYNC B0 ;  /* 0x0000000000007941 */ /* 0x000fea0003800000 */
.L_x_140:
[----:B------:R-:W-:Y:S01]  /*9980*/  ISETP.NE.AND P0, PT, R71, RZ, PT ;  /* 0x000000ff4700720c */ /* 0x000fe20003f05270 */
[----:B------:R-:W-:Y:S11]  /*9990*/  VIADD R68, R68, 0x1 ;  /* 0x0000000144447836 */ /* 0x000ff60000000000 */
[----:B------:R-:W-:Y:S01]  /*99a0*/  @!UPT UIADD3 URZ, UPT, UPT, URZ, URZ, URZ ;  /* 0x000000fffffff290 */ /* 0x000fe2000fffe0ff */
[----:B------:R3:W4:Y:S04]  /*99b0*/  @P0 LDS.128 R60, [R3+UR45+0x200] ;  /* 0x0002002d033c0984 */ /* 0x0007280008000c00 */
[----:B------:R3:W1:Y:S04]  /*99c0*/  @P0 LDS.128 R72, [R3+UR45+0xa00] ;  /* 0x000a002d03480984 */ /* 0x0006680008000c00 */
[----:B------:R3:W1:Y:S04]  /*99d0*/  @P0 LDS.128 R64, [R2+0x200] ;  /* 0x0002000002400984 */ /* 0x0006680000000c00 */
[----:B------:R3:W1:Y:S01]  /*99e0*/  @P0 LDS.128 R76, [R2+0xa00] ;  /* 0x000a0000024c0984 */ /* 0x0006620000000c00 */
[C---:B------:R-:W-:Y:S04]  /*99f0*/  ISETP.NE.AND P0, PT, R68.reuse, 0x4, PT ;  /* 0x000000044400780c */ /* 0x040fe80003f05270 */
[----:B------:R-:W-:Y:S02]  /*9a00*/  SEL R68, R68, RZ, P0 ;  /* 0x000000ff44447207 */ /* 0x000fe40000000000 */
[----:B------:R-:W-:Y:S02]  /*9a10*/  SEL R106, RZ, 0x1, P0 ;  /* 0x00000001ff6a7807 */ /* 0x000fe40000000000 */
.L_x_139:
[----:B------:R-:W-:Y:S05]  /*9a20*/  BSYNC B1 ;  /* 0x0000000000017941 */ /* 0x000fea0003800000 */
.L_x_138:
[----:B---3--:R-:W-:Y:S05]  /*9a30*/  VIADD R3, R59, 0x400010 ;  /* 0x004000103b037836 */ /* 0x008fea0000000000 */
[----:B-1----:R-:W-:Y:S04]  /*9a40*/  SHF.R.U32.HI R0, RZ, 0x15, R3 ;  /* 0x00000015ff007819 */ /* 0x002fe80000011603 */
        /* <DEDUP_REMOVED lines=23> */
.L_x_144:
        /* <DEDUP_REMOVED lines=23> */
.L_x_145:
[----:B------:R-:W-:Y:S05]  /*9d30*/  WARPSYNC.ALL ;  /* 0x0000000000007948 */ /* 0x000fea0003800000 */
[----:B------:R-:W-:Y:S11]  /*9d40*/  R2UR UR4, R2 ;  /* 0x00000000020472ca */ /* 0x000ff600000e0000 */
[----:B------:R-:W-:Y:S02]  /*9d50*/  @!UPT UIADD3 URZ, UPT, UPT, URZ, URZ, URZ ;  /* 0x000000fffffff290 */ /* 0x000fe4000fffe0ff */
[----:B------:R-:W1:Y:S02]  /*9d60*/  LDTM.x16 R4, tmem[UR4+0x40] ;  /* 0x00004004000479ee */ /* 0x000e640008240000 */
[----:B-1----:R-:W-:Y:S01]  /*9d70*/  NOP ;  /* 0x0000000000007918 */ /* 0x002fe20000000000 */
.L_x_143:
[----:B------:R-:W-:Y:S01]  /*9d80*/  ISETP.NE.AND P2, PT, R105, RZ, PT ;  /* 0x000000ff6900720c */ /* 0x000fe20003f45270 */
[----:B------:R-:W-:Y:S01]  /*9d90*/  FMUL R0, R52, R24 ;  /* 0x0000001834007220 */ /* 0x000fe20000400000 */
[----:B----4-:R-:W-:Y:S01]  /*9da0*/  SHF.L.U32 R3, R60, 0x10, RZ ;  /* 0x000000103c037819 */ /* 0x010fe200000006ff */
        /* <DEDUP_REMOVED lines=121> */
[----:B------:R-:W-:Y:S01]  /*a540*/  @P2 SHF.L.U32 R2, R106, 0x1f, RZ ;  /* 0x0000001f6a022819 */ /* 0x000fe200000006ff */
        /* <DEDUP_REMOVED lines=16> */
[----:B------:R-:W-:Y:S02]  /*a650*/  UIADD3 UR5, UPT, UPT, UR41, 0x50, URZ ;  /* 0x0000005029057890 */ /* 0x000fe4000fffe0ff */
[----:B------:R-:W-:Y:S01]  /*a660*/  UIADD3 UR4, UPT, UPT, UR45, 0x3a00, URZ ;  /* 0x00003a002d047890 */ /* 0x000fe2000fffe0ff */
[----:B------:R-:W-:Y:S01]  /*a670*/  UMOV UR7, UR44 ;  /* 0x0000002c00077c82 */ /* 0x000fe20008000000 */
[----:B------:R-:W-:Y:S03]  /*a680*/  UMOV UR6, UR54 ;  /* 0x0000003600067c82 */ /* 0x000fe60008000000 */
[----:B------:R3:W-:Y:S04]  /*a690*/  UTMASTG.3D [UR52], [UR8] ;  /* 0x00000034080073b5 */ /* 0x0007e80008010000 */
[----:B------:R3:W-:Y:S01]  /*a6a0*/  UTMASTG.3D [UR4], [UR8] ;  /* 0x00000004080073b5 */ /* 0x0007e20008010000 */
[----:B------:R0:W-:Y:S01]  /*a6b0*/  UTMACMDFLUSH ;  /* 0x00000000000079b7 */ /* 0x0001e20000000000 */
[----:B---3--:R-:W-:Y:S04]  /*a6c0*/  DEPBAR.LE SB0, 0x1 ;  /* 0x000080400000791a */ /* 0x008fe80000000000 */
.L_x_147:
[----:B------:R-:W-:Y:S05]  /*a6d0*/  BSYNC.RECONVERGENT B0 ;  /* 0x0000000000007941 */ /* 0x000fea0003800200 */
.L_x_146:
        /* <DEDUP_REMOVED lines=20> */
[----:B------:R-:W-:Y:S04]  /*a820*/  SHF.L.U32 R20, R106, 0x1f, RZ ;  /* 0x0000001f6a147819 */ /* 0x000fe800000006ff */
[----:B------:R-:W1:Y:S02]  /*a830*/  SYNCS.PHASECHK.TRANS64.TRYWAIT P0, [R0+URZ+0x60], R20 ;  /* 0x00006014000075a7 */ /* 0x000e6400080011ff */
[----:B-1----:R-:W-:Y:S05]  /*a840*/  @!P0 BRA `(.L_x_152) ;  /* 0x0000004800708947 */ /* 0x002fea0003800000 */
.L_x_151:
[----:B------:R-:W-:Y:S05]  /*a850*/  BSYNC B0 ;  /* 0x0000000000007941 */ /* 0x000fea0003800000 */
.L_x_150:
[----:B------:R-:W-:Y:S01]  /*a860*/  ISETP.NE.AND P0, PT, R71, RZ, PT ;  /* 0x000000ff4700720c */ /* 0x000fe20003f05270 */
[----:B------:R-:W-:Y:S11]  /*a870*/  VIADD R68, R68, 0x1 ;  /* 0x0000000144447836 */ /* 0x000ff60000000000 */
[----:B------:R-:W-:Y:S01]  /*a880*/  @!UPT UIADD3 URZ, UPT, UPT, URZ, URZ, URZ ;  /* 0x000000fffffff290 */ /* 0x000fe2000fffe0ff */
[----:B------:R3:W4:Y:S04]  /*a890*/  @P0 LDS.128 R60, [R3+UR45+0x200] ;  /* 0x0002002d033c0984 */ /* 0x0007280008000c00 */
[----:B------:R3:W2:Y:S04]  /*a8a0*/  @P0 LDS.128 R72, [R3+UR45+0xa00] ;  /* 0x000a002d03480984 */ /* 0x0006a80008000c00 */
[----:B------:R3:W2:Y:S04]  /*a8b0*/  @P0 LDS.128 R64, [R2+0x200] ;  /* 0x0002000002400984 */ /* 0x0006a80000000c00 */
[----:B------:R3:W2:Y:S01]  /*a8c0*/  @P0 LDS.128 R76, [R2+0xa00] ;  /* 0x000a0000024c0984 */ /* 0x0006a20000000c00 */
[C---:B------:R-:W-:Y:S04]  /*a8d0*/  ISETP.NE.AND P0, PT, R68.reuse, 0x4, PT ;  /* 0x000000044400780c */ /* 0x040fe80003f05270 */
[----:B-1----:R-:W-:Y:S02]  /*a8e0*/  SEL R0, RZ, 0x1, P0 ;  /* 0x00000001ff007807 */ /* 0x002fe40000000000 */
[----:B------:R-:W-:Y:S02]  /*a8f0*/  SEL R68, R68, RZ, P0 ;  /* 0x000000ff44447207 */ /* 0x000fe40000000000 */
[----:B------:R-:W-:Y:S02]  /*a900*/  LOP3.LUT R106, R106, R0, RZ, 0x3c, !PT ;  /* 0x000000006a6a7212 */ /* 0x000fe400078e3cff */
.L_x_149:
[----:B------:R-:W-:Y:S05]  /*a910*/  BSYNC B1 ;  /* 0x0000000000017941 */ /* 0x000fea0003800000 */
.L_x_148:
[----:B------:R-:W-:Y:S11]  /*a920*/  ISETP.NE.AND P0, PT, R98, R22, PT ;  /* 0x000000166200720c */ /* 0x000ff60003f05270 */
[----:B------:R-:W-:Y:S02]  /*a930*/  @!UPT UIADD3 URZ, UPT, UPT, URZ, URZ, URZ ;  /* 0x000000fffffff290 */ /* 0x000fe4000fffe0ff */
[----:B------:R-:W-:Y:S05]  /*a940*/  @P0 BRA `(.L_x_153) ;  /* 0x0000000000bc0947 */ /* 0x000fea0003800000 */
[----:B------:R-:W-:Y:S11]  /*a950*/  LOP3.LUT P0, RZ, R21, 0x3, R99, 0x48, !PT ;  /* 0x0000000315ff7812 */ /* 0x000ff60007804863 */
[----:B------:R-:W-:Y:S02]  /*a960*/  @!UPT UIADD3 URZ, UPT, UPT, URZ, URZ, URZ ;  /* 0x000000fffffff290 */ /* 0x000fe4000fffe0ff */
[----:B------:R-:W-:Y:S05]  /*a970*/  @!P0 BRA `(.L_x_154) ;  /* 0x0000000000408947 */ /* 0x000fea0003800000 */
        /* <DEDUP_REMOVED lines=16> */
.L_x_154:
        /* <DEDUP_REMOVED lines=23> */
.L_x_155:
[----:B------:R-:W-:Y:S05]  /*abf0*/  WARPSYNC.ALL ;  /* 0x0000000000007948 */ /* 0x000fea0003800000 */
[----:B------:R-:W-:Y:S11]  /*ac00*/  R2UR UR4, R23 ;  /* 0x00000000170472ca */ /* 0x000ff600000e0000 */
[----:B------:R-:W-:Y:S02]  /*ac10*/  @!UPT UIADD3 URZ, UPT, UPT, URZ, URZ, URZ ;  /* 0x000000fffffff290 */ /* 0x000fe4000fffe0ff */
[----:B------:R-:W1:Y:S02]  /*ac20*/  LDTM.x16 R4, tmem[UR4+0x40] ;  /* 0x00004004000479ee */ /* 0x000e640008240000 */
[----:B-1----:R-:W-:Y:S01]  /*ac30*/  NOP ;  /* 0x0000000000007918 */ /* 0x002fe20000000000 */
.L_x_153:
[----:B------:R-:W-:Y:S01]  /*ac40*/  ISETP.NE.AND P2, PT, R105, RZ, PT ;  /* 0x000000ff6900720c */ /* 0x000fe20003f45270 */
[----:B------:R-:W-:Y:S01]  /*ac50*/  FMUL R0, R52, R24 ;  /* 0x0000001834007220 */ /* 0x000fe20000400000 */
        /* <DEDUP_REMOVED lines=22> */
[----:B--2---:R-:W-:Y:S01]  /*adc0*/  LOP3.LUT R41, R66, 0xffff0000, RZ, 0xc0, !PT ;  /* 0xffff000042297812 */ /* 0x004fe200078ec0ff */
        /* <DEDUP_REMOVED lines=106> */
[----:B--2---:R-:W2:Y:S02]  /*b470*/  FENCE.VIEW.ASYNC.S ;  /* 0x00000000000073c6 */ /* 0x004ea40000000000 */
[----:B------:R-:W-:Y:S05]  /*b480*/  WARPSYNC.ALL ;  /* 0x0000000000007948 */ /* 0x000fea0003800000 */
[----:B------:R-:W-:Y:S01]  /*b490*/  BSSY.RECONVERGENT B0, `(.L_x_156) ;  /* 0x0000012000007945 */ /* 0x000fe20003800200 */
[----:B--2---:R-:W-:Y:S06]  /*b4a0*/  BAR.SYNC.DEFER_BLOCKING 0x1, 0x80 ;  /* 0x0042000000007b1d */ /* 0x004fec0000010000 */
[----:B------:R-:W-:Y:S05]  /*b4b0*/  @P0 BRA `(.L_x_157) ;  /* 0x00000000003c0947 */ /* 0x000fea0003800000 */
[----:B------:R-:W-:Y:S02]  /*b4c0*/  UIADD3 UR4, UPT, UPT, UR45, 0x200, URZ ;  /* 0x000002002d047890 */ /* 0x000fe4000fffe0ff */
[----:B------:R-:W-:Y:S01]  /*b4d0*/  UIADD3 UR8, UP0, UPT, UR58, 0xa80, URZ ;  /* 0x00000a803a087890 */ /* 0x000fe2000ff1e0ff */
[----:B------:R-:W-:Y:S01]  /*b4e0*/  UMOV UR54, UR42 ;  /* 0x0000002a00367c82 */ /* 0x000fe20008000000 */
[----:B------:R-:W-:Y:S02]  /*b4f0*/  UMOV UR55, UR44 ;  /* 0x0000002c00377c82 */ /* 0x000fe40008000000 */
[----:B------:R-:W-:Y:S01]  /*b500*/  MOV R88, UR4 ;  /* 0x0000000400587c02 */ /* 0x000fe20008000f00 */
[----:B------:R-:W-:Y:S02]  /*b510*/  UIADD3.X UR9, UPT, UPT, URZ, UR59, URZ, UP0, !UPT ;  /* 0x0000003bff097290 */ /* 0x000fe400087fe4ff */
[----:B------:R-:W-:Y:S01]  /*b520*/  UIADD3 UR5, UPT, UPT, UR41, 0x60, URZ ;  /* 0x0000006029057890 */ /* 0x000fe2000fffe0ff */
[----:B------:R-:W-:Y:S01]  /*b530*/  R2UR UR52, R88 ;  /* 0x00000000583472ca */ /* 0x000fe200000e0000 */
[----:B------:R-:W-:Y:S01]  /*b540*/  UIADD3 UR4, UPT, UPT, UR45, 0xa00, URZ ;  /* 0x00000a002d047890 */ /* 0x000fe2000fffe0ff */
[----:B------:R-:W-:Y:S01]  /*b550*/  UMOV UR6, UR42 ;  /* 0x0000002a00067c82 */ /* 0x000fe20008000000 */
[----:B------:R-:W-:Y:S10]  /*b560*/  UMOV UR7, UR44 ;  /* 0x0000002c00077c82 */ /* 0x000ff40008000000 */
[----:B------:R2:W-:Y:S01]  /*b570*/  UTMASTG.3D [UR52], [UR8] ;  /* 0x00000034080073b5 */ /* 0x0005e20008010000 */
[----:B------:R2:W-:Y:S01]  /*b580*/  UTMASTG.3D [UR4], [UR8] ;  /* 0x00000004080073b5 */ /* 0x0005e20008010000 */
[----:B------:R0:W-:Y:S01]  /*b590*/  UTMACMDFLUSH ;  /* 0x00000000000079b7 */ /* 0x0001e20000000000 */
[----:B--2---:R-:W-:Y:S04]  /*b5a0*/  DEPBAR.LE SB0, 0x1 ;  /* 0x000080400000791a */ /* 0x004fe80000000000 */
.L_x_157:
[----:B------:R-:W-:Y:S05]  /*b5b0*/  BSYNC.RECONVERGENT B0 ;  /* 0x0000000000007941 */ /* 0x000fea0003800200 */
.L_x_156:
[----:B------:R-:W-:Y:S01]  /*b5c0*/  BAR.SYNC.DEFER_BLOCKING 0x1, 0x80 ;  /* 0x0042000000007b1d */ /* 0x000fe20000010000 */
[----:B------:R-:W-:Y:S04]  /*b5d0*/  UIADD3 UR40, UPT, UPT, UR43, 0x1, URZ ;  /* 0x000000012b287890 */ /* 0x000fe8000fffe0ff */
[----:B------:R-:W-:Y:S04]  /*b5e0*/  UISETP.NE.AND UP0, UPT, UR40, 0x4, UPT ;  /* 0x000000042800788c */ /* 0x000fe8000bf05270 */
[----:B------:R-:W-:Y:S01]  /*b5f0*/  USEL UR40, UR40, URZ, UP0 ;  /* 0x000000ff28287287 */ /* 0x000fe20008000000 */
[----:B------:R2:W-:Y:S01]  /*b600*/  @P2 SYNCS.ARRIVE.TRANS64.RED.A1T0 RZ, [R107+URZ], RZ ;  /* 0x000000ff6bff29a7 */ /* 0x0005e200081004ff */
[----:B------:R-:W-:Y:S01]  /*b610*/  BSSY B1, `(.L_x_158) ;  /* 0x000001a000017945 */ /* 0x000fe20003800000 */
[----:B------:R-:W3:Y:S02]  /*b620*/  @P2 SYNCS.PHASECHK.TRANS64.TRYWAIT P0, [R0+URZ+0x60], R2 ;  /* 0x00006002000025a7 */ /* 0x000ee400080011ff */
[----:B---3--:R-:W-:Y:S01]  /*b630*/  @P2 SEL R70, RZ, 0x1, !P0 ;  /* 0x00000001ff462807 */ /* 0x008fe20004000000 */
[----:B--2---:R-:W-:Y:S06]  /*b640*/  @!P2 BRA `(.L_x_159) ;  /* 0x000000000058a947 */ /* 0x004fec0003800000 */
[----:B------:R-:W-:Y:S01]  /*b650*/  ISETP.NE.AND P1, PT, R71, RZ, PT ;  /* 0x000000ff4700720c */ /* 0x000fe20003f25270 */
[----:B------:R-:W-:Y:S01]  /*b660*/  BSSY B0, `(.L_x_160) ;  /* 0x0000009000007945 */ /* 0x000fe20003800000 */
[----:B------:R-:W-:Y:S11]  /*b670*/  ISETP.NE.AND P0, PT, R70, RZ, PT ;  /* 0x000000ff4600720c */ /* 0x000ff60003f05270 */
[----:B------:R-:W-:Y:S05]  /*b680*/  @P1 IMAD R3, R68, 0x1000, R104 ;  /* 0x0000100044031824 */ /* 0x000fea00078e0268 */
[----:B------:R-:W-:Y:S05]  /*b690*/  @P1 IADD3 R2, PT, PT, R3, UR45, RZ ;  /* 0x0000002d03021c10 */ /* 0x000fea000fffe0ff */
[----:B------:R-:W-:Y:S01]  /*b6a0*/  @P1 IMAD.IADD R2, R69, 0x1, R2 ;  /* 0x0000000145021824 */ /* 0x000fe200078e0202 */
[----:B------:R-:W-:Y:S06]  /*b6b0*/  @P0 BRA `(.L_x_161) ;  /* 0x00000000000c0947 */ /* 0x000fec0003800000 */
[----:B-1----:R-:W-:Y:S04]  /*b6c0*/  SHF.L.U32 R20, R106, 0x1f, RZ ;  /* 0x0000001f6a147819 */ /* 0x002fe800000006ff */
[----:B------:R-:W1:Y:S02]  /*b6d0*/  SYNCS.PHASECHK.TRANS64.TRYWAIT P0, [R0+URZ+0x60], R20 ;  /* 0x00006014000075a7 */ /* 0x000e6400080011ff */
[----:B-1----:R-:W-:Y:S05]  /*b6e0*/  @!P0 BRA `(.L_x_162) ;  /* 0x0000003800dc8947 */ /* 0x002fea0003800000 */
.L_x_161:
[----:B------:R-:W-:Y:S05]  /*b6f0*/  BSYNC B0 ;  /* 0x0000000000007941 */ /* 0x000fea0003800000 */
.L_x_160:
[----:B------:R-:W-:Y:S01]  /*b700*/  ISETP.NE.AND P0, PT, R71, RZ, PT ;  /* 0x000000ff4700720c */ /* 0x000fe20003f05270 */
[----:B------:R-:W-:Y:S11]  /*b710*/  VIADD R68, R68, 0x1 ;  /* 0x0000000144447836 */ /* 0x000ff60000000000 */
[----:B------:R-:W-:Y:S01]  /*b720*/  @!UPT UIADD3 URZ, UPT, UPT, URZ, URZ, URZ ;  /* 0x000000fffffff290 */ /* 0x000fe2000fffe0ff */
[----:B------:R2:W3:Y:S04]  /*b730*/  @P0 LDS.128 R60, [R3+UR45+0x200] ;  /* 0x0002002d033c0984 */ /* 0x0004e80008000c00 */
[----:B------:R2:W4:Y:S04]  /*b740*/  @P0 LDS.128 R72, [R3+UR45+0xa00] ;  /* 0x000a002d03480984 */ /* 0x0005280008000c00 */
[----:B------:R2:W2:Y:S04]  /*b750*/  @P0 LDS.128 R64, [R2+0x200] ;  /* 0x0002000002400984 */ /* 0x0004a80000000c00 */
[----:B------:R2:W2:Y:S01]  /*b760*/  @P0 LDS.128 R76, [R2+0xa00] ;  /* 0x000a0000024c0984 */ /* 0x0004a20000000c00 */
[C---:B------:R-:W-:Y:S04]  /*b770*/  ISETP.NE.AND P0, PT, R68.reuse, 0x4, PT ;  /* 0x000000044400780c */ /* 0x040fe80003f05270 */
[----:B-1----:R-:W-:Y:S02]  /*b780*/  SEL R0, RZ, 0x1, P0 ;  /* 0x00000001ff007807 */ /* 0x002fe40000000000 */
[----:B------:R-:W-:Y:S02]  /*b790*/  SEL R68, R68, RZ, P0 ;  /* 0x000000ff44447207 */ /* 0x000fe40000000000 */
[----:B------:R-:W-:Y:S02]  /*b7a0*/  LOP3.LUT R106, R106, R0, RZ, 0x3c, !PT ;  /* 0x000000006a6a7212 */ /* 0x000fe400078e3cff */
.L_x_159:
[----:B------:R-:W-:Y:S05]  /*b7b0*/  BSYNC B1 ;  /* 0x0000000000017941 */ /* 0x000fea0003800000 */
.L_x_158:
[----:B--2---:R-:W-:Y:S05]  /*b7c0*/  VIADD R3, R59, 0x400020 ;  /* 0x004000203b037836 */ /* 0x004fea0000000000 */
[----:B------:R-:W-:Y:S04]  /*b7d0*/  SHF.R.U32.HI R0, RZ, 0x15, R3 ;  /* 0x00000015ff007819 */ /* 0x000fe80000011603 */
[----:B-1----:R-:W-:Y:S04]  /*b7e0*/  LOP3.LUT R22, R0, 0x3, RZ, 0xc0, !PT ;  /* 0x0000000300167812 */ /* 0x002fe800078ec0ff */
        /* <DEDUP_REMOVED lines=11> */
[----:B------:R-:W2:Y:S01]  /*b8a0*/  LDCU.64 UR6, c[0x4][0x78] ;  /* 0x01000f00ff0677ac */ /* 0x000ea20008000a00 */
[----:B------:R-:W3:Y:S01]  /*b8b0*/  LDC.64 R14, c[0x4][R15] ;  /* 0x010000000f0e7b82 */ /* 0x000ee20000000a00 */
[----:B------:R-:W5:Y:S01]  /*b8c0*/  LDCU.64 UR4, c[0x4][0x10] ;  /* 0x01000200ff0477ac */ /* 0x000f620008000a00 */
[----:B-1----:R-:W-:Y:S01]  /*b8d0*/  MOV R5, UR9 ;  /* 0x0000000900057c02 */ /* 0x002fe20008000f00 */
[----:B------:R-:W-:Y:S01]  /*b8e0*/  IMAD.U32 R4, RZ, RZ, UR8 ;  /* 0x00000008ff047e24 */ /* 0x000fe2000f8e00ff */
[----:B--2---:R-:W-:Y:S01]  /*b8f0*/  MOV R7, UR7 ;  /* 0x0000000700077c02 */ /* 0x004fe20008000f00 */
[----:B------:R-:W-:Y:S01]  /*b900*/  IMAD.U32 R6, RZ, RZ, UR6 ;  /* 0x00000006ff067e24 */ /* 0x000fe2000f8e00ff */
[----:B-----5:R-:W-:Y:S01]  /*b910*/  MOV R11, UR5 ;  /* 0x00000005000b7c02 */ /* 0x020fe20008000f00 */
[----:B------:R-:W-:Y:S02]  /*b920*/  IMAD.U32 R10, RZ, RZ, UR4 ;  /* 0x00000004ff0a7e24 */ /* 0x000fe4000f8e00ff */
[----:B------:R-:W-:Y:S07]  /*b930*/  LEPC R20, `(.L_x_164) ;  /* 0x000000001014794e */ /* 0x000fee0000000000 */
[----:B---34-:R-:W-:Y:S05]  /*b940*/  CALL.ABS.NOINC R14 ;  /* 0x000000000e007343 */ /* 0x018fea0003c00000 */
.L_x_164:
        /* <DEDUP_REMOVED lines=23> */
.L_x_165:
[----:B------:R-:W-:Y:S05]  /*bac0*/  WARPSYNC.ALL ;  /* 0x0000000000007948 */ /* 0x000fea0003800000 */
[----:B------:R-:W-:Y:S11]  /*bad0*/  R2UR UR4, R2 ;  /* 0x00000000020472ca */ /* 0x000ff600000e0000 */
[----:B------:R-:W-:Y:S02]  /*bae0*/  @!UPT UIADD3 URZ, UPT, UPT, URZ, URZ, URZ ;  /* 0x000000fffffff290 */ /* 0x000fe4000fffe0ff */
[----:B------:R-:W1:Y:S02]  /*baf0*/  LDTM.x16 R4, tmem[UR4+0x40] ;  /* 0x00004004000479ee */ /* 0x000e640008240000 */
[----:B-1----:R-:W-:Y:S01]  /*bb00*/  NOP ;  /* 0x0000000000007918 */ /* 0x002fe20000000000 */
.L_x_163:
[----:B------:R-:W-:Y:S01]  /*bb10*/  ISETP.NE.AND P2, PT, R105, RZ, PT ;  /* 0x000000ff6900720c */ /* 0x000fe20003f45270 */
[----:B------:R-:W-:Y:S01]  /*bb20*/  FMUL R0, R52, R24 ;  /* 0x0000001834007220 */ /* 0x000fe20000400000 */
[----:B---3--:R-:W-:Y:S01]  /*bb30*/  SHF.L.U32 R3, R60, 0x10, RZ ;  /* 0x000000103c037819 */ /* 0x008fe200000006ff */
        /* <DEDUP_REMOVED lines=145> */
[----:B--2---:R-:W-:Y:S04]  /*c450*/  DEPBAR.LE SB0, 0x1 ;  /* 0x000080400000791a */ /* 0x004fe80000000000 */
.L_x_167:
[----:B------:R-:W-:Y:S05]  /*c460*/  BSYNC.RECONVERGENT B0 ;  /* 0x0000000000007941 */ /* 0x000fea0003800200 */
.L_x_166:
        /* <DEDUP_REMOVED lines=10> */
[----:B------:R-:W2:Y:S02]  /*c510*/  @P2 SYNCS.PHASECHK.TRANS64.TRYWAIT P0, [R0+URZ+0x60], R2 ;  /* 0x00006002000025a7 */ /* 0x000ea400080011ff */
[----:B--2---:R-:W-:Y:S01]  /*c520*/  @P2 SEL R70, RZ, 0x1, !P0 ;  /* 0x00000001ff462807 */ /* 0x004fe20004000000 */
        /* <DEDUP_REMOVED lines=11> */
.L_x_171:
[----:B------:R-:W-:Y:S05]  /*c5e0*/  BSYNC B0 ;  /* 0x0000000000007941 */ /* 0x000fea0003800000 */
.L_x_170:
        /* <DEDUP_REMOVED lines=11> */
.L_x_169:
[----:B------:R-:W-:Y:S05]  /*c6a0*/  BSYNC B1 ;  /* 0x0000000000017941 */ /* 0x000fea0003800000 */
.L_x_168:
[----:B------:R-:W-:Y:S11]  /*c6b0*/  ISETP.NE.AND P0, PT, R98, R22, PT ;  /* 0x000000166200720c */ /* 0x000ff60003f05270 */
[----:B------:R-:W-:Y:S02]  /*c6c0*/  @!UPT UIADD3 URZ, UPT, UPT, URZ, URZ, URZ ;  /* 0x000000fffffff290 */ /* 0x000fe4000fffe0ff */
[----:B------:R-:W-:Y:S05]  /*c6d0*/  @P0 BRA `(.L_x_173) ;  /* 0x0000000000bc0947 */ /* 0x000fea0003800000 */
[----:B------:R-:W-:Y:S11]  /*c6e0*/  LOP3.LUT P0, RZ, R21, 0x3, R99, 0x48, !PT ;  /* 0x0000000315ff7812 */ /* 0x000ff60007804863 */
[----:B------:R-:W-:Y:S02]  /*c6f0*/  @!UPT UIADD3 URZ, UPT, UPT, URZ, URZ, URZ ;  /* 0x000000fffffff290 */ /* 0x000fe4000fffe0ff */
[----:B------:R-:W-:Y:S05]  /*c700*/  @!P0 BRA `(.L_x_174) ;  /* 0x0000000000408947 */ /* 0x000fea0003800000 */
[----:B------:R-:W1:Y:S01]  /*c710*/  LDCU.64 UR8, c[0x4][0x70] ;  /* 0x01000e00ff0877ac */ /* 0x000e620008000a00 */
[----:B--2---:R-:W-:Y:S01]  /*c720*/  MOV R3, 0x0 ;  /* 0x0000000000037802 */ /* 0x004fe20000000f00 */
        /* <DEDUP_REMOVED lines=14> */
.L_x_174:
        /* <DEDUP_REMOVED lines=23> */
.L_x_175:
[----:B------:R-:W-:Y:S05]  /*c980*/  WARPSYNC.ALL ;  /* 0x0000000000007948 */ /* 0x000fea0003800000 */
[----:B------:R-:W-:Y:S11]  /*c990*/  R2UR UR4, R23 ;  /* 0x00000000170472ca */ /* 0x000ff600000e0000 */
[----:B------:R-:W-:Y:S02]  /*c9a0*/  @!UPT UIADD3 URZ, UPT, UPT, URZ, URZ, URZ ;  /* 0x000000fffffff290 */ /* 0x000fe4000fffe0ff */
[----:B------:R-:W1:Y:S02]  /*c9b0*/  LDTM.x16 R4, tmem[UR4+0x40] ;  /* 0x00004004000479ee */ /* 0x000e640008240000 */
[----:B-1----:R-:W-:Y:S01]  /*c9c0*/  NOP ;  /* 0x0000000000007918 */ /* 0x002fe20000000000 */
.L_x_173:
[----:B------:R-:W-:Y:S01]  /*c9d0*/  ISETP.NE.AND P2, PT, R105, RZ, PT ;  /* 0x000000ff6900720c */ /* 0x000fe20003f45270 */
[----:B------:R-:W-:Y:S01]  /*c9e0*/  FMUL R0, R52, R24 ;  /* 0x0000001834007220 */ /* 0x000fe20000400000 */
[----:B--23--:R-:W-:Y:S01]  /*c9f0*/  SHF.L.U32 R3, R60, 0x10, RZ ;  /* 0x000000103c037819 */ /* 0x00cfe200000006ff */
        /* <DEDUP_REMOVED lines=145> */
[----:B--2---:R-:W-:Y:S04]  /*d310*/  DEPBAR.LE SB0, 0x1 ;  /* 0x000080400000791a */ /* 0x004fe80000000000 */
.L_x_177:
[----:B------:R-:W-:Y:S05]  /*d320*/  BSYNC.RECONVERGENT B0 ;  /* 0x0000000000007941 */ /* 0x000fea0003800200 */
.L_x_176:
        /* <DEDUP_REMOVED lines=17> */
[----:B------:R-:W2:Y:S02]  /*d440*/  SYNCS.PHASECHK.TRANS64.TRYWAIT P0, [R0+URZ+0x60], R106 ;  /* 0x0000606a000075a7 */ /* 0x000ea400080011ff */
[----:B--2---:R-:W-:Y:S05]  /*d450*/  @!P0 BRA `(.L_x_182) ;  /* 0x0000001c00a88947 */ /* 0x004fea0003800000 */
.L_x_181:
[----:B------:R-:W-:Y:S05]  /*d460*/  BSYNC B0 ;  /* 0x0000000000007941 */ /* 0x000fea0003800000 */
.L_x_180:
[----:B------:R-:W-:Y:S11]  /*d470*/  ISETP.NE.AND P0, PT, R71, RZ, PT ;  /* 0x000000ff4700720c */ /* 0x000ff60003f05270 */
[----:B------:R-:W-:Y:S02]  /*d480*/  @!UPT UIADD3 URZ, UPT, UPT, URZ, URZ, URZ ;  /* 0x000000fffffff290 */ /* 0x000fe4000fffe0ff */
[----:B------:R3:W4:Y:S04]  /*d490*/  @P0 LDS.128 R60, [R68+UR45+0x200] ;  /* 0x0002002d443c0984 */ /* 0x0007280008000c00 */
[----:B------:R3:W1:Y:S04]  /*d4a0*/  @P0 LDS.128 R72, [R68+UR45+0xa00] ;  /* 0x000a002d44480984 */ /* 0x0006680008000c00 */
[----:B------:R3:W1:Y:S04]  /*d4b0*/  @P0 LDS.128 R64, [R2+0x200] ;  /* 0x0002000002400984 */ /* 0x0006680000000c00 */
[----:B------:R3:W1:Y:S02]  /*d4c0*/  @P0 LDS.128 R76, [R2+0xa00] ;  /* 0x000a0000024c0984 */ /* 0x0006640000000c00 */
.L_x_179:
[----:B------:R-:W-:Y:S05]  /*d4d0*/  BSYNC B1 ;  /* 0x0000000000017941 */ /* 0x000fea0003800000 */
.L_x_178:
[----:B------:R-:W-:Y:S05]  /*d4e0*/  VIADD R59, R59, 0x400030 ;  /* 0x004000303b3b7836 */ /* 0x000fea0000000000 */
[----:B--2---:R-:W-:Y:S04]  /*d4f0*/  SHF.R.U32.HI R0, RZ, 0x15, R59 ;  /* 0x00000015ff007819 */ /* 0x004fe8000001163b */
[----:B---3--:R-:W-:Y:S04]  /*d500*/  LOP3.LUT R2, R0, 0x3, RZ, 0xc0, !PT ;  /* 0x0000000300027812 */ /* 0x008fe800078ec0ff */
[----:B------:R-:W-:Y:S11]  /*d510*/  ISETP.NE.AND P0, PT, R98, R2, PT ;  /* 0x000000026200720c */ /* 0x000ff60003f05270 */
[----:B------:R-:W-:Y:S02]  /*d520*/  @!UPT UIADD3 URZ, UPT, UPT, URZ, URZ, URZ ;  /* 0x000000fffffff290 */ /* 0x000fe4000fffe0ff */
[----:B------:R-:W-:Y:S05]  /*d530*/  @P0 BRA `(.L_x_183) ;  /* 0x0000000000bc0947 */ /* 0x000fea0003800000 */
[----:B------:R-:W-:Y:S02]  /*d540*/  LOP3.LUT P0, RZ, R0, 0x3, R99, 0x48, !PT ;  /* 0x0000000300ff7812 */ /* 0x000fe40007804863 */
[----:B------:R-:W-:Y:S11]  /*d550*/  MOV R16, R59 ;  /* 0x0000003b00107202 */ /* 0x000ff60000000f00 */
[----:B------:R-:W-:Y:S05]  /*d560*/  @!P0 BRA `(.L_x_184) ;  /* 0x0000000000408947 */ /* 0x000fea0003800000 */
[----:B------:R-:W2:Y:S01]  /*d570*/  LDCU.64 UR8, c[0x4][0x70] ;  /* 0x01000e00ff0877ac */ /* 0x000ea20008000a00 */
[----:B------:R-:W-:Y:S01]  /*d580*/  MOV R15, 0x0 ;  /* 0x00000000000f7802 */ /* 0x000fe20000000f00 */
[----:B------:R-:W-:Y:S02]  /*d590*/  HFMA2 R12, -RZ, RZ, 0, 5.9604644775390625e-08 ;  /* 0x00000001ff0c7431 */ /* 0x000fe400000001ff */
[----:B------:R-:W-:Y:S02]  /*d5a0*/  IMAD.MOV.U32 R8, RZ, RZ, 0x192 ;  /* 0x00000192ff087424 */ /* 0x000fe400078e00ff */
[----:B------:R-:W-:Y:S01]  /*d5b0*/  IMAD.MOV.U32 R13, RZ, RZ, RZ ;  /* 0x000000ffff0d7224 */ /* 0x000fe200078e00ff */
[----:B------:R-:W3:Y:S01]  /*d5c0*/  LDCU.64 UR6, c[0x4][0x78] ;  /* 0x01000f00ff0677ac */ /* 0x000ee20008000a00 */
[----:B------:R-:W1:Y:S01]  /*d5d0*/  LDC.64 R14, c[0x4][R15] ;  /* 0x010000000f0e7b82 */ /* 0x000e620000000a00 */
[----:B------:R-:W5:Y:S01]  /*d5e0*/  LDCU.64 UR4, c[0x4][0x10] ;  /* 0x01000200ff0477ac */ /* 0x000f620008000a00 */
[----:B--2---:R-:W-:Y:S01]  /*d5f0*/  MOV R5, UR9 ;  /* 0x0000000900057c02 */ /* 0x004fe20008000f00 */
[----:B------:R-:W-:Y:S01]  /*d600*/  IMAD.U32 R4, RZ, RZ, UR8 ;  /* 0x00000008ff047e24 */ /* 0x000fe2000f8e00ff */
[----:B---3--:R-:W-:Y:S01]  /*d610*/  MOV R7, UR7 ;  /* 0x0000000700077c02 */ /* 0x008fe20008000f00 */
[----:B------:R-:W-:Y:S01]  /*d620*/  IMAD.U32 R6, RZ, RZ, UR6 ;  /* 0x00000006ff067e24 */ /* 0x000fe2000f8e00ff */
[----:B-----5:R-:W-:Y:S01]  /*d630*/  MOV R11, UR5 ;  /* 0x00000005000b7c02 */ /* 0x020fe20008000f00 */
[----:B------:R-:W-:Y:S02]  /*d640*/  IMAD.U32 R10, RZ, RZ, UR4 ;  /* 0x00000004ff0a7e24 */ /* 0x000fe4000f8e00ff */
[----:B-1----:R-:W-:Y:S07]  /*d650*/  LEPC R20, `(.L_x_184) ;  /* 0x000000001014794e */ /* 0x002fee0000000000 */
[----:B----4-:R-:W-:Y:S05]  /*d660*/  CALL.ABS.NOINC R14 ;  /* 0x000000000e007343 */ /* 0x010fea0003c00000 */
.L_x_184:
[----:B------:R-:W-:Y:S05]  /*d670*/  WARPSYNC.ALL ;  /* 0x0000000000007948 */ /* 0x000fea0003800000 */
[C---:B------:R-:W-:Y:S01]  /*d680*/  R2UR UR4, R16.reuse ;  /* 0x00000000100472ca */ /* 0x040fe200000e0000 */
[----:B------:R-:W-:Y:S05]  /*d690*/  VIADD R0, R16, 0x40 ;  /* 0x0000004010007836 */ /* 0x000fea0000000000 */
[----:B------:R-:W-:Y:S04]  /*d6a0*/  SHF.R.U32.HI R0, RZ, 0x15, R0 ;  /* 0x00000015ff007819 */ /* 0x000fe80000011600 */
[----:B------:R-:W-:Y:S03]  /*d6b0*/  LOP3.LUT P0, RZ, R0, 0x3, R99, 0x48, !PT ;  /* 0x0000000300ff7812 */ /* 0x000fe60007804863 */
[----:B------:R-:W2:Y:S10]  /*d6c0*/  LDTM.x16 R24, tmem[UR4] ;  /* 0x00000004001879ee */ /* 0x000eb40008240000 */
[----:B--2---:R-:W-:Y:S05]  /*d6d0*/  @!P0 BRA `(.L_x_185) ;  /* 0x0000000000408947 */ /* 0x004fea0003800000 */
        /* <DEDUP_REMOVED lines=16> */
.L_x_185:
[----:B------:R-:W-:Y:S05]  /*d7e0*/  WARPSYNC.ALL ;  /* 0x0000000000007948 */ /* 0x000fea0003800000 */
[----:B------:R-:W-:Y:S11]  /*d7f0*/  R2UR UR4, R16 ;  /* 0x00000000100472ca */ /* 0x000ff600000e0000 */
[----:B------:R-:W-:Y:S02]  /*d800*/  @!UPT UIADD3 URZ, UPT, UPT, URZ, URZ, URZ ;  /* 0x000000fffffff290 */ /* 0x000fe4000fffe0ff */
[----:B------:R-:W2:Y:S02]  /*d810*/  LDTM.x16 R4, tmem[UR4+0x40] ;  /* 0x00004004000479ee */ /* 0x000ea40008240000 */
[----:B--2---:R-:W-:Y:S01]  /*d820*/  NOP ;  /* 0x0000000000007918 */ /* 0x004fe20000000000 */
.L_x_183:
[----:B------:R-:W-:Y:S01]  /*d830*/  ISETP.NE.AND P1, PT, R98, R2, PT ;  /* 0x000000026200720c */ /* 0x000fe20003f25270 */
[----:B------:R-:W-:Y:S05]  /*d840*/  WARPSYNC.ALL ;  /* 0x0000000000007948 */ /* 0x000fea0003800000 */
[C---:B----4-:R-:W-:Y:S01]  /*d850*/  SHF.L.U32 R3, R60.reuse, 0x10, RZ ;  /* 0x000000103c037819 */ /* 0x050fe200000006ff */
[----:B------:R-:W-:Y:S01]  /*d860*/  NOP ;  /* 0x0000000000007918 */ /* 0x000fe20000000000 */
[----:B------:R-:W-:Y:S01]  /*d870*/  LOP3.LUT R40, R60, 0xffff0000, RZ, 0xc0, !PT ;  /* 0xffff00003c287812 */ /* 0x000fe200078ec0ff */
[C---:B------:R-:W-:Y:S01]  /*d880*/  FMUL R0, R52.reuse, R24 ;  /* 0x0000001834007220 */ /* 0x040fe20000400000 */
[C---:B------:R-:W-:Y:S01]  /*d890*/  SHF.L.U32 R41, R61.reuse, 0x10, RZ ;  /* 0x000000103d297819 */ /* 0x040fe200000006ff */
[----:B------:R-:W-:Y:S01]  /*d8a0*/  FMUL R2, R52, R25 ;  /* 0x0000001934027220 */ /* 0x000fe20000400000 */
[----:B------:R-:W-:Y:S01]  /*d8b0*/  LOP3.LUT R42, R61, 0xffff0000, RZ, 0xc0, !PT ;  /* 0xffff00003d2a7812 */ /* 0x000fe200078ec0ff */
[C---:B------:R-:W-:Y:S01]  /*d8c0*/  FFMA R0, R53.reuse, R3, R0 ;  /* 0x0000000335007223 */ /* 0x040fe20000000000 */
[----:B------:R-:W-:Y:S01]  /*d8d0*/  R2UR UR4, R58 ;  /* 0x000000003a0472ca */ /* 0x000fe200000e0000 */
[----:B------:R-:W-:Y:S01]  /*d8e0*/  FFMA R2, R53, R40, R2 ;  /* 0x0000002835027223 */ /* 0x000fe20000000002 */
[----:B------:R-:W-:Y:S01]  /*d8f0*/  SHF.L.U32 R54, R62, 0x10, RZ ;  /* 0x000000103e367819 */ /* 0x000fe200000006ff */
[----:B-1----:R-:W-:Y:S01]  /*d900*/  FMUL R20, R52, R4 ;  /* 0x0000000434147220 */ /* 0x002fe20000400000 */
[----:B------:R-:W-:Y:S01]  /*d910*/  LOP3.LUT R55, R62, 0xffff0000, RZ, 0xc0, !PT ;  /* 0xffff00003e377812 */ /* 0x000fe200078ec0ff */
[----:B------:R-:W-:Y:S01]  /*d920*/  FMUL R3, R52, R26 ;  /* 0x0000001a34037220 */ /* 0x000fe20000400000 */
[----:B------:R-:W-:Y:S01]  /*d930*/  F2FP.BF16.F32.PACK_AB R108, R2, R0 ;  /* 0x00000000026c723e */ /* 0x000fe200000010ff */
[----:B------:R-:W-:Y:S01]  /*d940*/  FMUL R4, R52, R27 ;  /* 0x0000001b34047220 */ /* 0x000fe20000400000 */
[----:B------:R-:W-:Y:S01]  /*d950*/  SHF.L.U32 R56, R63, 0x10, RZ ;  /* 0x000000103f387819 */ /* 0x000fe200000006ff */
[----:B------:R-:W-:Y:S01]  /*d960*/  FFMA R3, R53, R41, R3 ;  /* 0x0000002935037223 */ /* 0x000fe20000000003 */
[----:B------:R-:W-:Y:S01]  /*d970*/  LOP3.LUT R57, R63, 0xffff0000, RZ, 0xc0, !PT ;  /* 0xffff00003f397812 */ /* 0x000fe200078ec0ff */
[----:B------:R-:W-:Y:S01]  /*d980*/  FFMA R4, R53, R42, R4 ;  /* 0x0000002a35047223 */ /* 0x000fe20000000004 */
[----:B------:R-:W-:Y:S01]  /*d990*/  SHF.L.U32 R58, R64, 0x10, RZ ;  /* 0x00000010403a7819 */ /* 0x000fe200000006ff */
[----:B------:R-:W-:Y:S01]  /*d9a0*/  FMUL R0, R52, R28 ;  /* 0x0000001c34007220 */ /* 0x000fe20000400000 */
[----:B------:R-:W-:Y:S01]  /*d9b0*/  LOP3.LUT R59, R64, 0xffff0000, RZ, 0xc0, !PT ;  /* 0xffff0000403b7812 */ /* 0x000fe200078ec0ff */
[----:B------:R-:W-:Y:S01]  /*d9c0*/  FMUL R2, R52, R29 ;  /* 0x0000001d34027220 */ /* 0x000fe20000400000 */
[----:B------:R-:W-:Y:S01]  /*d9d0*/  F2FP.BF16.F32.PACK_AB R109, R4, R3 ;  /* 0x00000003046d723e */ /* 0x000fe200000010ff */
[C---:B------:R-:W-:Y:S01]  /*d9e0*/  FMUL R21, R52.reuse, R5 ;  /* 0x0000000534157220 */ /* 0x040fe20000400000 */
[C---:B------:R-:W-:Y:S01]  /*d9f0*/  SHF.L.U32 R60, R65.reuse, 0x10, RZ ;  /* 0x00000010413c7819 */ /* 0x040fe200000006ff */
[C---:B------:R-:W-:Y:S01]  /*da00*/  FMUL R5, R52.reuse, R30 ;  /* 0x0000001e34057220 */ /* 0x040fe20000400000 */
[----:B------:R-:W-:Y:S01]  /*da10*/  LOP3.LUT R61, R65, 0xffff0000, RZ, 0xc0, !PT ;  /* 0xffff0000413d7812 */ /* 0x000fe200078ec0ff */
[----:B------:R-:W-:Y:S01]  /*da20*/  FMUL R22, R52, R6 ;  /* 0x0000000634167220 */ /* 0x000fe20000400000 */
[----:B------:R-:W-:Y:S01]  /*da30*/  SHF.L.U32 R62, R66, 0x10, RZ ;  /* 0x00000010423e7819 */ /* 0x000fe200000006ff */
        /* <DEDUP_REMOVED lines=10> */
[----:B------:R-:W-:Y:S01]  /*dae0*/  FMUL R3, R52, R33 ;  /* 0x0000002134037220 */ /* 0x000fe20000400000 */
[----:B------:R-:W-:Y:S01]  /*daf0*/  F2FP.BF16.F32.PACK_AB R110, R2, R0 ;  /* 0x00000000026e723e */ /* 0x000fe200000010ff */
[----:B------:R-:W-:Y:S01]  /*db00*/  FFMA R5, R53, R56, R5 ;  /* 0x0000003835057223 */ /* 0x000fe20000000005 */
[----:B------:R-:W-:Y:S01]  /*db10*/  SHF.L.U32 R68, R73, 0x10, RZ ;  /* 0x0000001049447819 */ /* 0x000fe200000006ff */
[----:B------:R-:W-:Y:S01]  /*db20*/  FFMA R6, R53, R57, R6 ;  /* 0x0000003935067223 */ /* 0x000fe20000000006 */
[----:B------:R-:W-:Y:S01]  /*db30*/  LOP3.LUT R69, R73, 0xffff0000, RZ, 0xc0, !PT ;  /* 0xffff000049457812 */ /* 0x000fe200078ec0ff */
[C---:B------:R-:W-:Y:S01]  /*db40*/  FFMA R7, R53.reuse, R58, R7 ;  /* 0x0000003a35077223 */ /* 0x040fe20000000007 */
[----:B------:R-:W-:Y:S01]  /*db50*/  SHF.L.U32 R70, R74, 0x10, RZ ;  /* 0x000000104a467819 */ /* 0x000fe200000006ff */
[----:B------:R-:W-:Y:S01]  /*db60*/  UIADD3 UR4, UPT, UPT, UR4, 0xe0, URZ ;  /* 0x000000e004047890 */ /* 0x000fe2000fffe0ff */
[----:B------:R-:W-:Y:S01]  /*db70*/  F2FP.BF16.F32.PACK_AB R111, R6, R5 ;  /* 0x00000005066f723e */ /* 0x000fe200000010ff */
[----:B------:R-:W-:Y:S01]  /*db80*/  FFMA R3, R53, R59, R3 ;  /* 0x0000003b35037223 */ /* 0x000fe20000000003 */
[----:B------:R-:W-:Y:S01]  /*db90*/  LOP3.LUT R71, R74, 0xffff0000, RZ, 0xc0, !PT ;  /* 0xffff00004a477812 */ /* 0x000fe200078ec0ff */
[C---:B------:R-:W-:Y:S01]  /*dba0*/  FMUL R0, R52.reuse, R34 ;  /* 0x0000002234007220 */ /* 0x040fe20000400000 */
[----:B------:R-:W-:Y:S01]  /*dbb0*/  SHF.L.U32 R72, R75, 0x10, RZ ;  /* 0x000000104b487819 */ /* 0x000fe200000006ff */
[C---:B------:R-:W-:Y:S01]  /*dbc0*/  FMUL R2, R52.reuse, R35 ;  /* 0x0000002334027220 */ /* 0x040fe20000400000 */
[----:B------:R-:W-:Y:S01]  /*dbd0*/  UPRMT UR4, UR37, 0x654, UR4 ;  /* 0x0000065425047896 */ /* 0x000fe20008000004 */
[C---:B------:R-:W-:Y:S01]  /*dbe0*/  FMUL R4, R52.reuse, R36 ;  /* 0x0000002434047220 */ /* 0x040fe20000400000 */
[C---:B------:R-:W-:Y:S01]  /*dbf0*/  FMUL R5, R52.reuse, R37 ;  /* 0x0000002534057220 */ /* 0x040fe20000400000 */
[----:B------:R-:W-:Y:S01]  /*dc00*/  F2FP.BF16.F32.PACK_AB R28, R3, R7 ;  /* 0x00000007031c723e */ /* 0x000fe200000010ff */
[C---:B------:R-:W-:Y:S01]  /*dc10*/  FFMA R0, R53.reuse, R60, R0 ;  /* 0x0000003c35007223 */ /* 0x040fe20000000000 */
[C---:B------:R-:W-:Y:S01]  /*dc20*/  FMUL R6, R52.reuse, R38 ;  /* 0x0000002634067220 */ /* 0x040fe20000400000 */
[C---:B------:R-:W-:Y:S01]  /*dc30*/  FFMA R2, R53.reuse, R61, R2 ;  /* 0x0000003d35027223 */ /* 0x040fe20000000002 */
[C---:B------:R-:W-:Y:S01]  /*dc40*/  FMUL R3, R52.reuse, R39 ;  /* 0x0000002734037220 */ /* 0x040fe20000400000 */
[C---:B------:R-:W-:Y:S01]  /*dc50*/  FFMA R4, R53.reuse, R62, R4 ;  /* 0x0000003e35047223 */ /* 0x040fe20000000004 */
[C---:B------:R-:W-:Y:S01]  /*dc60*/  FFMA R5, R53.reuse, R63, R5 ;  /* 0x0000003f35057223 */ /* 0x040fe20000000005 */
[C---:B------:R-:W-:Y:S01]  /*dc70*/  FFMA R6, R53.reuse, R64, R6 ;  /* 0x0000004035067223 */ /* 0x040fe20000000006 */
[C---:B------:R-:W-:Y:S01]  /*dc80*/  FFMA R3, R53.reuse, R65, R3 ;  /* 0x0000004135037223 */ /* 0x040fe20000000003 */
[----:B------:R-:W-:Y:S01]  /*dc90*/  FFMA R20, R53, R66, R20 ;  /* 0x0000004235147223 */ /* 0x000fe20000000014 */
[----:B------:R-:W-:Y:S01]  /*dca0*/  FMUL R8, R52, R8 ;  /* 0x0000000834087220 */ /* 0x000fe20000400000 */
[----:B------:R-:W-:Y:S01]  /*dcb0*/  SYNCS.ARRIVE.TRANS64.RED.A1T0 RZ, [UR4], RZ ;  /* 0x000000ffffff79a7 */ /* 0x000fe20008100404 */
[----:B------:R1:W-:Y:S01]  /*dcc0*/  @!P1 STS.128 [R104+UR45+0x3200], R108 ;  /* 0x0032006c68009988 */ /* 0x0003e20008000c2d */
[----:B------:R-:W-:Y:S01]  /*dcd0*/  LOP3.LUT R73, R75, 0xffff0000, RZ, 0xc0, !PT ;  /* 0xffff00004b497812 */ /* 0x000fe200078ec0ff */
[C---:B------:R-:W-:Y:S01]  /*dce0*/  FFMA R21, R53.reuse, R67, R21 ;  /* 0x0000004335157223 */ /* 0x040fe20000000015 */
[----:B------:R-:W-:Y:S01]  /*dcf0*/  SHF.L.U32 R24, R76, 0x10, RZ ;  /* 0x000000104c187819 */ /* 0x000fe200000006ff */
[----:B------:R-:W-:Y:S01]  /*dd00*/  FMUL R9, R52, R9 ;  /* 0x0000000934097220 */ /* 0x000fe20000400000 */
[----:B------:R-:W-:Y:S01]  /*dd10*/  LOP3.LUT R25, R76, 0xffff0000, RZ, 0xc0, !PT ;  /* 0xffff00004c197812 */ /* 0x000fe200078ec0ff */
[C---:B------:R-:W-:Y:S01]  /*dd20*/  FFMA R22, R53.reuse, R68, R22 ;  /* 0x0000004435167223 */ /* 0x040fe20000000016 */
[C---:B------:R-:W-:Y:S01]  /*dd30*/  FMUL R10, R52.reuse, R10 ;  /* 0x0000000a340a7220 */ /* 0x040fe20000400000 */
[C---:B------:R-:W-:Y:S01]  /*dd40*/  FFMA R23, R53.reuse, R69, R23 ;  /* 0x0000004535177223 */ /* 0x040fe20000000017 */
[----:B------:R-:W-:Y:S01]  /*dd50*/  FMUL R11, R52, R11 ;  /* 0x0000000b340b7220 */ /* 0x000fe20000400000 */
[----:B------:R-:W-:Y:S01]  /*dd60*/  F2FP.BF16.F32.PACK_AB R29, R2, R0 ;  /* 0x00000000021d723e */ /* 0x000fe200000010ff */
[----:B------:R-:W-:Y:S01]  /*dd70*/  FFMA R8, R53, R70, R8 ;  /* 0x0000004635087223 */ /* 0x000fe20000000008 */
[----:B------:R-:W-:Y:S01]  /*dd80*/  F2FP.BF16.F32.PACK_AB R30, R5, R4 ;  /* 0x00000004051e723e */ /* 0x000fe200000010ff */
[C---:B------:R-:W-:Y:S01]  /*dd90*/  FMUL R12, R52.reuse, R12 ;  /* 0x0000000c340c7220 */ /* 0x040fe20000400000 */
[----:B------:R-:W-:Y:S01]  /*dda0*/  F2FP.BF16.F32.PACK_AB R31, R3, R6 ;  /* 0x00000006031f723e */ /* 0x000fe200000010ff */
[----:B------:R-:W-:Y:S01]  /*ddb0*/  FFMA R9, R53, R71, R9 ;  /* 0x0000004735097223 */ /* 0x000fe20000000009 */
[C---:B------:R-:W-:Y:S01]  /*ddc0*/  FMUL R13, R52.reuse, R13 ;  /* 0x0000000d340d7220 */ /* 0x040fe20000400000 */
[----:B------:R-:W-:Y:S01]  /*ddd0*/  SHF.L.U32 R26, R77, 0x10, RZ ;  /* 0x000000104d1a7819 */ /* 0x000fe200000006ff */
[----:B------:R-:W-:Y:S01]  /*dde0*/  FFMA R10, R53, R72, R10 ;  /* 0x00000048350a7223 */ /* 0x000fe2000000000a */
[----:B------:R1:W-:Y:S01]  /*ddf0*/  @!P1 STS.128 [R103+0x3200], R28 ;  /* 0x0032001c67009388 */ /* 0x0003e20000000c00 */
[C---:B------:R-:W-:Y:S01]  /*de00*/  FMUL R14, R52.reuse, R14 ;  /* 0x0000000e340e7220 */ /* 0x040fe20000400000 */
[----:B------:R-:W-:Y:S01]  /*de10*/  LOP3.LUT R27, R77, 0xffff0000, RZ, 0xc0, !PT ;  /* 0xffff00004d1b7812 */ /* 0x000fe200078ec0ff */
[C---:B------:R-:W-:Y:S01]  /*de20*/  FFMA R11, R53.reuse, R73, R11 ;  /* 0x00000049350b7223 */ /* 0x040fe2000000000b */
[----:B------:R-:W-:Y:S01]  /*de30*/  FMUL R15, R52, R15 ;  /* 0x0000000f340f7220 */ /* 0x000fe20000400000 */
[----:B------:R-:W-:Y:S01]  /*de40*/  SHF.L.U32 R40, R78, 0x10, RZ ;  /* 0x000000104e287819 */ /* 0x000fe200000006ff */
[C---:B------:R-:W-:Y:S01]  /*de50*/  FFMA R12, R53.reuse, R24, R12 ;  /* 0x00000018350c7223 */ /* 0x040fe2000000000c */
[----:B------:R-:W-:Y:S01]  /*de60*/  FMUL R16, R52, R16 ;  /* 0x0000001034107220 */ /* 0x000fe20000400000 */
[----:B------:R-:W-:Y:S01]  /*de70*/  LOP3.LUT R74, R78, 0xffff0000, RZ, 0xc0, !PT ;  /* 0xffff00004e4a7812 */ /* 0x000fe200078ec0ff */
[----:B------:R-:W-:Y:S01]  /*de80*/  FFMA R13, R53, R25, R13 ;  /* 0x00000019350d7223 */ /* 0x000fe2000000000d */
[C---:B------:R-:W-:Y:S01]  /*de90*/  FMUL R17, R52.reuse, R17 ;  /* 0x0000001134117220 */ /* 0x040fe20000400000 */
[----:B------:R-:W-:Y:S01]  /*dea0*/  SHF.L.U32 R75, R79, 0x10, RZ ;  /* 0x000000104f4b7819 */ /* 0x000fe200000006ff */
[----:B------:R-:W-:Y:S01]  /*deb0*/  FFMA R14, R53, R26, R14 ;  /* 0x0000001a350e7223 */ /* 0x000fe2000000000e */
[----:B------:R-:W-:Y:S01]  /*dec0*/  F2FP.BF16.F32.PACK_AB R20, R21, R20 ;  /* 0x000000141514723e */ /* 0x000fe200000010ff */
[C---:B------:R-:W-:Y:S01]  /*ded0*/  FMUL R18, R52.reuse, R18 ;  /* 0x0000001234127220 */ /* 0x040fe20000400000 */
[----:B------:R-:W-:Y:S01]  /*dee0*/  LOP3.LUT R76, R79, 0xffff0000, RZ, 0xc0, !PT ;  /* 0xffff00004f4c7812 */ /* 0x000fe200078ec0ff */
[----:B------:R-:W-:Y:S01]  /*def0*/  FFMA R15, R53, R27, R15 ;  /* 0x0000001b350f7223 */ /* 0x000fe2000000000f */
[----:B------:R-:W-:Y:S01]  /*df00*/  F2FP.BF16.F32.PACK_AB R21, R23, R22 ;  /* 0x000000161715723e */ /* 0x000fe200000010ff */
[----:B------:R-:W-:Y:S01]  /*df10*/  FMUL R19, R52, R19 ;  /* 0x0000001334137220 */ /* 0x000fe20000400000 */
[----:B------:R-:W-:Y:S01]  /*df20*/  F2FP.BF16.F32.PACK_AB R22, R9, R8 ;  /* 0x000000080916723e */ /* 0x000fe200000010ff */
[----:B------:R-:W-:Y:S01]  /*df30*/  FFMA R16, R53, R40, R16 ;  /* 0x0000002835107223 */ /* 0x000fe20000000010 */
[----:B------:R-:W-:Y:S01]  /*df40*/  F2FP.BF16.F32.PACK_AB R23, R11, R10 ;  /* 0x0000000a0b17723e */ /* 0x000fe200000010ff */
[C---:B------:R-:W-:Y:S01]  /*df50*/  FFMA R17, R53.reuse, R74, R17 ;  /* 0x0000004a35117223 */ /* 0x040fe20000000011 */
[C---:B------:R-:W-:Y:S01]  /*df60*/  FFMA R18, R53.reuse, R75, R18 ;  /* 0x0000004b35127223 */ /* 0x040fe20000000012 */
[----:B------:R-:W-:Y:S01]  /*df70*/  FFMA R19, R53, R76, R19 ;  /* 0x0000004c35137223 */ /* 0x000fe20000000013 */
[----:B------:R-:W-:Y:S01]  /*df80*/  F2FP.BF16.F32.PACK_AB R12, R13, R12 ;  /* 0x0000000c0d0c723e */ /* 0x000fe200000010ff */
[----:B------:R1:W-:Y:S01]  /*df90*/  @!P1 STS.128 [R104+UR45+0x3a00], R20 ;  /* 0x003a001468009988 */ /* 0x0003e20008000c2d */
[----:B------:R-:W-:Y:S01]  /*dfa0*/  F2FP.BF16.F32.PACK_AB R13, R15, R14 ;  /* 0x0000000e0f0d723e */ /* 0x000fe200000010ff */
[----:B------:R-:W-:Y:S01]  /*dfb0*/  BSSY.RECONVERGENT B0, `(.L_x_186) ;  /* 0x000001a000007945 */ /* 0x000fe20003800200 */
[----:B------:R-:W-:Y:S02]  /*dfc0*/  F2FP.BF16.F32.PACK_AB R14, R17, R16 ;  /* 0x00000010110e723e */ /* 0x000fe400000010ff */
[----:B------:R-:W-:Y:S02]  /*dfd0*/  F2FP.BF16.F32.PACK_AB R15, R19, R18 ;  /* 0x00000012130f723e */ /* 0x000fe400000010ff */
[----:B------:R-:W-:Y:S03]  /*dfe0*/  ISETP.NE.AND P0, PT, R98, RZ, PT ;  /* 0x000000ff6200720c */ /* 0x000fe60003f05270 */
[----:B------:R1:W-:Y:S01]  /*dff0*/  @!P1 STS.128 [R103+0x3a00], R12 ;  /* 0x003a000c67009388 */ /* 0x0003e20000000c00 */
[----:B------:R-:W-:Y:S01]  /*e000*/  @!PT LDS RZ, [RZ] ;  /* 0x00000000fffff984 */ /* 0x000fe20000000800 */
[----:B------:R-:W-:Y:S01]  /*e010*/  @!PT LDS RZ, [RZ] ;  /* 0x00000000fffff984 */ /* 0x000fe20000000800 */
[----:B------:R-:W-:Y:S01]  /*e020*/  @!PT LDS RZ, [RZ] ;  /* 0x00000000fffff984 */ /* 0x000fe20000000800 */
[----:B------:R-:W-:Y:S01]  /*e030*/  @!PT LDS RZ, [RZ] ;  /* 0x00000000fffff984 */ /* 0x000fe20000000800 */
[----:B------:R2:W-:Y:S07]  /*e040*/  MEMBAR.ALL.CTA ;  /* 0x0000000000007992 */ /* 0x0005ee0000008000 */
[----:B--2---:R-:W2:Y:S02]  /*e050*/  FENCE.VIEW.ASYNC.S ;  /* 0x00000000000073c6 */ /* 0x004ea40000000000 */
        /* <DEDUP_REMOVED lines=15> */
.L_x_187:
[----:B------:R-:W-:Y:S05]  /*e150*/  BSYNC.RECONVERGENT B0 ;  /* 0x0000000000007941 */ /* 0x000fea0003800200 */
.L_x_186:
[----:B------:R-:W-:Y:S01]  /*e160*/  BAR.SYNC.DEFER_BLOCKING 0x1, 0x80 ;  /* 0x0042000000007b1d */ /* 0x000fe20000010000 */
[----:B------:R-:W-:Y:S01]  /*e170*/  UISETP.NE.AND UP0, UPT, UR56, -0x8, UPT ;  /* 0xfffffff83800788c */ /* 0x000fe2000bf05270 */
[----:B------:R-:W-:Y:S08]  /*e180*/  IADD3 R94, PT, PT, R94, 0x1, RZ ;  /* 0x000000015e5e7810 */ /* 0x000ff00007ffe0ff */
[----:B------:R-:W-:Y:S05]  /*e190*/  BRA.U !UP0, `(.L_x_188) ;  /* 0x0000000108287547 */ /* 0x000fea000b800000 */
[----:B------:R-:W-:Y:S01]  /*e1a0*/  ISETP.NE.AND P0, PT, R105, RZ, PT ;  /* 0x000000ff6900720c */ /* 0x000fe20003f05270 */
[----:B------:R-:W-:Y:S01]  /*e1b0*/  IMAD.U32 R2, RZ, RZ, UR57 ;  /* 0x00000039ff027e24 */ /* 0x000fe2000f8e00ff */
[----:B------:R-:W-:Y:S01]  /*e1c0*/  UIADD3 UR57, UPT, UPT, UR57, 0x1, URZ ;  /* 0x0000000139397890 */ /* 0x000fe2000fffe0ff */
[----:B------:R-:W-:Y:S03]  /*e1d0*/  IMAD.U32 R0, RZ, RZ, UR37 ;  /* 0x00000025ff007e24 */ /* 0x000fe6000f8e00ff */
[----:B------:R-:W-:Y:S04]  /*e1e0*/  UISETP.NE.AND UP0, UPT, UR57, 0x4, UPT ;  /* 0x000000043900788c */ /* 0x000fe8000bf05270 */
[----:B------:R-:W-:Y:S03]  /*e1f0*/  USEL UR57, UR57, URZ, UP0 ;  /* 0x000000ff39397287 */ /* 0x000fe60008000000 */
[----:B------:R-:W-:Y:S05]  /*e200*/  @P0 LEA R2, R2, UR45, 0x3 ;  /* 0x0000002d02020c11 */ /* 0x000fea000f8e18ff */
[----:B------:R-:W-:Y:S05]  /*e210*/  @P0 VIADD R2, R2, 0x80 ;  /* 0x0000008002020836 */ /* 0x000fea0000000000 */
[----:B------:R-:W-:Y:S04]  /*e220*/  @P0 PRMT R0, R0, 0x654, R2 ;  /* 0x0000065400000816 */ /* 0x000fe80000000002 */
[----:B------:R2:W-:Y:S03]  /*e230*/  @P0 SYNCS.ARRIVE.TRANS64.RED.A1T0 RZ, [R0+URZ], RZ ;  /* 0x000000ff00ff09a7 */ /* 0x0005e600081004ff */
.L_x_188:
[----:B------:R-:W-:Y:S01]  /*e240*/  ISETP.NE.AND P2, PT, R100, RZ, PT ;  /* 0x000000ff6400720c */ /* 0x000fe20003f45270 */
[----:B------:R-:W-:Y:S01]  /*e250*/  VIADD R2, R50, UR38 ;  /* 0x0000002632027c36 */ /* 0x000fe20008000000 */
[----:B------:R-:W-:Y:S01]  /*e260*/  ISETP.NE.AND P0, PT, R102, 0x2, PT ;  /* 0x000000026600780c */ /* 0x000fe20003f05270 */
[----:B--2---:R-:W-:Y:S01]  /*e270*/  VIADD R0, R51, UR39 ;  /* 0x0000002733007c36 */ /* 0x004fe20008000000 */
[----:B------:R-:W-:Y:S01]  /*e280*/  ISETP.NE.AND P1, PT, R94, 0x2, PT ;  /* 0x000000025e00780c */ /* 0x000fe20003f25270 */
[----:B------:R-:W-:Y:S01]  /*e290*/  UIADD3 UR56, UPT, UPT, UR56, 0x8, URZ ;  /* 0x0000000838387890 */ /* 0x000fe2000fffe0ff */
[----:B------:R-:W-:Y:S02]  /*e2a0*/  R2UR UR11, R2 ;  /* 0x00000000020b72ca */ /* 0x000fe400000e0000 */
[----:B------:R-:W-:Y:S02]  /*e2b0*/  R2UR UR27, R0 ;  /* 0x00000000001b72ca */ /* 0x000fe400000e0000 */
[----:B------:R-:W-:Y:S02]  /*e2c0*/  SEL R2, RZ, 0x1, P0 ;  /* 0x00000001ff027807 */ /* 0x000fe40000000000 */
[----:B------:R-:W-:Y:S02]  /*e2d0*/  SEL R0, RZ, 0x1, P1 ;  /* 0x00000001ff007807 */ /* 0x000fe40000800000 */
[----:B------:R-:W-:Y:S02]  /*e2e0*/  @P2 R2UR UR44, R91 ;  /* 0x000000005b2c22ca */ /* 0x000fe400000e0000 */
[----:B------:R-:W-:Y:S02]  /*e2f0*/  LOP3.LUT R92, R92, R2, RZ, 0x3c, !PT ;  /* 0x000000025c5c7212 */ /* 0x000fe400078e3cff */
[----:B------:R-:W-:Y:S02]  /*e300*/  LOP3.LUT R93, R93, R0, RZ, 0x3c, !PT ;  /* 0x000000005d5d7212 */ /* 0x000fe400078e3cff */
[----:B------:R-:W-:Y:S02]  /*e310*/  SEL R102, R102, RZ, P0 ;  /* 0x000000ff66667207 */ /* 0x000fe40000000000 */
[----:B------:R-:W-:Y:S01]  /*e320*/  SEL R94, R94, RZ, P1 ;  /* 0x000000ff5e5e7207 */ /* 0x000fe20000800000 */
[----:B------:R-:W-:Y:S06]  /*e330*/  @P2 BRA `(.L_x_189) ;  /* 0xffffff7c00202947 */ /* 0x000fec000383ffff */
[----:B------:R-:W-:-:S09]  /*e340*/  UISETP.NE.AND UP0, UPT, UR36, URZ, UPT ;  /* 0x000000ff2400728c */ /* 0x000fd2000bf05270 */
[----:B------:R-:W-:Y:S05]  /*e350*/  BRA.U !UP0, `(.L_x_190) ;  /* 0x0000000108487547 */ /* 0x000fea000b800000 */
[----:B------:R-:W2:Y:S02]  /*e360*/  LDCU.64 UR4, c[0x0][0xc90] ;  /* 0x00019200ff0477ac */ /* 0x000ea40008000a00 */
[----:B--2---:R-:W-:-:S04]  /*e370*/  UISETP.NE.U32.AND UP0, UPT, UR4, URZ, UPT ;  /* 0x000000ff0400728c */ /* 0x004fc8000bf05070 */
[----:B------:R-:W-:-:S09]  /*e380*/  UISETP.NE.AND.EX UP0, UPT, UR5, URZ, UPT, UP0 ;  /* 0x000000ff0500728c */ /* 0x000fd2000bf05300 */
[----:B------:R-:W-:Y:S05]  /*e390*/  BRA.U UP0, `(.L_x_191) ;  /* 0x00000001000c7547 */ /* 0x000fea000b800000 */
[----:B------:R-:W-:-:S13]  /*e3a0*/  FSETP.NEU.AND P0, PT, R53, RZ, PT ;  /* 0x000000ff3500720b */ /* 0x000fda0003f0d000 */
[----:B------:R-:W-:Y:S05]  /*e3b0*/  @!P0 EXIT ;  /* 0x000000000000894d */ /* 0x000fea0003800000 */
[----:B------:R-:W-:Y:S05]  /*e3c0*/  BRA `(.L_x_190) ;  /* 0x00000000002c7947 */ /* 0x000fea0003800000 */
.L_x_191:
[----:B------:R-:W-:Y:S01]  /*e3d0*/  ISETP.NE.AND P0, PT, R101, RZ, PT ;  /* 0x000000ff6500720c */ /* 0x000fe20003f05270 */
[----:B------:R-:W-:-:S12]  /*e3e0*/  BSSY.RECONVERGENT B0, `(.L_x_190) ;  /* 0x0000009000007945 */ /* 0x000fd80003800200 */
[----:B------:R-:W-:Y:S05]  /*e3f0*/  @P0 BRA `(.L_x_192) ;  /* 0x0000000000140947 */ /* 0x000fea0003800000 */
[----:B------:R-:W2:Y:S02]  /*e400*/  LDCU.64 UR4, c[0x0][0xc88] ;  /* 0x00019100ff0477ac */ /* 0x000ea40008000a00 */
[----:B--2---:R-:W-:-:S04]  /*e410*/  ISETP.NE.U32.AND P0, PT, RZ, UR4, PT ;  /* 0x00000004ff007c0c */ /* 0x004fc8000bf05070 */
[----:B------:R-:W-:-:S13]  /*e420*/  ISETP.NE.AND.EX P0, PT, RZ, UR5, PT, P0 ;  /* 0x00000005ff007c0c */ /* 0x000fda000bf05300 */
[----:B------:R-:W-:Y:S05]  /*e430*/  @!P0 EXIT ;  /* 0x000000000000894d */ /* 0x000fea0003800000 */
[----:B------:R-:W-:Y:S05]  /*e440*/  BRA `(.L_x_193) ;  /* 0x0000000000087947 */ /* 0x000fea0003800000 */
.L_x_192:
[----:B------:R-:W-:-:S13]  /*e450*/  FSETP.NEU.AND P0, PT, R53, RZ, PT ;  /* 0x000000ff3500720b */ /* 0x000fda0003f0d000 */
[----:B------:R-:W-:Y:S05]  /*e460*/  @!P0 EXIT ;  /* 0x000000000000894d */ /* 0x000fea0003800000 */
.L_x_193:
[----:B------:R-:W-:Y:S05]  /*e470*/  BSYNC.RECONVERGENT B0 ;  /* 0x0000000000007941 */ /* 0x000fea0003800200 */
.L_x_190:
[----:B------:R-:W-:Y:S01]  /*e480*/  ULEA UR4, UR57, UR45, 0x3 ;  /* 0x0000002d39047291 */ /* 0x000fe2000f8e18ff */
[----:B------:R-:W-:-:S04]  /*e490*/  DEPBAR.LE SB0, 0x0 ;  /* 0x000080000000791a */ /* 0x000fc80000000000 */
[----:B------:R-:W-:-:S04]  /*e4a0*/  UIADD3 UR4, UPT, UPT, UR4, 0x80, URZ ;  /* 0x0000008004047890 */ /* 0x000fc8000fffe0ff */
[----:B------:R-:W-:-:S09]  /*e4b0*/  UPRMT UR4, UR37, 0x654, UR4 ;  /* 0x0000065425047896 */ /* 0x000fd20008000004 */
[----:B------:R-:W-:Y:S01]  /*e4c0*/  SYNCS.ARRIVE.TRANS64.RED.A1T0 RZ, [UR4], RZ ;  /* 0x000000ffffff79a7 */ /* 0x000fe20008100404 */
[----:B------:R-:W-:Y:S05]  /*e4d0*/  EXIT ;  /* 0x000000000000794d */ /* 0x000fea0003800000 */
.L_x_24:
[----:B------:R1:W1:Y:S02]  /*e4e0*/  SYNCS.PHASECHK.TRANS64.TRYWAIT P0, [R2+URZ+0x100], R3 ;  /* 0x00010003020075a7 */ /* 0x00026400080011ff */
[----:B-1----:R-:W-:Y:S05]  /*e4f0*/  @!P0 NANOSLEEP.SYNCS 0x989680 ;  /* 0x009896800000895d */ /* 0x002fea0003900000 */
[----:B------:R-:W1:Y:S02]  /*e500*/  @!P0 SYNCS.PHASECHK.TRANS64 P0, [R2+URZ+0x100], R3 ;  /* 0x00010003020085a7 */ /* 0x000e6400080010ff */
[----:B-1----:R-:W-:Y:S05]  /*e510*/  @!P0 BRA `(.L_x_24) ;  /* 0xfffffffc00f08947 */ /* 0x002fea000383ffff */
[----:B------:R-:W-:Y:S05]  /*e520*/  BRA `(.L_x_194) ;  /* 0xffffff34003c7947 */ /* 0x000fea000383ffff */
.L_x_27:
[----:B---3--:R-:W-:-:S07]  /*e530*/  MOV R2, UR41 ;  /* 0x0000002900027c02 */ /* 0x008fce0008000f00 */
.L_x_195:
[----:B-1----:R1:W3:Y:S02]  /*e540*/  SYNCS.PHASECHK.TRANS64.TRYWAIT P0, [R2+URZ+0x30], R4 ;  /* 0x00003004020075a7 */ /* 0x0022e400080011ff */
[----:B---3--:R-:W-:Y:S05]  /*e550*/  @!P0 NANOSLEEP.SYNCS 0x989680 ;  /* 0x009896800000895d */ /* 0x008fea0003900000 */
[----:B------:R-:W3:Y:S02]  /*e560*/  @!P0 SYNCS.PHASECHK.TRANS64 P0, [R2+URZ+0x30], R4 ;  /* 0x00003004020085a7 */ /* 0x000ee400080010ff */
[----:B---3--:R-:W-:Y:S05]  /*e570*/  @!P0 BRA `(.L_x_195) ;  /* 0xfffffffc00f08947 */ /* 0x008fea000383ffff */
[----:B------:R-:W-:Y:S05]  /*e580*/  BRA `(.L_x_26) ;  /* 0xffffff3400887947 */ /* 0x000fea000383ffff */
.L_x_36:
[----:B-1----:R-:W-:-:S07]  /*e590*/  MOV R2, UR41 ;  /* 0x0000002900027c02 */ /* 0x002fce0008000f00 */
.L_x_196:
[----:B-1----:R1:W3:Y:S02]  /*e5a0*/  SYNCS.PHASECHK.TRANS64.TRYWAIT P0, [R2+URZ+0x30], R4 ;  /* 0x00003004020075a7 */ /* 0x0022e400080011ff */
[----:B---3--:R-:W-:Y:S05]  /*e5b0*/  @!P0 NANOSLEEP.SYNCS 0x989680 ;  /* 0x009896800000895d */ /* 0x008fea0003900000 */
[----:B------:R-:W3:Y:S02]  /*e5c0*/  @!P0 SYNCS.PHASECHK.TRANS64 P0, [R2+URZ+0x30], R4 ;  /* 0x00003004020085a7 */ /* 0x000ee400080010ff */
[----:B---3--:R-:W-:Y:S05]  /*e5d0*/  @!P0 BRA `(.L_x_196) ;  /* 0xfffffffc00f08947 */ /* 0x008fea000383ffff */
[----:B------:R-:W-:Y:S05]  /*e5e0*/  BRA `(.L_x_35) ;  /* 0xffffff3800a07947 */ /* 0x000fea000383ffff */
.L_x_43:
[----:B-1----:R1:W3:Y:S02]  /*e5f0*/  SYNCS.PHASECHK.TRANS64.TRYWAIT P0, [R2+URZ+0xb0], R3 ;  /* 0x0000b003020075a7 */ /* 0x0022e400080011ff */
[----:B---3--:R-:W-:Y:S05]  /*e600*/  @!P0 NANOSLEEP.SYNCS 0x989680 ;  /* 0x009896800000895d */ /* 0x008fea0003900000 */
[----:B------:R-:W3:Y:S02]  /*e610*/  @!P0 SYNCS.PHASECHK.TRANS64 P0, [R2+URZ+0xb0], R3 ;  /* 0x0000b003020085a7 */ /* 0x000ee400080010ff */
[----:B---3--:R-:W-:Y:S05]  /*e620*/  @!P0 BRA `(.L_x_43) ;  /* 0xfffffffc00f08947 */ /* 0x008fea000383ffff */
[----:B------:R-:W-:Y:S05]  /*e630*/  BRA `(.L_x_197) ;  /* 0xffffff3c00a07947 */ /* 0x000fea000383ffff */
.L_x_47:
[----:B------:R-:W-:-:S07]  /*e640*/  MOV R0, UR5 ;  /* 0x0000000500007c02 */ /* 0x000fce0008000f00 */
.L_x_198:
[----:B-1----:R1:W2:Y:S02]  /*e650*/  SYNCS.PHASECHK.TRANS64.TRYWAIT P0, [R0+URZ], R2 ;  /* 0x00000002000075a7 */ /* 0x0022a400080011ff */
[----:B--2---:R-:W-:Y:S05]  /*e660*/  @!P0 NANOSLEEP.SYNCS 0x989680 ;  /* 0x009896800000895d */ /* 0x004fea0003900000 */
[----:B------:R-:W2:Y:S02]  /*e670*/  @!P0 SYNCS.PHASECHK.TRANS64 P0, [R0+URZ], R2 ;  /* 0x00000002000085a7 */ /* 0x000ea400080010ff */
[----:B--2---:R-:W-:Y:S05]  /*e680*/  @!P0 BRA `(.L_x_198) ;  /* 0xfffffffc00f08947 */ /* 0x004fea000383ffff */
[----:B------:R-:W-:Y:S05]  /*e690*/  BRA `(.L_x_199) ;  /* 0xffffff4400187947 */ /* 0x000fea000383ffff */
.L_x_48:
[----:B------:R-:W-:-:S07]  /*e6a0*/  MOV R0, UR5 ;  /* 0x0000000500007c02 */ /* 0x000fce0008000f00 */
.L_x_200:
[----:B-1----:R1:W2:Y:S02]  /*e6b0*/  SYNCS.PHASECHK.TRANS64.TRYWAIT P0, [R0+URZ], R3 ;  /* 0x00000003000075a7 */ /* 0x0022a400080011ff */
[----:B--2---:R-:W-:Y:S05]  /*e6c0*/  @!P0 NANOSLEEP.SYNCS 0x989680 ;  /* 0x009896800000895d */ /* 0x004fea0003900000 */
[----:B------:R-:W2:Y:S02]  /*e6d0*/  @!P0 SYNCS.PHASECHK.TRANS64 P0, [R0+URZ], R3 ;  /* 0x00000003000085a7 */ /* 0x000ea400080010ff */
[----:B--2---:R-:W-:Y:S05]  /*e6e0*/  @!P0 BRA `(.L_x_200) ;  /* 0xfffffffc00f08947 */ /* 0x004fea000383ffff */
[----:B------:R-:W-:Y:S05]  /*e6f0*/  BRA `(.L_x_201) ;  /* 0xffffff4400247947 */ /* 0x000fea000383ffff */
.L_x_49:
[----:B------:R-:W-:-:S07]  /*e700*/  MOV R0, UR5 ;  /* 0x0000000500007c02 */ /* 0x000fce0008000f00 */
.L_x_202:
[----:B-1----:R1:W2:Y:S02]  /*e710*/  SYNCS.PHASECHK.TRANS64.TRYWAIT P0, [R0+URZ], R3 ;  /* 0x00000003000075a7 */ /* 0x0022a400080011ff */
[----:B--2---:R-:W-:Y:S05]  /*e720*/  @!P0 NANOSLEEP.SYNCS 0x989680 ;  /* 0x009896800000895d */ /* 0x004fea0003900000 */
[----:B------:R-:W2:Y:S02]  /*e730*/  @!P0 SYNCS.PHASECHK.TRANS64 P0, [R0+URZ], R3 ;  /* 0x00000003000085a7 */ /* 0x000ea400080010ff */
[----:B--2---:R-:W-:Y:S05]  /*e740*/  @!P0 BRA `(.L_x_202) ;  /* 0xfffffffc00f08947 */ /* 0x004fea000383ffff */
[----:B------:R-:W-:Y:S05]  /*e750*/  BRA `(.L_x_203) ;  /* 0xffffff4400307947 */ /* 0x000fea000383ffff */
.L_x_50:
[----:B------:R-:W-:-:S07]  /*e760*/  MOV R0, UR5 ;  /* 0x0000000500007c02 */ /* 0x000fce0008000f00 */
.L_x_204:
[----:B-1----:R1:W2:Y:S02]  /*e770*/  SYNCS.PHASECHK.TRANS64.TRYWAIT P0, [R0+URZ], R3 ;  /* 0x00000003000075a7 */ /* 0x0022a400080011ff */
[----:B--2---:R-:W-:Y:S05]  /*e780*/  @!P0 NANOSLEEP.SYNCS 0x989680 ;  /* 0x009896800000895d */ /* 0x004fea0003900000 */
[----:B------:R-:W2:Y:S02]  /*e790*/  @!P0 SYNCS.PHASECHK.TRANS64 P0, [R0+URZ], R3 ;  /* 0x00000003000085a7 */ /* 0x000ea400080010ff */
[----:B--2---:R-:W-:Y:S05]  /*e7a0*/  @!P0 BRA `(.L_x_204) ;  /* 0xfffffffc00f08947 */ /* 0x004fea000383ffff */
[----:B------:R-:W-:Y:S05]  /*e7b0*/  BRA `(.L_x_205) ;  /* 0xffffff44003c7947 */ /* 0x000fea000383ffff */
.L_x_51:
[----:B------:R-:W-:-:S07]  /*e7c0*/  MOV R0, UR5 ;  /* 0x0000000500007c02 */ /* 0x000fce0008000f00 */
.L_x_206:
[----:B-1----:R1:W2:Y:S02]  /*e7d0*/  SYNCS.PHASECHK.TRANS64.TRYWAIT P0, [R0+URZ], R3 ;  /* 0x00000003000075a7 */ /* 0x0022a400080011ff */
[----:B--2---:R-:W-:Y:S05]  /*e7e0*/  @!P0 NANOSLEEP.SYNCS 0x989680 ;  /* 0x009896800000895d */ /* 0x004fea0003900000 */
[----:B------:R-:W2:Y:S02]  /*e7f0*/  @!P0 SYNCS.PHASECHK.TRANS64 P0, [R0+URZ], R3 ;  /* 0x00000003000085a7 */ /* 0x000ea400080010ff */
[----:B--2---:R-:W-:Y:S05]  /*e800*/  @!P0 BRA `(.L_x_206) ;  /* 0xfffffffc00f08947 */ /* 0x004fea000383ffff */
[----:B------:R-:W-:Y:S05]  /*e810*/  BRA `(.L_x_207) ;  /* 0xffffff4400487947 */ /* 0x000fea000383ffff */
.L_x_54:
[----:B---3--:R3:W4:Y:S02]  /*e820*/  SYNCS.PHASECHK.TRANS64.TRYWAIT P0, [R0+URZ+0xf0], R4 ;  /* 0x0000f004000075a7 */ /* 0x00872400080011ff */
[----:B----4-:R-:W-:Y:S05]  /*e830*/  @!P0 NANOSLEEP.SYNCS 0x989680 ;  /* 0x009896800000895d */ /* 0x010fea0003900000 */
[----:B------:R-:W4:Y:S02]  /*e840*/  @!P0 SYNCS.PHASECHK.TRANS64 P0, [R0+URZ+0xf0], R4 ;  /* 0x0000f004000085a7 */ /* 0x000f2400080010ff */
[----:B----4-:R-:W-:Y:S05]  /*e850*/  @!P0 BRA `(.L_x_54) ;  /* 0xfffffffc00f08947 */ /* 0x010fea000383ffff */
[----:B------:R-:W-:Y:S05]  /*e860*/  BRA `(.L_x_208) ;  /* 0xffffff4400a47947 */ /* 0x000fea000383ffff */
.L_x_55:
[----:B------:R-:W-:-:S07]  /*e870*/  MOV R0, UR5 ;  /* 0x0000000500007c02 */ /* 0x000fce0008000f00 */
.L_x_209:
[----:B---3--:R3:W4:Y:S02]  /*e880*/  SYNCS.PHASECHK.TRANS64.TRYWAIT P0, [R0+URZ+0xc0], R5 ;  /* 0x0000c005000075a7 */ /* 0x00872400080011ff */
[----:B----4-:R-:W-:Y:S05]  /*e890*/  @!P0 NANOSLEEP.SYNCS 0x989680 ;  /* 0x009896800000895d */ /* 0x010fea0003900000 */
[----:B------:R-:W4:Y:S02]  /*e8a0*/  @!P0 SYNCS.PHASECHK.TRANS64 P0, [R0+URZ+0xc0], R5 ;  /* 0x0000c005000085a7 */ /* 0x000f2400080010ff */
[----:B----4-:R-:W-:Y:S05]  /*e8b0*/  @!P0 BRA `(.L_x_209) ;  /* 0xfffffffc00f08947 */ /* 0x010fea000383ffff */
[----:B------:R-:W-:Y:S05]  /*e8c0*/  BRA `(.L_x_210) ;  /* 0xffffff4400b47947 */ /* 0x000fea000383ffff */
.L_x_56:
[----:B---3--:R3:W4:Y:S02]  /*e8d0*/  SYNCS.PHASECHK.TRANS64.TRYWAIT P1, [R0+URZ+0xb0], R4 ;  /* 0x0000b004000075a7 */ /* 0x00872400080211ff */
[----:B----4-:R-:W-:Y:S05]  /*e8e0*/  @!P1 NANOSLEEP.SYNCS 0x989680 ;  /* 0x009896800000995d */ /* 0x010fea0003900000 */
[----:B------:R-:W4:Y:S02]  /*e8f0*/  @!P1 SYNCS.PHASECHK.TRANS64 P1, [R0+URZ+0xb0], R4 ;  /* 0x0000b004000095a7 */ /* 0x000f2400080210ff */
[----:B----4-:R-:W-:Y:S05]  /*e900*/  @!P1 BRA `(.L_x_56) ;  /* 0xfffffffc00f09947 */ /* 0x010fea000383ffff */
[----:B------:R-:W-:Y:S05]  /*e910*/  BRA `(.L_x_211) ;  /* 0xffffff4400e47947 */ /* 0x000fea000383ffff */
.L_x_59:
[----:B------:R-:W-:-:S07]  /*e920*/  MOV R0, UR5 ;  /* 0x0000000500007c02 */ /* 0x000fce0008000f00 */
.L_x_212:
[----:B---3--:R3:W4:Y:S02]  /*e930*/  SYNCS.PHASECHK.TRANS64.TRYWAIT P0, [R0+URZ+0xc0], R2 ;  /* 0x0000c002000075a7 */ /* 0x00872400080011ff */
[----:B----4-:R-:W-:Y:S05]  /*e940*/  @!P0 NANOSLEEP.SYNCS 0x989680 ;  /* 0x009896800000895d */ /* 0x010fea0003900000 */
[----:B------:R-:W4:Y:S02]  /*e950*/  @!P0 SYNCS.PHASECHK.TRANS64 P0, [R0+URZ+0xc0], R2 ;  /* 0x0000c002000085a7 */ /* 0x000f2400080010ff */
[----:B----4-:R-:W-:Y:S05]  /*e960*/  @!P0 BRA `(.L_x_212) ;  /* 0xfffffffc00f08947 */ /* 0x010fea000383ffff */
[----:B------:R-:W-:Y:S05]  /*e970*/  BRA `(.L_x_58) ;  /* 0xffffff4800387947 */ /* 0x000fea000383ffff */
.L_x_66:
[----:B-1----:R1:W3:Y:S02]  /*e980*/  SYNCS.PHASECHK.TRANS64.TRYWAIT P1, [R0+URZ+0xb0], R2 ;  /* 0x0000b002000075a7 */ /* 0x0022e400080211ff */
[----:B---3--:R-:W-:Y:S05]  /*e990*/  @!P1 NANOSLEEP.SYNCS 0x989680 ;  /* 0x009896800000995d */ /* 0x008fea0003900000 */
[----:B------:R-:W3:Y:S02]  /*e9a0*/  @!P1 SYNCS.PHASECHK.TRANS64 P1, [R0+URZ+0xb0], R2 ;  /* 0x0000b002000095a7 */ /* 0x000ee400080210ff */
[----:B---3--:R-:W-:Y:S05]  /*e9b0*/  @!P1 BRA `(.L_x_66) ;  /* 0xfffffffc00f09947 */ /* 0x008fea000383ffff */
[----:B------:R-:W-:Y:S05]  /*e9c0*/  BRA `(.L_x_213) ;  /* 0xffffff50004c7947 */ /* 0x000fea000383ffff */
.L_x_67:
[----:B------:R-:W-:-:S07]  /*e9d0*/  MOV R2, UR15 ;  /* 0x0000000f00027c02 */ /* 0x000fce0008000f00 */
.L_x_214:
[----:B-1----:R1:W3:Y:S02]  /*e9e0*/  SYNCS.PHASECHK.TRANS64.TRYWAIT P0, [R2+URZ+0xe0], R0 ;  /* 0x0000e000020075a7 */ /* 0x0022e400080011ff */
[----:B---3--:R-:W-:Y:S05]  /*e9f0*/  @!P0 NANOSLEEP.SYNCS 0x989680 ;  /* 0x009896800000895d */ /* 0x008fea0003900000 */
[----:B------:R-:W3:Y:S02]  /*ea00*/  @!P0 SYNCS.PHASECHK.TRANS64 P0, [R2+URZ+0xe0], R0 ;  /* 0x0000e000020085a7 */ /* 0x000ee400080010ff */
[----:B---3--:R-:W-:Y:S05]  /*ea10*/  @!P0 BRA `(.L_x_214) ;  /* 0xfffffffc00f08947 */ /* 0x008fea000383ffff */
[----:B------:R-:W-:Y:S05]  /*ea20*/  BRA `(.L_x_215) ;  /* 0xffffff5000847947 */ /* 0x000fea000383ffff */
.L_x_70:
[----:B------:R-:W-:Y:S07]  /*ea30*/  MOV R0, UR14 ;  /* 0x0000000e00007c02 */ /* 0x000fee0008000f00 */
.L_x_216:
[----:B-1----:R1:W3:Y:S02]  /*ea40*/  SYNCS.PHASECHK.TRANS64.TRYWAIT P0, [R0+URZ], R2 ;  /* 0x00000002000075a7 */ /* 0x0022e400080011ff */
[----:B---3--:R-:W-:Y:S05]  /*ea50*/  @!P0 NANOSLEEP.SYNCS 0x989680 ;  /* 0x009896800000895d */ /* 0x008fea0003900000 */
[----:B------:R-:W3:Y:S02]  /*ea60*/  @!P0 SYNCS.PHASECHK.TRANS64 P0, [R0+URZ], R2 ;  /* 0x00000002000085a7 */ /* 0x000ee400080010ff */
[----:B---3--:R-:W-:Y:S05]  /*ea70*/  @!P0 BRA `(.L_x_216) ;  /* 0xfffffffc00f08947 */ /* 0x008fea000383ffff */
[----:B------:R-:W-:Y:S05]  /*ea80*/  BRA `(.L_x_69) ;  /* 0xffffff5000a07947 */ /* 0x000fea000383ffff */
.L_x_73:
[----:B------:R-:W-:-:S07]  /*ea90*/  MOV R0, UR5 ;  /* 0x0000000500007c02 */ /* 0x000fce0008000f00 */
.L_x_217:
[----:B--2---:R2:W3:Y:S02]  /*eaa0*/  SYNCS.PHASECHK.TRANS64.TRYWAIT P0, [R0+URZ], R2 ;  /* 0x00000002000075a7 */ /* 0x0044e400080011ff */
[----:B---3--:R-:W-:Y:S05]  /*eab0*/  @!P0 NANOSLEEP.SYNCS 0x989680 ;  /* 0x009896800000895d */ /* 0x008fea0003900000 */
[----:B------:R-:W3:Y:S02]  /*eac0*/  @!P0 SYNCS.PHASECHK.TRANS64 P0, [R0+URZ], R2 ;  /* 0x00000002000085a7 */ /* 0x000ee400080010ff */
[----:B---3--:R-:W-:Y:S05]  /*ead0*/  @!P0 BRA `(.L_x_217) ;  /* 0xfffffffc00f08947 */ /* 0x008fea000383ffff */
[----:B------:R-:W-:Y:S05]  /*eae0*/  BRA `(.L_x_218) ;  /* 0xffffff5400987947 */ /* 0x000fea000383ffff */
.L_x_74:
[----:B------:R-:W-:-:S07]  /*eaf0*/  MOV R0, UR6 ;  /* 0x0000000600007c02 */ /* 0x000fce0008000f00 */
.L_x_219:
[----:B--2---:R2:W3:Y:S02]  /*eb00*/  SYNCS.PHASECHK.TRANS64.TRYWAIT P0, [R0+URZ], R2 ;  /* 0x00000002000075a7 */ /* 0x0044e400080011ff */
[----:B---3--:R-:W-:Y:S05]  /*eb10*/  @!P0 NANOSLEEP.SYNCS 0x989680 ;  /* 0x009896800000895d */ /* 0x008fea0003900000 */
[----:B------:R-:W3:Y:S02]  /*eb20*/  @!P0 SYNCS.PHASECHK.TRANS64 P0, [R0+URZ], R2 ;  /* 0x00000002000085a7 */ /* 0x000ee400080010ff */
[----:B---3--:R-:W-:Y:S05]  /*eb30*/  @!P0 BRA `(.L_x_219) ;  /* 0xfffffffc00f08947 */ /* 0x008fea000383ffff */
[----:B------:R-:W-:Y:S05]  /*eb40*/  BRA `(.L_x_220) ;  /* 0xffffff5400a47947 */ /* 0x000fea000383ffff */
.L_x_79:
[----:B---3--:R3:W4:Y:S02]  /*eb50*/  SYNCS.PHASECHK.TRANS64.TRYWAIT P0, [R0+URZ+0xb0], R2 ;  /* 0x0000b002000075a7 */ /* 0x00872400080011ff */
[----:B----4-:R-:W-:Y:S05]  /*eb60*/  @!P0 NANOSLEEP.SYNCS 0x989680 ;  /* 0x009896800000895d */ /* 0x010fea0003900000 */
[----:B------:R-:W4:Y:S02]  /*eb70*/  @!P0 SYNCS.PHASECHK.TRANS64 P0, [R0+URZ+0xb0], R2 ;  /* 0x0000b002000085a7 */ /* 0x000f2400080010ff */
[----:B----4-:R-:W-:Y:S05]  /*eb80*/  @!P0 BRA `(.L_x_79) ;  /* 0xfffffffc00f08947 */ /* 0x010fea000383ffff */
[----:B------:R-:W-:Y:S05]  /*eb90*/  BRA `(.L_x_221) ;  /* 0xffffff5800947947 */ /* 0x000fea000383ffff */
.L_x_82:
[----:B------:R-:W-:Y:S07]  /*eba0*/  MOV R0, UR5 ;  /* 0x0000000500007c02 */ /* 0x000fee0008000f00 */
.L_x_222:
[----:B-1----:R1:W2:Y:S02]  /*ebb0*/  SYNCS.PHASECHK.TRANS64.TRYWAIT P0, [R0+URZ+0xa8], R2 ;  /* 0x0000a802000075a7 */ /* 0x0022a400080011ff */
[----:B--2---:R-:W-:Y:S05]  /*ebc0*/  @!P0 NANOSLEEP.SYNCS 0x989680 ;  /* 0x009896800000895d */ /* 0x004fea0003900000 */
[----:B------:R-:W2:Y:S02]  /*ebd0*/  @!P0 SYNCS.PHASECHK.TRANS64 P0, [R0+URZ+0xa8], R2 ;  /* 0x0000a802000085a7 */ /* 0x000ea400080010ff */
[----:B--2---:R-:W-:Y:S05]  /*ebe0*/  @!P0 BRA `(.L_x_222) ;  /* 0xfffffffc00f08947 */ /* 0x004fea000383ffff */
[----:B------:R-:W-:Y:S05]  /*ebf0*/  BRA `(.L_x_81) ;  /* 0xffffff5c00947947 */ /* 0x000fea000383ffff */
.L_x_85:
[----:B------:R-:W-:Y:S07]  /*ec00*/  MOV R0, UR5 ;  /* 0x0000000500007c02 */ /* 0x000fee0008000f00 */
.L_x_223:
[----:B-1----:R1:W2:Y:S02]  /*ec10*/  SYNCS.PHASECHK.TRANS64.TRYWAIT P0, [R0+URZ+0x80], R28 ;  /* 0x0000801c000075a7 */ /* 0x0022a400080011ff */
[----:B--2---:R-:W-:Y:S05]  /*ec20*/  @!P0 NANOSLEEP.SYNCS 0x989680 ;  /* 0x009896800000895d */ /* 0x004fea0003900000 */
[----:B------:R-:W2:Y:S02]  /*ec30*/  @!P0 SYNCS.PHASECHK.TRANS64 P0, [R0+URZ+0x80], R28 ;  /* 0x0000801c000085a7 */ /* 0x000ea400080010ff */
[----:B--2---:R-:W-:Y:S05]  /*ec40*/  @!P0 BRA `(.L_x_223) ;  /* 0xfffffffc00f08947 */ /* 0x004fea000383ffff */
[----:B------:R-:W-:Y:S05]  /*ec50*/  BRA `(.L_x_224) ;  /* 0xffffff5c00ec7947 */ /* 0x000fea000383ffff */
.L_x_86:
[----:B------:R-:W-:Y:S07]  /*ec60*/  MOV R0, UR5 ;  /* 0x0000000500007c02 */ /* 0x000fee0008000f00 */
.L_x_225:
[----:B-1----:R1:W2:Y:S02]  /*ec70*/  SYNCS.PHASECHK.TRANS64.TRYWAIT P0, [R0+URZ+0x88], R28 ;  /* 0x0000881c000075a7 */ /* 0x0022a400080011ff */
[----:B--2---:R-:W-:Y:S05]  /*ec80*/  @!P0 NANOSLEEP.SYNCS 0x989680 ;  /* 0x009896800000895d */ /* 0x004fea0003900000 */
[----:B------:R-:W2:Y:S02]  /*ec90*/  @!P0 SYNCS.PHASECHK.TRANS64 P0, [R0+URZ+0x88], R28 ;  /* 0x0000881c000085a7 */ /* 0x000ea400080010ff */
[----:B--2---:R-:W-:Y:S05]  /*eca0*/  @!P0 BRA `(.L_x_225) ;  /* 0xfffffffc00f08947 */ /* 0x004fea000383ffff */
[----:B------:R-:W-:Y:S05]  /*ecb0*/  BRA `(.L_x_226) ;  /* 0xffffff6000447947 */ /* 0x000fea000383ffff */
.L_x_87:
[----:B------:R-:W-:Y:S07]  /*ecc0*/  MOV R0, UR5 ;  /* 0x0000000500007c02 */ /* 0x000fee0008000f00 */
.L_x_227:
[----:B-1----:R1:W2:Y:S02]  /*ecd0*/  SYNCS.PHASECHK.TRANS64.TRYWAIT P0, [R0+URZ+0x90], R28 ;  /* 0x0000901c000075a7 */ /* 0x0022a400080011ff */
[----:B--2---:R-:W-:Y:S05]  /*ece0*/  @!P0 NANOSLEEP.SYNCS 0x989680 ;  /* 0x009896800000895d */ /* 0x004fea0003900000 */
[----:B------:R-:W2:Y:S02]  /*ecf0*/  @!P0 SYNCS.PHASECHK.TRANS64 P0, [R0+URZ+0x90], R28 ;  /* 0x0000901c000085a7 */ /* 0x000ea400080010ff */
[----:B--2---:R-:W-:Y:S05]  /*ed00*/  @!P0 BRA `(.L_x_227) ;  /* 0xfffffffc00f08947 */ /* 0x004fea000383ffff */
[----:B------:R-:W-:Y:S05]  /*ed10*/  BRA `(.L_x_228) ;  /* 0xffffff6000a47947 */ /* 0x000fea000383ffff */
.L_x_88:
[----:B------:R-:W-:Y:S07]  /*ed20*/  MOV R0, UR5 ;  /* 0x0000000500007c02 */ /* 0x000fee0008000f00 */
.L_x_229:
[----:B-1----:R1:W2:Y:S02]  /*ed30*/  SYNCS.PHASECHK.TRANS64.TRYWAIT P0, [R0+URZ+0x98], R28 ;  /* 0x0000981c000075a7 */ /* 0x0022a400080011ff */
[----:B--2---:R-:W-:Y:S05]  /*ed40*/  @!P0 NANOSLEEP.SYNCS 0x989680 ;  /* 0x009896800000895d */ /* 0x004fea0003900000 */
[----:B------:R-:W2:Y:S02]  /*ed50*/  @!P0 SYNCS.PHASECHK.TRANS64 P0, [R0+URZ+0x98], R28 ;  /* 0x0000981c000085a7 */ /* 0x000ea400080010ff */
[----:B--2---:R-:W-:Y:S05]  /*ed60*/  @!P0 BRA `(.L_x_229) ;  /* 0xfffffffc00f08947 */ /* 0x004fea000383ffff */
[----:B------:R-:W-:Y:S05]  /*ed70*/  BRA `(.L_x_230) ;  /* 0xffffff6400007947 */ /* 0x000fea000383ffff */
.L_x_89:
[----:B------:R-:W-:Y:S07]  /*ed80*/  MOV R0, UR5 ;  /* 0x0000000500007c02 */ /* 0x000fee0008000f00 */
.L_x_231:
[----:B-1----:R1:W2:Y:S02]  /*ed90*/  SYNCS.PHASECHK.TRANS64.TRYWAIT P0, [R0+URZ+0x80], R34 ;  /* 0x00008022000075a7 */ /* 0x0022a400080011ff */
[----:B--2---:R-:W-:Y:S05]  /*eda0*/  @!P0 NANOSLEEP.SYNCS 0x989680 ;  /* 0x009896800000895d */ /* 0x004fea0003900000 */
[----:B------:R-:W2:Y:S02]  /*edb0*/  @!P0 SYNCS.PHASECHK.TRANS64 P0, [R0+URZ+0x80], R34 ;  /* 0x00008022000085a7 */ /* 0x000ea400080010ff */
[----:B--2---:R-:W-:Y:S05]  /*edc0*/  @!P0 BRA `(.L_x_231) ;  /* 0xfffffffc00f08947 */ /* 0x004fea000383ffff */
[----:B------:R-:W-:Y:S05]  /*edd0*/  BRA `(.L_x_232) ;  /* 0xffffff6400647947 */ /* 0x000fea000383ffff */
.L_x_90:
[----:B------:R-:W-:Y:S07]  /*ede0*/  MOV R0, UR5 ;  /* 0x0000000500007c02 */ /* 0x000fee0008000f00 */
.L_x_233:
[----:B-1----:R1:W2:Y:S02]  /*edf0*/  SYNCS.PHASECHK.TRANS64.TRYWAIT P0, [R0+URZ+0x88], R34 ;  /* 0x00008822000075a7 */ /* 0x0022a400080011ff */
[----:B--2---:R-:W-:Y:S05]  /*ee00*/  @!P0 NANOSLEEP.SYNCS 0x989680 ;  /* 0x009896800000895d */ /* 0x004fea0003900000 */
[----:B------:R-:W2:Y:S02]  /*ee10*/  @!P0 SYNCS.PHASECHK.TRANS64 P0, [R0+URZ+0x88], R34 ;  /* 0x00008822000085a7 */ /* 0x000ea400080010ff */
[----:B--2---:R-:W-:Y:S05]  /*ee20*/  @!P0 BRA `(.L_x_233) ;  /* 0xfffffffc00f08947 */ /* 0x004fea000383ffff */
[----:B------:R-:W-:Y:S05]  /*ee30*/  BRA `(.L_x_234) ;  /* 0xffffff6400c47947 */ /* 0x000fea000383ffff */
.L_x_91:
[----:B------:R-:W-:Y:S07]  /*ee40*/  MOV R0, UR5 ;  /* 0x0000000500007c02 */ /* 0x000fee0008000f00 */
.L_x_235:
[----:B-1----:R1:W2:Y:S02]  /*ee50*/  SYNCS.PHASECHK.TRANS64.TRYWAIT P0, [R0+URZ+0x90], R34 ;  /* 0x00009022000075a7 */ /* 0x0022a400080011ff */
[----:B--2---:R-:W-:Y:S05]  /*ee60*/  @!P0 NANOSLEEP.SYNCS 0x989680 ;  /* 0x009896800000895d */ /* 0x004fea0003900000 */
[----:B------:R-:W2:Y:S02]  /*ee70*/  @!P0 SYNCS.PHASECHK.TRANS64 P0, [R0+URZ+0x90], R34 ;  /* 0x00009022000085a7 */ /* 0x000ea400080010ff */
[----:B--2---:R-:W-:Y:S05]  /*ee80*/  @!P0 BRA `(.L_x_235) ;  /* 0xfffffffc00f08947 */ /* 0x004fea000383ffff */
[----:B------:R-:W-:Y:S05]  /*ee90*/  BRA `(.L_x_236) ;  /* 0xffffff6800207947 */ /* 0x000fea000383ffff */
.L_x_92:
[----:B------:R-:W-:Y:S07]  /*eea0*/  MOV R0, UR5 ;  /* 0x0000000500007c02 */ /* 0x000fee0008000f00 */
.L_x_237:
[----:B-1----:R1:W2:Y:S02]  /*eeb0*/  SYNCS.PHASECHK.TRANS64.TRYWAIT P0, [R0+URZ+0x98], R34 ;  /* 0x00009822000075a7 */ /* 0x0022a400080011ff */
[----:B--2---:R-:W-:Y:S05]  /*eec0*/  @!P0 NANOSLEEP.SYNCS 0x989680 ;  /* 0x009896800000895d */ /* 0x004fea0003900000 */
[----:B------:R-:W2:Y:S02]  /*eed0*/  @!P0 SYNCS.PHASECHK.TRANS64 P0, [R0+URZ+0x98], R34 ;  /* 0x00009822000085a7 */ /* 0x000ea400080010ff */
[----:B--2---:R-:W-:Y:S05]  /*eee0*/  @!P0 BRA `(.L_x_237) ;  /* 0xfffffffc00f08947 */ /* 0x004fea000383ffff */
[----:B------:R-:W-:Y:S05]  /*eef0*/  BRA `(.L_x_238) ;  /* 0xffffff6800c07947 */ /* 0x000fea000383ffff */
.L_x_94:
[----:B------:R-:W-:-:S07]  /*ef00*/  MOV R0, UR5 ;  /* 0x0000000500007c02 */ /* 0x000fce0008000f00 */
.L_x_239:
[----:B-1----:R1:W2:Y:S02]  /*ef10*/  SYNCS.PHASECHK.TRANS64.TRYWAIT P0, [R0+URZ+0x80], R28 ;  /* 0x0000801c000075a7 */ /* 0x0022a400080011ff */
[----:B--2---:R-:W-:Y:S05]  /*ef20*/  @!P0 NANOSLEEP.SYNCS 0x989680 ;  /* 0x009896800000895d */ /* 0x004fea0003900000 */
[----:B------:R-:W2:Y:S02]  /*ef30*/  @!P0 SYNCS.PHASECHK.TRANS64 P0, [R0+URZ+0x80], R28 ;  /* 0x0000801c000085a7 */ /* 0x000ea400080010ff */
[----:B--2---:R-:W-:Y:S05]  /*ef40*/  @!P0 BRA `(.L_x_239) ;  /* 0xfffffffc00f08947 */ /* 0x004fea000383ffff */
[----:B------:R-:W-:Y:S05]  /*ef50*/  BRA `(.L_x_240) ;  /* 0xffffff6c00447947 */ /* 0x000fea000383ffff */
.L_x_95:
[----:B-1----:R-:W-:-:S07]  /*ef60*/  MOV R0, UR5 ;  /* 0x0000000500007c02 */ /* 0x002fce0008000f00 */
.L_x_241:
[----:B-1----:R1:W2:Y:S02]  /*ef70*/  SYNCS.PHASECHK.TRANS64.TRYWAIT P0, [R0+URZ+0x88], R28 ;  /* 0x0000881c000075a7 */ /* 0x0022a400080011ff */
[----:B--2---:R-:W-:Y:S05]  /*ef80*/  @!P0 NANOSLEEP.SYNCS 0x989680 ;  /* 0x009896800000895d */ /* 0x004fea0003900000 */
[----:B------:R-:W2:Y:S02]  /*ef90*/  @!P0 SYNCS.PHASECHK.TRANS64 P0, [R0+URZ+0x88], R28 ;  /* 0x0000881c000085a7 */ /* 0x000ea400080010ff */
[----:B--2---:R-:W-:Y:S05]  /*efa0*/  @!P0 BRA `(.L_x_241) ;  /* 0xfffffffc00f08947 */ /* 0x004fea000383ffff */
[----:B------:R-:W-:Y:S05]  /*efb0*/  BRA `(.L_x_242) ;  /* 0xffffff6c00347947 */ /* 0x000fea000383ffff */
.L_x_96:
[----:B------:R-:W-:-:S07]  /*efc0*/  MOV R2, UR5 ;  /* 0x0000000500027c02 */ /* 0x000fce0008000f00 */
.L_x_243:
[----:B-1----:R1:W2:Y:S02]  /*efd0*/  SYNCS.PHASECHK.TRANS64.TRYWAIT P0, [R2+URZ+0x90], R28 ;  /* 0x0000901c020075a7 */ /* 0x0022a400080011ff */
[----:B--2---:R-:W-:Y:S05]  /*efe0*/  @!P0 NANOSLEEP.SYNCS 0x989680 ;  /* 0x009896800000895d */ /* 0x004fea0003900000 */
[----:B------:R-:W2:Y:S02]  /*eff0*/  @!P0 SYNCS.PHASECHK.TRANS64 P0, [R2+URZ+0x90], R28 ;  /* 0x0000901c020085a7 */ /* 0x000ea400080010ff */
[----:B--2---:R-:W-:Y:S05]  /*f000*/  @!P0 BRA `(.L_x_243) ;  /* 0xfffffffc00f08947 */ /* 0x004fea000383ffff */
[----:B------:R-:W-:Y:S05]  /*f010*/  BRA `(.L_x_244) ;  /* 0xffffff6c00287947 */ /* 0x000fea000383ffff */
.L_x_98:
[----:B---3--:R3:W4:Y:S02]  /*f020*/  SYNCS.PHASECHK.TRANS64.TRYWAIT P0, [R0+URZ+0xb0], R2 ;  /* 0x0000b002000075a7 */ /* 0x00872400080011ff */
[----:B----4-:R-:W-:Y:S05]  /*f030*/  @!P0 NANOSLEEP.SYNCS 0x989680 ;  /* 0x009896800000895d */ /* 0x010fea0003900000 */
[----:B------:R-:W4:Y:S02]  /*f040*/  @!P0 SYNCS.PHASECHK.TRANS64 P0, [R0+URZ+0xb0], R2 ;  /* 0x0000b002000085a7 */ /* 0x000f2400080010ff */
[----:B----4-:R-:W-:Y:S05]  /*f050*/  @!P0 BRA `(.L_x_98) ;  /* 0xfffffffc00f08947 */ /* 0x010fea000383ffff */
[----:B------:R-:W-:Y:S05]  /*f060*/  BRA `(.L_x_245) ;  /* 0xffffff6c00e87947 */ /* 0x000fea000383ffff */
.L_x_109:
[----:B-1----:R-:W-:Y:S04]  /*f070*/  MOV R4, UR45 ;  /* 0x0000002d00047c02 */ /* 0x002fe80008000f00 */
[----:B------:R1:W2:Y:S03]  /*f080*/  SYNCS.PHASECHK.TRANS64.TRYWAIT P1, [R4+URZ+0x60], R5 ;  /* 0x00006005040075a7 */ /* 0x0002a600080211ff */
[----:B--2---:R-:W-:Y:S05]  /*f090*/  @!P1 NANOSLEEP.SYNCS 0x989680 ;  /* 0x009896800000995d */ /* 0x004fea0003900000 */
[----:B------:R-:W2:Y:S02]  /*f0a0*/  @!P1 SYNCS.PHASECHK.TRANS64 P1, [R4+URZ+0x60], R5 ;  /* 0x00006005040095a7 */ /* 0x000ea400080210ff */
[----:B--2---:R-:W-:Y:S05]  /*f0b0*/  @!P1 BRA `(.L_x_109) ;  /* 0xfffffffc00ec9947 */ /* 0x004fea000383ffff */
[----:B------:R-:W-:Y:S05]  /*f0c0*/  BRA `(.L_x_108) ;  /* 0xffffff7c00047947 */ /* 0x000fea000383ffff */
.L_x_111:
[----:B------:R1:W1:Y:S02]  /*f0d0*/  SYNCS.PHASECHK.TRANS64.TRYWAIT P0, [R58+URZ+0xd0], R3 ;  /* 0x0000d0033a0075a7 */ /* 0x00026400080011ff */
[----:B-1----:R-:W-:Y:S05]  /*f0e0*/  @!P0 NANOSLEEP.SYNCS 0x989680 ;  /* 0x009896800000895d */ /* 0x002fea0003900000 */
[----:B------:R-:W1:Y:S02]  /*f0f0*/  @!P0 SYNCS.PHASECHK.TRANS64 P0, [R58+URZ+0xd0], R3 ;  /* 0x0000d0033a0085a7 */ /* 0x000e6400080010ff */
[----:B-1----:R-:W-:Y:S05]  /*f100*/  @!P0 BRA `(.L_x_111) ;  /* 0xfffffffc00f08947 */ /* 0x002fea000383ffff */
[----:B------:R-:W-:Y:S05]  /*f110*/  BRA `(.L_x_110) ;  /* 0xffffff7c00287947 */ /* 0x000fea000383ffff */
.L_x_122:
[----:B-1----:R1:W3:Y:S02]  /*f120*/  SYNCS.PHASECHK.TRANS64.TRYWAIT P0, [R2+URZ+0x60], R0 ;  /* 0x00006000020075a7 */ /* 0x0022e400080011ff */
[----:B---3--:R-:W-:Y:S05]  /*f130*/  @!P0 NANOSLEEP.SYNCS 0x989680 ;  /* 0x009896800000895d */ /* 0x008fea0003900000 */
[----:B------:R-:W3:Y:S02]  /*f140*/  @!P0 SYNCS.PHASECHK.TRANS64 P0, [R2+URZ+0x60], R0 ;  /* 0x00006000020085a7 */ /* 0x000ee400080010ff */
[----:B---3--:R-:W-:Y:S05]  /*f150*/  @!P0 BRA `(.L_x_122) ;  /* 0xfffffffc00f08947 */ /* 0x008fea000383ffff */
[----:B------:R-:W-:Y:S05]  /*f160*/  BRA `(.L_x_121) ;  /* 0xffffff8800c47947 */ /* 0x000fea000383ffff */
.L_x_132:
[----:B-1----:R1:W3:Y:S02]  /*f170*/  SYNCS.PHASECHK.TRANS64.TRYWAIT P0, [R0+URZ+0x60], R20 ;  /* 0x00006014000075a7 */ /* 0x0022e400080011ff */
[----:B---3--:R-:W-:Y:S05]  /*f180*/  @!P0 NANOSLEEP.SYNCS 0x989680 ;  /* 0x009896800000895d */ /* 0x008fea0003900000 */
[----:B------:R-:W3:Y:S02]  /*f190*/  @!P0 SYNCS.PHASECHK.TRANS64 P0, [R0+URZ+0x60], R20 ;  /* 0x00006014000085a7 */ /* 0x000ee400080010ff */
[----:B---3--:R-:W-:Y:S05]  /*f1a0*/  @!P0 BRA `(.L_x_132) ;  /* 0xfffffffc00f08947 */ /* 0x008fea000383ffff */
[----:B------:R-:W-:Y:S05]  /*f1b0*/  BRA `(.L_x_131) ;  /* 0xffffff98005c7947 */ /* 0x000fea000383ffff */
.L_x_142:
[----:B-1----:R1:W3:Y:S02]  /*f1c0*/  SYNCS.PHASECHK.TRANS64.TRYWAIT P0, [R0+URZ+0x60], R20 ;  /* 0x00006014000075a7 */ /* 0x0022e400080011ff */
[----:B---3--:R-:W-:Y:S05]  /*f1d0*/  @!P0 NANOSLEEP.SYNCS 0x989680 ;  /* 0x009896800000895d */ /* 0x008fea0003900000 */
[----:B------:R-:W3:Y:S02]  /*f1e0*/  @!P0 SYNCS.PHASECHK.TRANS64 P0, [R0+URZ+0x60], R20 ;  /* 0x00006014000085a7 */ /* 0x000ee400080010ff */
[----:B---3--:R-:W-:Y:S05]  /*f1f0*/  @!P0 BRA `(.L_x_142) ;  /* 0xfffffffc00f08947 */ /* 0x008fea000383ffff */
[----:B------:R-:W-:Y:S05]  /*f200*/  BRA `(.L_x_141) ;  /* 0xffffffa400d87947 */ /* 0x000fea000383ffff */
.L_x_152:
[----:B-1----:R1:W3:Y:S02]  /*f210*/  SYNCS.PHASECHK.TRANS64.TRYWAIT P0, [R0+URZ+0x60], R20 ;  /* 0x00006014000075a7 */ /* 0x0022e400080011ff */
[----:B---3--:R-:W-:Y:S05]  /*f220*/  @!P0 NANOSLEEP.SYNCS 0x989680 ;  /* 0x009896800000895d */ /* 0x008fea0003900000 */
[----:B------:R-:W3:Y:S02]  /*f230*/  @!P0 SYNCS.PHASECHK.TRANS64 P0, [R0+URZ+0x60], R20 ;  /* 0x00006014000085a7 */ /* 0x000ee400080010ff */
[----:B---3--:R-:W-:Y:S05]  /*f240*/  @!P0 BRA `(.L_x_152) ;  /* 0xfffffffc00f08947 */ /* 0x008fea000383ffff */
[----:B------:R-:W-:Y:S05]  /*f250*/  BRA `(.L_x_151) ;  /* 0xffffffb4007c7947 */ /* 0x000fea000383ffff */
.L_x_162:
[----:B-1----:R1:W2:Y:S02]  /*f260*/  SYNCS.PHASECHK.TRANS64.TRYWAIT P0, [R0+URZ+0x60], R20 ;  /* 0x00006014000075a7 */ /* 0x0022a400080011ff */
[----:B--2---:R-:W-:Y:S05]  /*f270*/  @!P0 NANOSLEEP.SYNCS 0x989680 ;  /* 0x009896800000895d */ /* 0x004fea0003900000 */
[----:B------:R-:W2:Y:S02]  /*f280*/  @!P0 SYNCS.PHASECHK.TRANS64 P0, [R0+URZ+0x60], R20 ;  /* 0x00006014000085a7 */ /* 0x000ea400080010ff */
[----:B--2---:R-:W-:Y:S05]  /*f290*/  @!P0 BRA `(.L_x_162) ;  /* 0xfffffffc00f08947 */ /* 0x004fea000383ffff */
[----:B------:R-:W-:Y:S05]  /*f2a0*/  BRA `(.L_x_161) ;  /* 0xffffffc400107947 */ /* 0x000fea000383ffff */
.L_x_172:
[----:B-1----:R1:W2:Y:S02]  /*f2b0*/  SYNCS.PHASECHK.TRANS64.TRYWAIT P0, [R0+URZ+0x60], R20 ;  /* 0x00006014000075a7 */ /* 0x0022a400080011ff */
[----:B--2---:R-:W-:Y:S05]  /*f2c0*/  @!P0 NANOSLEEP.SYNCS 0x989680 ;  /* 0x009896800000895d */ /* 0x004fea0003900000 */
[----:B------:R-:W2:Y:S02]  /*f2d0*/  @!P0 SYNCS.PHASECHK.TRANS64 P0, [R0+URZ+0x60], R20 ;  /* 0x00006014000085a7 */ /* 0x000ea400080010ff */
[----:B--2---:R-:W-:Y:S05]  /*f2e0*/  @!P0 BRA `(.L_x_172) ;  /* 0xfffffffc00f08947 */ /* 0x004fea000383ffff */
[----:B------:R-:W-:Y:S05]  /*f2f0*/  BRA `(.L_x_171) ;  /* 0xffffffd000b87947 */ /* 0x000fea000383ffff */
.L_x_182:
[----:B--2---:R2:W3:Y:S02]  /*f300*/  SYNCS.PHASECHK.TRANS64.TRYWAIT P0, [R0+URZ+0x60], R106 ;  /* 0x0000606a000075a7 */ /* 0x0044e400080011ff */
[----:B---3--:R-:W-:Y:S05]  /*f310*/  @!P0 NANOSLEEP.SYNCS 0x989680 ;  /* 0x009896800000895d */ /* 0x008fea0003900000 */
[----:B------:R-:W3:Y:S02]  /*f320*/  @!P0 SYNCS.PHASECHK.TRANS64 P0, [R0+URZ+0x60], R106 ;  /* 0x0000606a000085a7 */ /* 0x000ee400080010ff */
[----:B---3--:R-:W-:Y:S05]  /*f330*/  @!P0 BRA `(.L_x_182) ;  /* 0xfffffffc00f08947 */ /* 0x008fea000383ffff */
[----:B------:R-:W-:Y:S05]  /*f340*/  BRA `(.L_x_181) ;  /* 0xffffffe000447947 */ /* 0x000fea000383ffff */
        .weak           $__internal_0_$__cuda_sm10x_tcgen05_guardrail_trap_col_being_dealloced_not_returned_by_alloc
        .type           $__internal_0_$__cuda_sm10x_tcgen05_guardrail_trap_col_being_dealloced_not_returned_by_alloc,@function
        .size           $__internal_0_$__cuda_sm10x_tcgen05_guardrail_trap_col_being_dealloced_not_returned_by_alloc,($__internal_1_$__cuda_sm10x_tcgen05_guardrail_trap_phase_invalid_during_alloc - $__internal_0_$__cuda_sm10x_tcgen05_guardrail_trap_col_being_dealloced_not_returned_by_alloc)
$__internal_0_$__cuda_sm10x_tcgen05_guardrail_trap_col_being_dealloced_not_returned_by_alloc:
[----:B------:R-:W-:Y:S05]  /*f350*/  BPT.TRAP 0x1 ;  /* 0x000000040000795c */ /* 0x000fea0000300000 */
[----:B------:R-:W-:-:S04]  /*f360*/  HFMA2 R3, -RZ, RZ, 0, 0 ;  /* 0x00000000ff037431 */ /* 0x000fc800000001ff */
[----:B------:R-:W-:Y:S05]  /*f370*/  RET.REL.NODEC R2 `(_ZN7cutlass13device_kernelINS_4gemm6kernel13GemmUniversalIN4cute5tupleIJiiiiEEENS1_10collective13CollectiveMmaINS1_46MainloopSm100TmaUmmaWarpSpecializedBlockScaledILi6ELi2ELi2ENS5_IJNS4_1CILi2EEESB_NSA_ILi1EEEEEEEENS5_IJNSA_ILi128EEESF_SF_EEENS5_IJNS_12float_e5m2_tENS_13float_ue8m0_tEEEENS5_IJNS5_IJlSC_lEEENS4_6LayoutINS5_IJNS5_IJNS5_IJNSA_ILi32EEENSA_ILi4EEEEEEiEEESP_NS5_IJSC_iEEEEEENS5_IJNS5_IJNS5_IJNSA_ILi16EEESN_EEEiEEENS5_IJNS5_IJNSA_ILi0EEESC_EEENSA_ILi512EEEEEENS5_IJSV_iEEEEEEEEEEESJ_S12_NS4_8TiledMMAINS4_8MMA_AtomIJNS4_21SM100_MMA_MXF8F6F4_SSISH_SH_fSI_Li128ELi128ELNS4_4UMMA5MajorE0ELS17_0ELNS16_7ScaleInE0ELS18_0EEEEEENSL_INS5_IJSC_SC_SC_EEENS5_IJSV_SV_SV_EEEEENS5_IJNS4_10UnderscoreES1E_S1E_EEEEENS5_IJNS4_23SM90_TMA_LOAD_MULTICASTES1H_EEENS5_IJNS4_14ComposedLayoutINS4_7SwizzleILi3ELi4ELi3EEENS4_18smem_ptr_flag_bitsILi8EEENSL_INS5_IJNSA_ILi8EEESF_EEENS5_IJSF_SC_EEEEEEENSL_INS5_IJNS5_IJNS5_IJSO_SC_EEENS5_IJSM_SC_EEEEEESC_NS5_IJSN_SC_EEEEEENS5_IJNS5_IJNS5_IJST_SX_EEESW_EEESV_NS5_IJSC_SX_EEEEEEEEEEEvNS4_8identityES1I_S23_vS24_EENS_8epilogue10collective18CollectiveEpilogueINS26_23Sm100TmaWarpSpecializedILi4ELi2ELi16ELb1ELb0EEEJNS5_IJNSA_ILi64EEESF_SF_EEENS5_IJNSL_IS2B_SC_EENSL_INS5_IJSS_SB_EEENS5_IJSC_S2B_EEEEEEEENS_10bfloat16_tESK_S2I_SK_NS26_6fusion15FusionCallbacksIS2A_NS2J_17LinearCombinationIS2I_fS2I_fLNS_15FloatRoundStyleE2EEES2C_S2H_JEEENS4_5SM1004TMEM4LOAD26SM100_TMEM_LOAD_32dp32b16xENS4_13SM90_TMA_LOADENS1J_INS1K_ILi1ELi4ELi3EEENS1M_ILi16EEENSL_INS5_IJS1O_SS_EEENS5_IJSS_SC_EEEEEEENS4_39AutoVectorizingCopyWithAssumedAlignmentILi128EEENS4_14SM90_TMA_STOREES2Z_S31_S31_EEEvvEEEEvNT_6ParamsE) ;  /* 0xffffff0c02207950 */ /* 0x000fea0003c3ffff */
        .weak           $__internal_1_$__cuda_sm10x_tcgen05_guardrail_trap_phase_invalid_during_alloc
        .type           $__internal_1_$__cuda_sm10x_tcgen05_guardrail_trap_phase_invalid_during_alloc,@function
        .size           $__internal_1_$__cuda_sm10x_tcgen05_guardrail_trap_phase_invalid_during_alloc,($__internal_2_$__cuda_sm10x_tcgen05_guardrail_trap_unallocated_columns_being_dealloced - $__internal_1_$__cuda_sm10x_tcgen05_guardrail_trap_phase_invalid_during_alloc)
$__internal_1_$__cuda_sm10x_tcgen05_guardrail_trap_phase_invalid_during_alloc:
[----:B------:R-:W-:Y:S05]  /*f380*/  BPT.TRAP 0x1 ;  /* 0x000000040000795c */ /* 0x000fea0000300000 */
[----:B------:R-:W-:-:S04]  /*f390*/  MOV R3, 0x0 ;  /* 0x0000000000037802 */ /* 0x000fc80000000f00 */
[----:B------:R-:W-:Y:S05]  /*f3a0*/  RET.REL.NODEC R2 `(_ZN7cutlass13device_kernelINS_4gemm6kernel13GemmUniversalIN4cute5tupleIJiiiiEEENS1_10collective13CollectiveMmaINS1_46MainloopSm100TmaUmmaWarpSpecializedBlockScaledILi6ELi2ELi2ENS5_IJNS4_1CILi2EEESB_NSA_ILi1EEEEEEEENS5_IJNSA_ILi128EEESF_SF_EEENS5_IJNS_12float_e5m2_tENS_13float_ue8m0_tEEEENS5_IJNS5_IJlSC_lEEENS4_6LayoutINS5_IJNS5_IJNS5_IJNSA_ILi32EEENSA_ILi4EEEEEEiEEESP_NS5_IJSC_iEEEEEENS5_IJNS5_IJNS5_IJNSA_ILi16EEESN_EEEiEEENS5_IJNS5_IJNSA_ILi0EEESC_EEENSA_ILi512EEEEEENS5_IJSV_iEEEEEEEEEEESJ_S12_NS4_8TiledMMAINS4_8MMA_AtomIJNS4_21SM100_MMA_MXF8F6F4_SSISH_SH_fSI_Li128ELi128ELNS4_4UMMA5MajorE0ELS17_0ELNS16_7ScaleInE0ELS18_0EEEEEENSL_INS5_IJSC_SC_SC_EEENS5_IJSV_SV_SV_EEEEENS5_IJNS4_10UnderscoreES1E_S1E_EEEEENS5_IJNS4_23SM90_TMA_LOAD_MULTICASTES1H_EEENS5_IJNS4_14ComposedLayoutINS4_7SwizzleILi3ELi4ELi3EEENS4_18smem_ptr_flag_bitsILi8EEENSL_INS5_IJNSA_ILi8EEESF_EEENS5_IJSF_SC_EEEEEEENSL_INS5_IJNS5_IJNS5_IJSO_SC_EEENS5_IJSM_SC_EEEEEESC_NS5_IJSN_SC_EEEEEENS5_IJNS5_IJNS5_IJST_SX_EEESW_EEESV_NS5_IJSC_SX_EEEEEEEEEEEvNS4_8identityES1I_S23_vS24_EENS_8epilogue10collective18CollectiveEpilogueINS26_23Sm100TmaWarpSpecializedILi4ELi2ELi16ELb1ELb0EEEJNS5_IJNSA_ILi64EEESF_SF_EEENS5_IJNSL_IS2B_SC_EENSL_INS5_IJSS_SB_EEENS5_IJSC_S2B_EEEEEEEENS_10bfloat16_tESK_S2I_SK_NS26_6fusion15FusionCallbacksIS2A_NS2J_17LinearCombinationIS2I_fS2I_fLNS_15FloatRoundStyleE2EEES2C_S2H_JEEENS4_5SM1004TMEM4LOAD26SM100_TMEM_LOAD_32dp32b16xENS4_13SM90_TMA_LOADENS1J_INS1K_ILi1ELi4ELi3EEENS1M_ILi16EEENSL_INS5_IJS1O_SS_EEENS5_IJSS_SC_EEEEEEENS4_39AutoVectorizingCopyWithAssumedAlignmentILi128EEENS4_14SM90_TMA_STOREES2Z_S31_S31_EEEvvEEEEvNT_6ParamsE) ;  /* 0xffffff0c02147950 */ /* 0x000fea0003c3ffff */
        .weak           $__internal_2_$__cuda_sm10x_tcgen05_guardrail_trap_unallocated_columns_being_dealloced
        .type           $__internal_2_$__cuda_sm10x_tcgen05_guardrail_trap_unallocated_columns_being_dealloced,@function
        .size           $__internal_2_$__cuda_sm10x_tcgen05_guardrail_trap_unallocated_columns_being_dealloced,(.L_x_247 - $__internal_2_$__cuda_sm10x_tcgen05_guardrail_trap_unallocated_columns_being_dealloced)
$__internal_2_$__cuda_sm10x_tcgen05_guardrail_trap_unallocated_columns_being_dealloced:
[----:B------:R-:W-:Y:S05]  /*f3b0*/  BPT.TRAP 0x1 ;  /* 0x000000040000795c */ /* 0x000fea0000300000 */
[----:B------:R-:W-:-:S04]  /*f3c0*/  HFMA2 R3, -RZ, RZ, 0, 0 ;  /* 0x00000000ff037431 */ /* 0x000fc800000001ff */
[----:B------:R-:W-:Y:S05]  /*f3d0*/  RET.REL.NODEC R2 `(_ZN7cutlass13device_kernelINS_4gemm6kernel13GemmUniversalIN4cute5tupleIJiiiiEEENS1_10collective13CollectiveMmaINS1_46MainloopSm100TmaUmmaWarpSpecializedBlockScaledILi6ELi2ELi2ENS5_IJNS4_1CILi2EEESB_NSA_ILi1EEEEEEEENS5_IJNSA_ILi128EEESF_SF_EEENS5_IJNS_12float_e5m2_tENS_13float_ue8m0_tEEEENS5_IJNS5_IJlSC_lEEENS4_6LayoutINS5_IJNS5_IJNS5_IJNSA_ILi32EEENSA_ILi4EEEEEEiEEESP_NS5_IJSC_iEEEEEENS5_IJNS5_IJNS5_IJNSA_ILi16EEESN_EEEiEEENS5_IJNS5_IJNSA_ILi0EEESC_EEENSA_ILi512EEEEEENS5_IJSV_iEEEEEEEEEEESJ_S12_NS4_8TiledMMAINS4_8MMA_AtomIJNS4_21SM100_MMA_MXF8F6F4_SSISH_SH_fSI_Li128ELi128ELNS4_4UMMA5MajorE0ELS17_0ELNS16_7ScaleInE0ELS18_0EEEEEENSL_INS5_IJSC_SC_SC_EEENS5_IJSV_SV_SV_EEEEENS5_IJNS4_10UnderscoreES1E_S1E_EEEEENS5_IJNS4_23SM90_TMA_LOAD_MULTICASTES1H_EEENS5_IJNS4_14ComposedLayoutINS4_7SwizzleILi3ELi4ELi3EEENS4_18smem_ptr_flag_bitsILi8EEENSL_INS5_IJNSA_ILi8EEESF_EEENS5_IJSF_SC_EEEEEEENSL_INS5_IJNS5_IJNS5_IJSO_SC_EEENS5_IJSM_SC_EEEEEESC_NS5_IJSN_SC_EEEEEENS5_IJNS5_IJNS5_IJST_SX_EEESW_EEESV_NS5_IJSC_SX_EEEEEEEEEEEvNS4_8identityES1I_S23_vS24_EENS_8epilogue10collective18CollectiveEpilogueINS26_23Sm100TmaWarpSpecializedILi4ELi2ELi16ELb1ELb0EEEJNS5_IJNSA_ILi64EEESF_SF_EEENS5_IJNSL_IS2B_SC_EENSL_INS5_IJSS_SB_EEENS5_IJSC_S2B_EEEEEEEENS_10bfloat16_tESK_S2I_SK_NS26_6fusion15FusionCallbacksIS2A_NS2J_17LinearCombinationIS2I_fS2I_fLNS_15FloatRoundStyleE2EEES2C_S2H_JEEENS4_5SM1004TMEM4LOAD26SM100_TMEM_LOAD_32dp32b16xENS4_13SM90_TMA_LOADENS1J_INS1K_ILi1ELi4ELi3EEENS1M_ILi16EEENSL_INS5_IJS1O_SS_EEENS5_IJSS_SC_EEEEEEENS4_39AutoVectorizingCopyWithAssumedAlignmentILi128EEENS4_14SM90_TMA_STOREES2Z_S31_S31_EEEvvEEEEvNT_6ParamsE) ;  /* 0xffffff0c02087950 */ /* 0x000fea0003c3ffff */
.L_x_246:
[----:B------:R-:W-:-:S00]  /*f3e0*/  BRA `(.L_x_246) ;  /* 0xfffffffc00fc7947 */ /* 0x000fc0000383ffff */
[----:B------:R-:W-:-:S00]  /*f3f0*/  NOP ;  /* 0x0000000000007918 */ /* 0x000fc00000000000 */
        /* <DEDUP_REMOVED lines=8> */
.L_x_247:


//--------------------- .nv.global.init           --------------------------
	.section	.nv.global.init,"aw",@progbits
.nv.global.init:
	.type		$str$27,@object
	.size		$str$27,($str$28 - $str$27)
$str$27:
        /*0000*/ 	.byte	0x28, 0x61, 0x64, 0x64, 0x72, 0x65, 0x73, 0x73, 0x20, 0x26, 0x20, 0x6d, 0x61, 0x73, 0x6b, 0x29
        /*0010*/ 	.byte	0x20, 0x3d, 0x3d, 0x20, 0x30, 0x00
	.type		$str$28,@object
	.size		$str$28,($str$26 - $str$28)
$str$28:
        /*0016*/ 	.byte	0x2f, 0x74, 0x6d, 0x70, 0x2f, 0x63, 0x75, 0x74, 0x6c, 0x61, 0x73, 0x73, 0x5f, 0x73, 0x77, 0x65
        /*0026*/ 	.byte	0x65, 0x70, 0x5f, 0x73, 0x72, 0x63, 0x2f, 0x69, 0x6e, 0x63, 0x6c, 0x75, 0x64, 0x65, 0x2f, 0x63
        /*0036*/ 	.byte	0x75, 0x74, 0x65, 0x2f, 0x70, 0x6f, 0x69, 0x6e, 0x74, 0x65, 0x72, 0x5f, 0x66, 0x6c, 0x61, 0x67
        /*0046*/ 	.byte	0x67, 0x65, 0x64, 0x2e, 0x68, 0x70, 0x70, 0x00
	.type		$str$26,@object
	.size		$str$26,($str$25 - $str$26)
$str$26:
        /*004e*/ 	.byte	0x2f, 0x74, 0x6d, 0x70, 0x2f, 0x63, 0x75, 0x74, 0x6c, 0x61, 0x73, 0x73, 0x5f, 0x73, 0x77, 0x65
        /*005e*/ 	.byte	0x65, 0x70, 0x5f, 0x73, 0x72, 0x63, 0x2f, 0x69, 0x6e, 0x63, 0x6c, 0x75, 0x64, 0x65, 0x2f, 0x63
        /*006e*/ 	.byte	0x75, 0x74, 0x65, 0x2f, 0x61, 0x74, 0x6f, 0x6d, 0x2f, 0x63, 0x6f, 0x70, 0x79, 0x5f, 0x74, 0x72
        /*007e*/ 	.byte	0x61, 0x69, 0x74, 0x73, 0x5f, 0x73, 0x6d, 0x31, 0x30, 0x30, 0x2e, 0x68, 0x70, 0x70, 0x00
	.type		$str$25,@object
	.size		$str$25,(__unnamed_1 - $str$25)
$str$25:
        /*008d*/ 	.byte	0x28, 0x28, 0x75, 0x69, 0x6e, 0x74, 0x33, 0x32, 0x5f, 0x74, 0x28, 0x74, 0x68, 0x72, 0x65, 0x61
        /*009d*/ 	.byte	0x64, 0x49, 0x64, 0x78, 0x2e, 0x78, 0x29, 0x20, 0x2f, 0x20, 0x33, 0x32, 0x29, 0x20, 0x25, 0x20
        /*00ad*/ 	.byte	0x34, 0x29, 0x20, 0x3d, 0x3d, 0x20, 0x28, 0x28, 0x28, 0x74, 0x6d, 0x65, 0x6d, 0x5f, 0x61, 0x64
        /*00bd*/ 	.byte	0x64, 0x72, 0x20, 0x3e, 0x3e, 0x20, 0x31, 0x36, 0x29, 0x20, 0x2f, 0x20, 0x33, 0x32, 0x29, 0x20
        /*00cd*/ 	.byte	0x25, 0x20, 0x34, 0x29, 0x00
	.type		__unnamed_1,@object
	.size		__unnamed_1,(__unnamed_2 - __unnamed_1)
__unnamed_1:
        /*00d2*/ 	.byte	0x61, 0x75, 0x74, 0x6f, 0x20, 0x63, 0x75, 0x74, 0x65, 0x3a, 0x3a, 0x61, 0x73, 0x5f, 0x70, 0x6f
        /* <DEDUP_REMOVED lines=24> */
        /*0262*/ 	.byte	0x43, 0x3c, 0x32, 0x30, 0x34, 0x38, 0x3e, 0x3e, 0x3e, 0x3e, 0x5d, 0x00
	.type		__unnamed_2,@object
	.size		__unnamed_2,(.L_2 - __unnamed_2)
__unnamed_2:
        /* <DEDUP_REMOVED lines=40> */
        /*04ee*/ 	.byte	0x3a, 0x3a, 0x43, 0x3c, 0x30, 0x3e, 0x3e, 0x3e, 0x3e, 0x5d, 0x00
.L_2:


//--------------------- .nv.shared._ZN7cutlass13device_kernelINS_4gemm6kernel13GemmUniversalIN4cute5tupleIJiiiiEEENS1_10collective13CollectiveMmaINS1_46MainloopSm100TmaUmmaWarpSpecializedBlockScaledILi6ELi2ELi2ENS5_IJNS4_1CILi2EEESB_NSA_ILi1EEEEEEEENS5_IJNSA_ILi128EEESF_SF_EEENS5_IJNS_12float_e5m2_tENS_13float_ue8m0_tEEEENS5_IJNS5_IJlSC_lEEENS4_6LayoutINS5_IJNS5_IJNS5_IJNSA_ILi32EEENSA_ILi4EEEEEEiEEESP_NS5_IJSC_iEEEEEENS5_IJNS5_IJNS5_IJNSA_ILi16EEESN_EEEiEEENS5_IJNS5_IJNSA_ILi0EEESC_EEENSA_ILi512EEEEEENS5_IJSV_iEEEEEEEEEEESJ_S12_NS4_8TiledMMAINS4_8MMA_AtomIJNS4_21SM100_MMA_MXF8F6F4_SSISH_SH_fSI_Li128ELi128ELNS4_4UMMA5MajorE0ELS17_0ELNS16_7ScaleInE0ELS18_0EEEEEENSL_INS5_IJSC_SC_SC_EEENS5_IJSV_SV_SV_EEEEENS5_IJNS4_10UnderscoreES1E_S1E_EEEEENS5_IJNS4_23SM90_TMA_LOAD_MULTICASTES1H_EEENS5_IJNS4_14ComposedLayoutINS4_7SwizzleILi3ELi4ELi3EEENS4_18smem_ptr_flag_bitsILi8EEENSL_INS5_IJNSA_ILi8EEESF_EEENS5_IJSF_SC_EEEEEEENSL_INS5_IJNS5_IJNS5_IJSO_SC_EEENS5_IJSM_SC_EEEEEESC_NS5_IJSN_SC_EEEEEENS5_IJNS5_IJNS5_IJST_SX_EEESW_EEESV_NS5_IJSC_SX_EEEEEEEEEEEvNS4_8identityES1I_S23_vS24_EENS_8epilogue10collective18CollectiveEpilogueINS26_23Sm100TmaWarpSpecializedILi4ELi2ELi16ELb1ELb0EEEJNS5_IJNSA_ILi64EEESF_SF_EEENS5_IJNSL_IS2B_SC_EENSL_INS5_IJSS_SB_EEENS5_IJSC_S2B_EEEEEEEENS_10bfloat16_tESK_S2I_SK_NS26_6fusion15FusionCallbacksIS2A_NS2J_17LinearCombinationIS2I_fS2I_fLNS_15FloatRoundStyleE2EEES2C_S2H_JEEENS4_5SM1004TMEM4LOAD26SM100_TMEM_LOAD_32dp32b16xENS4_13SM90_TMA_LOADENS1J_INS1K_ILi1ELi4ELi3EEENS1M_ILi16EEENSL_INS5_IJS1O_SS_EEENS5_IJSS_SC_EEEEEEENS4_39AutoVectorizingCopyWithAssumedAlignmentILi128EEENS4_14SM90_TMA_STOREES2Z_S31_S31_EEEvvEEEEvNT_6ParamsE --------------------------
	.section	.nv.shared._ZN7cutlass13device_kernelINS_4gemm6kernel13GemmUniversalIN4cute5tupleIJiiiiEEENS1_10collective13CollectiveMmaINS1_46MainloopSm100TmaUmmaWarpSpecializedBlockScaledILi6ELi2ELi2ENS5_IJNS4_1CILi2EEESB_NSA_ILi1EEEEEEEENS5_IJNSA_ILi128EEESF_SF_EEENS5_IJNS_12float_e5m2_tENS_13float_ue8m0_tEEEENS5_IJNS5_IJlSC_lEEENS4_6LayoutINS5_IJNS5_IJNS5_IJNSA_ILi32EEENSA_ILi4EEEEEEiEEESP_NS5_IJSC_iEEEEEENS5_IJNS5_IJNS5_IJNSA_ILi16EEESN_EEEiEEENS5_IJNS5_IJNSA_ILi0EEESC_EEENSA_ILi512EEEEEENS5_IJSV_iEEEEEEEEEEESJ_S12_NS4_8TiledMMAINS4_8MMA_AtomIJNS4_21SM100_MMA_MXF8F6F4_SSISH_SH_fSI_Li128ELi128ELNS4_4UMMA5MajorE0ELS17_0ELNS16_7ScaleInE0ELS18_0EEEEEENSL_INS5_IJSC_SC_SC_EEENS5_IJSV_SV_SV_EEEEENS5_IJNS4_10UnderscoreES1E_S1E_EEEEENS5_IJNS4_23SM90_TMA_LOAD_MULTICASTES1H_EEENS5_IJNS4_14ComposedLayoutINS4_7SwizzleILi3ELi4ELi3EEENS4_18smem_ptr_flag_bitsILi8EEENSL_INS5_IJNSA_ILi8EEESF_EEENS5_IJSF_SC_EEEEEEENSL_INS5_IJNS5_IJNS5_IJSO_SC_EEENS5_IJSM_SC_EEEEEESC_NS5_IJSN_SC_EEEEEENS5_IJNS5_IJNS5_IJST_SX_EEESW_EEESV_NS5_IJSC_SX_EEEEEEEEEEEvNS4_8identityES1I_S23_vS24_EENS_8epilogue10collective18CollectiveEpilogueINS26_23Sm100TmaWarpSpecializedILi4ELi2ELi16ELb1ELb0EEEJNS5_IJNSA_ILi64EEESF_SF_EEENS5_IJNSL_IS2B_SC_EENSL_INS5_IJSS_SB_EEENS5_IJSC_S2B_EEEEEEEENS_10bfloat16_tESK_S2I_SK_NS26_6fusion15FusionCallbacksIS2A_NS2J_17LinearCombinationIS2I_fS2I_fLNS_15FloatRoundStyleE2EEES2C_S2H_JEEENS4_5SM1004TMEM4LOAD26SM100_TMEM_LOAD_32dp32b16xENS4_13SM90_TMA_LOADENS1J_INS1K_ILi1ELi4ELi3EEENS1M_ILi16EEENSL_INS5_IJS1O_SS_EEENS5_IJSS_SC_EEEEEEENS4_39AutoVectorizingCopyWithAssumedAlignmentILi128EEENS4_14SM90_TMA_STOREES2Z_S31_S31_EEEvvEEEEvNT_6ParamsE,"aw",@nobits
	.sectionflags	@""
	.align	16
	.zero		1024


//--------------------- .nv.shared.reserved.0     --------------------------
	.section	.nv.shared.reserved.0,"aw",@nobits
	.weak		__nv_reservedSMEM_offset_0_alias
	.size		__nv_reservedSMEM_offset_0_alias, 0, 64
	.other		__nv_reservedSMEM_offset_0_alias,@"STO_CUDA_RESERVED_SHARED STV_DEFAULT"
__nv_reservedSMEM_offset_0_alias:
	.zero		0
.nv.shared.reserved.0:
	.zero		64
	.weak		__nv_reservedSMEM_tcgen05_partition
	.type		__nv_reservedSMEM_tcgen05_partition,@object
	.size		__nv_reservedSMEM_tcgen05_partition,(.L_0 - __nv_reservedSMEM_tcgen05_partition)
__nv_reservedSMEM_tcgen05_partition:
	.zero		32
.L_0:


//--------------------- .nv.global                --------------------------
	.section	.nv.global,"aw",@nobits
.nv.global:
	.type		_ZN40_INTERNAL_9a04a786_4_k_cu_5dd72338_207054cute1_E,@object
	.size		_ZN40_INTERNAL_9a04a786_4_k_cu_5dd72338_207054cute1_E,(_ZN40_INTERNAL_9a04a786_4_k_cu_5dd72338_207054cuda3std3__45__cpo6cbeginE - _ZN40_INTERNAL_9a04a786_4_k_cu_5dd72338_207054cute1_E)
_ZN40_INTERNAL_9a04a786_4_k_cu_5dd72338_207054cute1_E:
	.zero		1
	.type		_ZN40_INTERNAL_9a04a786_4_k_cu_5dd72338_207054cuda3std3__45__cpo6cbeginE,@object
	.size		_ZN40_INTERNAL_9a04a786_4_k_cu_5dd72338_207054cuda3std3__45__cpo6cbeginE,(_ZN40_INTERNAL_9a04a786_4_k_cu_5dd72338_207054cuda3std3__48in_placeE - _ZN40_INTERNAL_9a04a786_4_k_cu_5dd72338_207054cuda3std3__45__cpo6cbeginE)
_ZN40_INTERNAL_9a04a786_4_k_cu_5dd72338_207054cuda3std3__45__cpo6cbeginE:
	.zero		1
	.type		_ZN40_INTERNAL_9a04a786_4_k_cu_5dd72338_207054cuda3std3__48in_placeE,@object
	.size		_ZN40_INTERNAL_9a04a786_4_k_cu_5dd72338_207054cuda3std3__48in_placeE,(_ZN40_INTERNAL_9a04a786_4_k_cu_5dd72338_207054cuda3std6ranges3__45__cpo9iter_moveE - _ZN40_INTERNAL_9a04a786_4_k_cu_5dd72338_207054cuda3std3__48in_placeE)
_ZN40_INTERNAL_9a04a786_4_k_cu_5dd72338_207054cuda3std3__48in_placeE:
	.zero		1
	.type		_ZN40_INTERNAL_9a04a786_4_k_cu_5dd72338_207054cuda3std6ranges3__45__cpo9iter_moveE,@object
	.size		_ZN40_INTERNAL_9a04a786_4_k_cu_5dd72338_207054cuda3std6ranges3__45__cpo9iter_moveE,(_ZN40_INTERNAL_9a04a786_4_k_cu_5dd72338_207054cuda3std3__45__cpo5beginE - _ZN40_INTERNAL_9a04a786_4_k_cu_5dd72338_207054cuda3std6ranges3__45__cpo9iter_moveE)
_ZN40_INTERNAL_9a04a786_4_k_cu_5dd72338_207054cuda3std6ranges3__45__cpo9iter_moveE:
	.zero		1
	.type		_ZN40_INTERNAL_9a04a786_4_k_cu_5dd72338_207054cuda3std3__45__cpo5beginE,@object
	.size		_ZN40_INTERNAL_9a04a786_4_k_cu_5dd72338_207054cuda3std3__45__cpo5beginE,(_ZN40_INTERNAL_9a04a786_4_k_cu_5dd72338_207054cuda3std3__442_GLOBAL__N__9a04a786_4_k_cu_5dd72338_207056ignoreE - _ZN40_INTERNAL_9a04a786_4_k_cu_5dd72338_207054cuda3std3__45__cpo5beginE)
_ZN40_INTERNAL_9a04a786_4_k_cu_5dd72338_207054cuda3std3__45__cpo5beginE:
	.zero		1
	.type		_ZN40_INTERNAL_9a04a786_4_k_cu_5dd72338_207054cuda3std3__442_GLOBAL__N__9a04a786_4_k_cu_5dd72338_207056ignoreE,@object
	.size		_ZN40_INTERNAL_9a04a786_4_k_cu_5dd72338_207054cuda3std3__442_GLOBAL__N__9a04a786_4_k_cu_5dd72338_207056ignoreE,(_ZN40_INTERNAL_9a04a786_4_k_cu_5dd72338_207054cute7productE - _ZN40_INTERNAL_9a04a786_4_k_cu_5dd72338_207054cuda3std3__442_GLOBAL__N__9a04a786_4_k_cu_5dd72338_207056ignoreE)
_ZN40_INTERNAL_9a04a786_4_k_cu_5dd72338_207054cuda3std3__442_GLOBAL__N__9a04a786_4_k_cu_5dd72338_207056ignoreE:
	.zero		1
	.type		_ZN40_INTERNAL_9a04a786_4_k_cu_5dd72338_207054cute7productE,@object
	.size		_ZN40_INTERNAL_9a04a786_4_k_cu_5dd72338_207054cute7productE,(_ZN40_INTERNAL_9a04a786_4_k_cu_5dd72338_207054cuda3std3__45__cpo3endE - _ZN40_INTERNAL_9a04a786_4_k_cu_5dd72338_207054cute7productE)
_ZN40_INTERNAL_9a04a786_4_k_cu_5dd72338_207054cute7productE:
	.zero		1
	.type		_ZN40_INTERNAL_9a04a786_4_k_cu_5dd72338_207054cuda3std3__45__cpo3endE,@object
	.size		_ZN40_INTERNAL_9a04a786_4_k_cu_5dd72338_207054cuda3std3__45__cpo3endE,(_ZN40_INTERNAL_9a04a786_4_k_cu_5dd72338_207054cuda3std3__419piecewise_constructE - _ZN40_INTERNAL_9a04a786_4_k_cu_5dd72338_207054cuda3std3__45__cpo3endE)
_ZN40_INTERNAL_9a04a786_4_k_cu_5dd72338_207054cuda3std3__45__cpo3endE:
	.zero		1
	.type		_ZN40_INTERNAL_9a04a786_4_k_cu_5dd72338_207054cuda3std3__419piecewise_constructE,@object
	.size		_ZN40_INTERNAL_9a04a786_4_k_cu_5dd72338_207054cuda3std3__419piecewise_constructE,(_ZN40_INTERNAL_9a04a786_4_k_cu_5dd72338_207054cuda3std3__45__cpo4cendE - _ZN40_INTERNAL_9a04a786_4_k_cu_5dd72338_207054cuda3std3__419piecewise_constructE)
_ZN40_INTERNAL_9a04a786_4_k_cu_5dd72338_207054cuda3std3__419piecewise_constructE:
	.zero		1
	.type		_ZN40_INTERNAL_9a04a786_4_k_cu_5dd72338_207054cuda3std3__45__cpo4cendE,@object
	.size		_ZN40_INTERNAL_9a04a786_4_k_cu_5dd72338_207054cuda3std3__45__cpo4cendE,(_ZN40_INTERNAL_9a04a786_4_k_cu_5dd72338_207054cuda3std6ranges3__45__cpo4swapE - _ZN40_INTERNAL_9a04a786_4_k_cu_5dd72338_207054cuda3std3__45__cpo4cendE)
_ZN40_INTERNAL_9a04a786_4_k_cu_5dd72338_207054cuda3std3__45__cpo4cendE:
	.zero		1
	.type		_ZN40_INTERNAL_9a04a786_4_k_cu_5dd72338_207054cuda3std6ranges3__45__cpo4swapE,@object
	.size		_ZN40_INTERNAL_9a04a786_4_k_cu_5dd72338_207054cuda3std6ranges3__45__cpo4swapE,(.L_10 - _ZN40_INTERNAL_9a04a786_4_k_cu_5dd72338_207054cuda3std6ranges3__45__cpo4swapE)
_ZN40_INTERNAL_9a04a786_4_k_cu_5dd72338_207054cuda3std6ranges3__45__cpo4swapE:
	.zero		1
.L_10:


//--------------------- .nv.constant0._ZN7cutlass13device_kernelINS_4gemm6kernel13GemmUniversalIN4cute5tupleIJiiiiEEENS1_10collective13CollectiveMmaINS1_46MainloopSm100TmaUmmaWarpSpecializedBlockScaledILi6ELi2ELi2ENS5_IJNS4_1CILi2EEESB_NSA_ILi1EEEEEEEENS5_IJNSA_ILi128EEESF_SF_EEENS5_IJNS_12float_e5m2_tENS_13float_ue8m0_tEEEENS5_IJNS5_IJlSC_lEEENS4_6LayoutINS5_IJNS5_IJNS5_IJNSA_ILi32EEENSA_ILi4EEEEEEiEEESP_NS5_IJSC_iEEEEEENS5_IJNS5_IJNS5_IJNSA_ILi16EEESN_EEEiEEENS5_IJNS5_IJNSA_ILi0EEESC_EEENSA_ILi512EEEEEENS5_IJSV_iEEEEEEEEEEESJ_S12_NS4_8TiledMMAINS4_8MMA_AtomIJNS4_21SM100_MMA_MXF8F6F4_SSISH_SH_fSI_Li128ELi128ELNS4_4UMMA5MajorE0ELS17_0ELNS16_7ScaleInE0ELS18_0EEEEEENSL_INS5_IJSC_SC_SC_EEENS5_IJSV_SV_SV_EEEEENS5_IJNS4_10UnderscoreES1E_S1E_EEEEENS5_IJNS4_23SM90_TMA_LOAD_MULTICASTES1H_EEENS5_IJNS4_14ComposedLayoutINS4_7SwizzleILi3ELi4ELi3EEENS4_18smem_ptr_flag_bitsILi8EEENSL_INS5_IJNSA_ILi8EEESF_EEENS5_IJSF_SC_EEEEEEENSL_INS5_IJNS5_IJNS5_IJSO_SC_EEENS5_IJSM_SC_EEEEEESC_NS5_IJSN_SC_EEEEEENS5_IJNS5_IJNS5_IJST_SX_EEESW_EEESV_NS5_IJSC_SX_EEEEEEEEEEEvNS4_8identityES1I_S23_vS24_EENS_8epilogue10collective18CollectiveEpilogueINS26_23Sm100TmaWarpSpecializedILi4ELi2ELi16ELb1ELb0EEEJNS5_IJNSA_ILi64EEESF_SF_EEENS5_IJNSL_IS2B_SC_EENSL_INS5_IJSS_SB_EEENS5_IJSC_S2B_EEEEEEEENS_10bfloat16_tESK_S2I_SK_NS26_6fusion15FusionCallbacksIS2A_NS2J_17LinearCombinationIS2I_fS2I_fLNS_15FloatRoundStyleE2EEES2C_S2H_JEEENS4_5SM1004TMEM4LOAD26SM100_TMEM_LOAD_32dp32b16xENS4_13SM90_TMA_LOADENS1J_INS1K_ILi1ELi4ELi3EEENS1M_ILi16EEENSL_INS5_IJS1O_SS_EEENS5_IJSS_SC_EEEEEEENS4_39AutoVectorizingCopyWithAssumedAlignmentILi128EEENS4_14SM90_TMA_STOREES2Z_S31_S31_EEEvvEEEEvNT_6ParamsE --------------------------
	.section	.nv.constant0._ZN7cutlass13device_kernelINS_4gemm6kernel13GemmUniversalIN4cute5tupleIJiiiiEEENS1_10collective13CollectiveMmaINS1_46MainloopSm100TmaUmmaWarpSpecializedBlockScaledILi6ELi2ELi2ENS5_IJNS4_1CILi2EEESB_NSA_ILi1EEEEEEEENS5_IJNSA_ILi128EEESF_SF_EEENS5_IJNS_12float_e5m2_tENS_13float_ue8m0_tEEEENS5_IJNS5_IJlSC_lEEENS4_6LayoutINS5_IJNS5_IJNS5_IJNSA_ILi32EEENSA_ILi4EEEEEEiEEESP_NS5_IJSC_iEEEEEENS5_IJNS5_IJNS5_IJNSA_ILi16EEESN_EEEiEEENS5_IJNS5_IJNSA_ILi0EEESC_EEENSA_ILi512EEEEEENS5_IJSV_iEEEEEEEEEEESJ_S12_NS4_8TiledMMAINS4_8MMA_AtomIJNS4_21SM100_MMA_MXF8F6F4_SSISH_SH_fSI_Li128ELi128ELNS4_4UMMA5MajorE0ELS17_0ELNS16_7ScaleInE0ELS18_0EEEEEENSL_INS5_IJSC_SC_SC_EEENS5_IJSV_SV_SV_EEEEENS5_IJNS4_10UnderscoreES1E_S1E_EEEEENS5_IJNS4_23SM90_TMA_LOAD_MULTICASTES1H_EEENS5_IJNS4_14ComposedLayoutINS4_7SwizzleILi3ELi4ELi3EEENS4_18smem_ptr_flag_bitsILi8EEENSL_INS5_IJNSA_ILi8EEESF_EEENS5_IJSF_SC_EEEEEEENSL_INS5_IJNS5_IJNS5_IJSO_SC_EEENS5_IJSM_SC_EEEEEESC_NS5_IJSN_SC_EEEEEENS5_IJNS5_IJNS5_IJST_SX_EEESW_EEESV_NS5_IJSC_SX_EEEEEEEEEEEvNS4_8identityES1I_S23_vS24_EENS_8epilogue10collective18CollectiveEpilogueINS26_23Sm100TmaWarpSpecializedILi4ELi2ELi16ELb1ELb0EEEJNS5_IJNSA_ILi64EEESF_SF_EEENS5_IJNSL_IS2B_SC_EENSL_INS5_IJSS_SB_EEENS5_IJSC_S2B_EEEEEEEENS_10bfloat16_tESK_S2I_SK_NS26_6fusion15FusionCallbacksIS2A_NS2J_17LinearCombinationIS2I_fS2I_fLNS_15FloatRoundStyleE2EEES2C_S2H_JEEENS4_5SM1004TMEM4LOAD26SM100_TMEM_LOAD_32dp32b16xENS4_13SM90_TMA_LOADENS1J_INS1K_ILi1ELi4ELi3EEENS1M_ILi16EEENSL_INS5_IJS1O_SS_EEENS5_IJSS_SC_EEEEEEENS4_39AutoVectorizingCopyWithAssumedAlignmentILi128EEENS4_14SM90_TMA_STOREES2Z_S31_S31_EEEvvEEEEvNT_6ParamsE,"a",@progbits
	.sectionflags	@""
	.align	4
.nv.constant0._ZN7cutlass13device_kernelINS_4gemm6kernel13GemmUniversalIN4cute5tupleIJiiiiEEENS1_10collective13CollectiveMmaINS1_46MainloopSm100TmaUmmaWarpSpecializedBlockScaledILi6ELi2ELi2ENS5_IJNS4_1CILi2EEESB_NSA_ILi1EEEEEEEENS5_IJNSA_ILi128EEESF_SF_EEENS5_IJNS_12float_e5m2_tENS_13float_ue8m0_tEEEENS5_IJNS5_IJlSC_lEEENS4_6LayoutINS5_IJNS5_IJNS5_IJNSA_ILi32EEENSA_ILi4EEEEEEiEEESP_NS5_IJSC_iEEEEEENS5_IJNS5_IJNS5_IJNSA_ILi16EEESN_EEEiEEENS5_IJNS5_IJNSA_ILi0EEESC_EEENSA_ILi512EEEEEENS5_IJSV_iEEEEEEEEEEESJ_S12_NS4_8TiledMMAINS4_8MMA_AtomIJNS4_21SM100_MMA_MXF8F6F4_SSISH_SH_fSI_Li128ELi128ELNS4_4UMMA5MajorE0ELS17_0ELNS16_7ScaleInE0ELS18_0EEEEEENSL_INS5_IJSC_SC_SC_EEENS5_IJSV_SV_SV_EEEEENS5_IJNS4_10UnderscoreES1E_S1E_EEEEENS5_IJNS4_23SM90_TMA_LOAD_MULTICASTES1H_EEENS5_IJNS4_14ComposedLayoutINS4_7SwizzleILi3ELi4ELi3EEENS4_18smem_ptr_flag_bitsILi8EEENSL_INS5_IJNSA_ILi8EEESF_EEENS5_IJSF_SC_EEEEEEENSL_INS5_IJNS5_IJNS5_IJSO_SC_EEENS5_IJSM_SC_EEEEEESC_NS5_IJSN_SC_EEEEEENS5_IJNS5_IJNS5_IJST_SX_EEESW_EEESV_NS5_IJSC_SX_EEEEEEEEEEEvNS4_8identityES1I_S23_vS24_EENS_8epilogue10collective18CollectiveEpilogueINS26_23Sm100TmaWarpSpecializedILi4ELi2ELi16ELb1ELb0EEEJNS5_IJNSA_ILi64EEESF_SF_EEENS5_IJNSL_IS2B_SC_EENSL_INS5_IJSS_SB_EEENS5_IJSC_S2B_EEEEEEEENS_10bfloat16_tESK_S2I_SK_NS26_6fusion15FusionCallbacksIS2A_NS2J_17LinearCombinationIS2I_fS2I_fLNS_15FloatRoundStyleE2EEES2C_S2H_JEEENS4_5SM1004TMEM4LOAD26SM100_TMEM_LOAD_32dp32b16xENS4_13SM90_TMA_LOADENS1J_INS1K_ILi1ELi4ELi3EEENS1M_ILi16EEENSL_INS5_IJS1O_SS_EEENS5_IJSS_SC_EEEEEEENS4_39AutoVectorizingCopyWithAssumedAlignmentILi128EEENS4_14SM90_TMA_STOREES2Z_S31_S31_EEEvvEEEEvNT_6ParamsE:
	.zero		3968


//--------------------- SYMBOLS --------------------------

	.type		.nv.reservedSmem.offset0,@object
	.size		.nv.reservedSmem.offset0,0x4
	.type		.nv.reservedSmem.cap,@object
	.size		.nv.reservedSmem.cap,0x4
	.type		__assertfail,@function
